def attn_fwd(
    Q,
    K,
    V,
    Out,
    Lse,
    sm_scale,
    stride_qz,
    stride_qh,
    stride_qm,
    stride_qk,
    stride_kz,
    stride_kh,
    stride_kn,
    stride_kk,
    stride_vz,
    stride_vh,
    stride_vn,
    stride_vk,
    stride_oz,
    stride_oh,
    stride_om,
    stride_ok,
    seqlen_q,
    seqlen_k,
    BLOCK_M: tl.constexpr,
    BLOCK_N: tl.constexpr,
    HEAD_DIM: tl.constexpr,
    CAUSAL: tl.constexpr,
):
    start_m = tl.program_id(0)
    off_hz = tl.program_id(1)
    q_off = off_hz * stride_qh
    k_off = off_hz * stride_kh
    v_off = off_hz * stride_vh
    offs_m = start_m * BLOCK_M + tl.arange(0, BLOCK_M)
    offs_d = tl.arange(0, HEAD_DIM)
    offs_n = tl.arange(0, BLOCK_N)
    q_ptrs = Q + q_off + offs_m[:, None] * stride_qm + offs_d[None, :] * stride_qk
    k_ptrs = K + k_off + offs_d[:, None] * stride_kk + offs_n[None, :] * stride_kn
    v_ptrs = V + v_off + offs_n[:, None] * stride_vn + offs_d[None, :] * stride_vk
    m_i = tl.full([BLOCK_M], float("-inf"), dtype=tl.float32)
    l_i = tl.zeros([BLOCK_M], dtype=tl.float32) + 1.0
    acc = tl.zeros([BLOCK_M, HEAD_DIM], dtype=tl.float32)
    q = tl.load(q_ptrs)
    acc, l_i, m_i = _attn_fwd_inner(
        acc,
        l_i,
        m_i,
        q,
        k_ptrs,
        v_ptrs,
        sm_scale,
        stride_kn,
        stride_vn,
        start_m,
        seqlen_k,
        BLOCK_M,
        BLOCK_N,
        HEAD_DIM,
        CAUSAL,
    )
    acc = acc / l_i[:, None]
    lse = m_i + tl.math.log2(l_i) / 1.4426950408889634
    o_ptrs = (
        Out
        + off_hz * stride_oh
        + offs_m[:, None] * stride_om
        + offs_d[None, :] * stride_ok
    )
    tl.store(o_ptrs, acc.to(Out.dtype.element_ty))
    tl.store(Lse + off_hz * seqlen_q + offs_m, lse)

# config = {"BLOCK_M": 256, "BLOCK_N": 16, "HEAD_DIM": 256, "arch": "sm_90", "causal": false, "dtype": "fp16", "num_stages": 4, "num_warps": 8}
# arch = sm_90


// ===== COMPILED SASS (sm_90a) =====

	.target	sm_90a

	.elftype	@"ET_EXEC"


//--------------------- .note.nv.tkinfo           --------------------------
	.section	.note.nv.tkinfo,"",@"SHT_NOTE"
	.sectionflags	@"SHF_NOTE_NV_TKINFO"
	.tkinfo
        /*0018*/ 	.word	0x00000002
        /*0030*/ 	.string	""
        /*0030*/ 	.string	"ptxas"
        /*0030*/ 	.string	"Cuda compilation tools, release 13.0, V13.0.88"
        /*0030*/ 	.string	"Build cuda_13.0.r13.0/compiler.36424714_0"
        /*0030*/ 	.string	"-v  -suppress-debug-info  -lineinfo  -arch sm_90a "



//--------------------- .note.nv.cuinfo           --------------------------
	.section	.note.nv.cuinfo,"",@"SHT_NOTE"
	.sectionflags	@"SHF_NOTE_NV_CUINFO"
        /*0018*/ 	.short	0x0002
        /*001a*/ 	.short	0x005a
        /*001c*/ 	.short	0x0082
	.zero		2


//--------------------- .nv.info                  --------------------------
	.section	.nv.info,"",@"SHT_CUDA_INFO"
	.align	4


	//----- nvinfo : EIATTR_REGCOUNT
	.align		4
        /*0000*/ 	.byte	0x04, 0x2f
        /*0002*/ 	.short	(.L_2 - .L_1)
	.align		4
.L_1:
        /*0004*/ 	.word	index@(attn_fwd)
        /*0008*/ 	.word	0x000000ff


	//----- nvinfo : EIATTR_FRAME_SIZE
	.align		4
.L_2:
        /*000c*/ 	.byte	0x04, 0x11
        /*000e*/ 	.short	(.L_4 - .L_3)
	.align		4
.L_3:
        /*0010*/ 	.word	index@(attn_fwd)
        /*0014*/ 	.word	0x00000410


	//----- nvinfo : EIATTR_MIN_STACK_SIZE
	.align		4
.L_4:
        /*0018*/ 	.byte	0x04, 0x12
        /*001a*/ 	.short	(.L_6 - .L_5)
	.align		4
.L_5:
        /*001c*/ 	.word	index@(attn_fwd)
        /*0020*/ 	.word	0x00000410
.L_6:


//--------------------- .nv.compat                --------------------------
	.section	.nv.compat,"",@"SHT_CUDA_COMPAT_INFO"
	.align	4
        /*0000*/ 	.byte	0x02, 0x09, 0x01, 0x00, 0x02, 0x02, 0x04, 0x00, 0x02, 0x05, 0x05, 0x00, 0x03, 0x07, 0x01, 0x01
        /*0010*/ 	.byte	0x02, 0x03, 0x00, 0x00, 0x02, 0x06, 0x01, 0x00, 0x04, 0x0b, 0x08, 0x00, 0x00, 0x00, 0x00, 0x00
        /*0020*/ 	.byte	0x00, 0x00, 0x00, 0x00


//--------------------- .nv.info.attn_fwd         --------------------------
	.section	.nv.info.attn_fwd,"",@"SHT_CUDA_INFO"
	.sectionflags	@""
	.align	4


	//----- nvinfo : EIATTR_CUDA_API_VERSION
	.align		4
        /*0000*/ 	.byte	0x04, 0x37
        /*0002*/ 	.short	(.L_8 - .L_7)
.L_7:
        /*0004*/ 	.word	0x00000082


	//----- nvinfo : EIATTR_KPARAM_INFO
	.align		4
.L_8:
        /*0008*/ 	.byte	0x04, 0x17
        /*000a*/ 	.short	(.L_10 - .L_9)
.L_9:
        /*000c*/ 	.word	0x00000000
        /*0010*/ 	.short	0x0019
        /*0012*/ 	.short	0x0080
        /*0014*/ 	.byte	0x00, 0xf4, 0x21, 0x00


	//----- nvinfo : EIATTR_KPARAM_INFO
	.align		4
.L_10:
        /*0018*/ 	.byte	0x04, 0x17
        /*001a*/ 	.short	(.L_12 - .L_11)
.L_11:
        /*001c*/ 	.word	0x00000000
        /*0020*/ 	.short	0x0018
        /*0022*/ 	.short	0x0078
        /*0024*/ 	.byte	0x00, 0xf4, 0x21, 0x00


	//----- nvinfo : EIATTR_KPARAM_INFO
	.align		4
.L_12:
        /*0028*/ 	.byte	0x04, 0x17
        /*002a*/ 	.short	(.L_14 - .L_13)
.L_13:
        /*002c*/ 	.word	0x00000000
        /*0030*/ 	.short	0x0017
        /*0032*/ 	.short	0x0070
        /*0034*/ 	.byte	0x00, 0xf0, 0x11, 0x00


	//----- nvinfo : EIATTR_KPARAM_INFO
	.align		4
.L_14:
        /*0038*/ 	.byte	0x04, 0x17
        /*003a*/ 	.short	(.L_16 - .L_15)
.L_15:
        /*003c*/ 	.word	0x00000000
        /*0040*/ 	.short	0x0016
        /*0042*/ 	.short	0x006c
        /*0044*/ 	.byte	0x00, 0xf0, 0x11, 0x00


	//----- nvinfo : EIATTR_KPARAM_INFO
	.align		4
.L_16:
        /*0048*/ 	.byte	0x04, 0x17
        /*004a*/ 	.short	(.L_18 - .L_17)
.L_17:
        /*004c*/ 	.word	0x00000000
        /*0050*/ 	.short	0x0015
        /*0052*/ 	.short	0x0068
        /*0054*/ 	.byte	0x00, 0xf0, 0x11, 0x00


	//----- nvinfo : EIATTR_KPARAM_INFO
	.align		4
.L_18:
        /*0058*/ 	.byte	0x04, 0x17
        /*005a*/ 	.short	(.L_20 - .L_19)
.L_19:
        /*005c*/ 	.word	0x00000000
        /*0060*/ 	.short	0x0014
        /*0062*/ 	.short	0x0064
        /*0064*/ 	.byte	0x00, 0xf0, 0x11, 0x00


	//----- nvinfo : EIATTR_KPARAM_INFO
	.align		4
.L_20:
        /*0068*/ 	.byte	0x04, 0x17
        /*006a*/ 	.short	(.L_22 - .L_21)
.L_21:
        /*006c*/ 	.word	0x00000000
        /*0070*/ 	.short	0x0013
        /*0072*/ 	.short	0x0060
        /*0074*/ 	.byte	0x00, 0xf0, 0x11, 0x00


	//----- nvinfo : EIATTR_KPARAM_INFO
	.align		4
.L_22:
        /*0078*/ 	.byte	0x04, 0x17
        /*007a*/ 	.short	(.L_24 - .L_23)
.L_23:
        /*007c*/ 	.word	0x00000000
        /*0080*/ 	.short	0x0012
        /*0082*/ 	.short	0x005c
        /*0084*/ 	.byte	0x00, 0xf0, 0x11, 0x00


	//----- nvinfo : EIATTR_KPARAM_INFO
	.align		4
.L_24:
        /*0088*/ 	.byte	0x04, 0x17
        /*008a*/ 	.short	(.L_26 - .L_25)
.L_25:
        /*008c*/ 	.word	0x00000000
        /*0090*/ 	.short	0x0011
        /*0092*/ 	.short	0x0058
        /*0094*/ 	.byte	0x00, 0xf0, 0x11, 0x00


	//----- nvinfo : EIATTR_KPARAM_INFO
	.align		4
.L_26:
        /*0098*/ 	.byte	0x04, 0x17
        /*009a*/ 	.short	(.L_28 - .L_27)
.L_27:
        /*009c*/ 	.word	0x00000000
        /*00a0*/ 	.short	0x0010
        /*00a2*/ 	.short	0x0054
        /*00a4*/ 	.byte	0x00, 0xf0, 0x11, 0x00


	//----- nvinfo : EIATTR_KPARAM_INFO
	.align		4
.L_28:
        /*00a8*/ 	.byte	0x04, 0x17
        /*00aa*/ 	.short	(.L_30 - .L_29)
.L_29:
        /*00ac*/ 	.word	0x00000000
        /*00b0*/ 	.short	0x000f
        /*00b2*/ 	.short	0x0050
        /*00b4*/ 	.byte	0x00, 0xf0, 0x11, 0x00


	//----- nvinfo : EIATTR_KPARAM_INFO
	.align		4
.L_30:
        /*00b8*/ 	.byte	0x04, 0x17
        /*00ba*/ 	.short	(.L_32 - .L_31)
.L_31:
        /*00bc*/ 	.word	0x00000000
        /*00c0*/ 	.short	0x000e
        /*00c2*/ 	.short	0x004c
        /*00c4*/ 	.byte	0x00, 0xf0, 0x11, 0x00


	//----- nvinfo : EIATTR_KPARAM_INFO
	.align		4
.L_32:
        /*00c8*/ 	.byte	0x04, 0x17
        /*00ca*/ 	.short	(.L_34 - .L_33)
.L_33:
        /*00cc*/ 	.word	0x00000000
        /*00d0*/ 	.short	0x000d
        /*00d2*/ 	.short	0x0048
        /*00d4*/ 	.byte	0x00, 0xf0, 0x11, 0x00


	//----- nvinfo : EIATTR_KPARAM_INFO
	.align		4
.L_34:
        /*00d8*/ 	.byte	0x04, 0x17
        /*00da*/ 	.short	(.L_36 - .L_35)
.L_35:
        /*00dc*/ 	.word	0x00000000
        /*00e0*/ 	.short	0x000c
        /*00e2*/ 	.short	0x0044
        /*00e4*/ 	.byte	0x00, 0xf0, 0x11, 0x00


	//----- nvinfo : EIATTR_KPARAM_INFO
	.align		4
.L_36:
        /*00e8*/ 	.byte	0x04, 0x17
        /*00ea*/ 	.short	(.L_38 - .L_37)
.L_37:
        /*00ec*/ 	.word	0x00000000
        /*00f0*/ 	.short	0x000b
        /*00f2*/ 	.short	0x0040
        /*00f4*/ 	.byte	0x00, 0xf0, 0x11, 0x00


	//----- nvinfo : EIATTR_KPARAM_INFO
	.align		4
.L_38:
        /*00f8*/ 	.byte	0x04, 0x17
        /*00fa*/ 	.short	(.L_40 - .L_39)
.L_39:
        /*00fc*/ 	.word	0x00000000
        /*0100*/ 	.short	0x000a
        /*0102*/ 	.short	0x003c
        /*0104*/ 	.byte	0x00, 0xf0, 0x11, 0x00


	//----- nvinfo : EIATTR_KPARAM_INFO
	.align		4
.L_40:
        /*0108*/ 	.byte	0x04, 0x17
        /*010a*/ 	.short	(.L_42 - .L_41)
.L_41:
        /*010c*/ 	.word	0x00000000
        /*0110*/ 	.short	0x0009
        /*0112*/ 	.short	0x0038
        /*0114*/ 	.byte	0x00, 0xf0, 0x11, 0x00


	//----- nvinfo : EIATTR_KPARAM_INFO
	.align		4
.L_42:
        /*0118*/ 	.byte	0x04, 0x17
        /*011a*/ 	.short	(.L_44 - .L_43)
.L_43:
        /*011c*/ 	.word	0x00000000
        /*0120*/ 	.short	0x0008
        /*0122*/ 	.short	0x0034
        /*0124*/ 	.byte	0x00, 0xf0, 0x11, 0x00


	//----- nvinfo : EIATTR_KPARAM_INFO
	.align		4
.L_44:
        /*0128*/ 	.byte	0x04, 0x17
        /*012a*/ 	.short	(.L_46 - .L_45)
.L_45:
        /*012c*/ 	.word	0x00000000
        /*0130*/ 	.short	0x0007
        /*0132*/ 	.short	0x0030
        /*0134*/ 	.byte	0x00, 0xf0, 0x11, 0x00


	//----- nvinfo : EIATTR_KPARAM_INFO
	.align		4
.L_46:
        /*0138*/ 	.byte	0x04, 0x17
        /*013a*/ 	.short	(.L_48 - .L_47)
.L_47:
        /*013c*/ 	.word	0x00000000
        /*0140*/ 	.short	0x0006
        /*0142*/ 	.short	0x002c
        /*0144*/ 	.byte	0x00, 0xf0, 0x11, 0x00


	//----- nvinfo : EIATTR_KPARAM_INFO
	.align		4
.L_48:
        /*0148*/ 	.byte	0x04, 0x17
        /*014a*/ 	.short	(.L_50 - .L_49)
.L_49:
        /*014c*/ 	.word	0x00000000
        /*0150*/ 	.short	0x0005
        /*0152*/ 	.short	0x0028
        /*0154*/ 	.byte	0x00, 0xf0, 0x11, 0x00


	//----- nvinfo : EIATTR_KPARAM_INFO
	.align		4
.L_50:
        /*0158*/ 	.byte	0x04, 0x17
        /*015a*/ 	.short	(.L_52 - .L_51)
.L_51:
        /*015c*/ 	.word	0x00000000
        /*0160*/ 	.short	0x0004
        /*0162*/ 	.short	0x0020
        /*0164*/ 	.byte	0x00, 0xf4, 0x21, 0x00


	//----- nvinfo : EIATTR_KPARAM_INFO
	.align		4
.L_52:
        /*0168*/ 	.byte	0x04, 0x17
        /*016a*/ 	.short	(.L_54 - .L_53)
.L_53:
        /*016c*/ 	.word	0x00000000
        /*0170*/ 	.short	0x0003
        /*0172*/ 	.short	0x0018
        /*0174*/ 	.byte	0x00, 0xf4, 0x21, 0x00


	//----- nvinfo : EIATTR_KPARAM_INFO
	.align		4
.L_54:
        /*0178*/ 	.byte	0x04, 0x17
        /*017a*/ 	.short	(.L_56 - .L_55)
.L_55:
        /*017c*/ 	.word	0x00000000
        /*0180*/ 	.short	0x0002
        /*0182*/ 	.short	0x0010
        /*0184*/ 	.byte	0x00, 0xf4, 0x21, 0x00


	//----- nvinfo : EIATTR_KPARAM_INFO
	.align		4
.L_56:
        /*0188*/ 	.byte	0x04, 0x17
        /*018a*/ 	.short	(.L_58 - .L_57)
.L_57:
        /*018c*/ 	.word	0x00000000
        /*0190*/ 	.short	0x0001
        /*0192*/ 	.short	0x0008
        /*0194*/ 	.byte	0x00, 0xf4, 0x21, 0x00


	//----- nvinfo : EIATTR_KPARAM_INFO
	.align		4
.L_58:
        /*0198*/ 	.byte	0x04, 0x17
        /*019a*/ 	.short	(.L_60 - .L_59)
.L_59:
        /*019c*/ 	.word	0x00000000
        /*01a0*/ 	.short	0x0000
        /*01a2*/ 	.short	0x0000
        /*01a4*/ 	.byte	0x00, 0xf4, 0x21, 0x00


	//----- nvinfo : EIATTR_SPARSE_MMA_MASK
	.align		4
.L_60:
        /*01a8*/ 	.byte	0x03, 0x50
        /*01aa*/ 	.short	0x0000


	//----- nvinfo : EIATTR_MAXREG_COUNT
	.align		4
        /*01ac*/ 	.byte	0x03, 0x1b
        /*01ae*/ 	.short	0x00ff


	//----- nvinfo : EIATTR_NUM_BARRIERS
	.align		4
        /*01b0*/ 	.byte	0x02, 0x4c
        /*01b2*/ 	.byte	0x01
	.zero		1


	//----- nvinfo : EIATTR_ANNOTATIONS
	.align		4
        /*01b4*/ 	.byte	0x04, 0x55
        /*01b6*/ 	.short	(.L_62 - .L_61)


	//   ....[0]....
.L_61:
        /*01b8*/ 	.word	0x00000001
        /*01bc*/ 	.byte	0x70, 0x5e, 0x00, 0x00, 0x01, 0x00, 0x00, 0x00, 0x80, 0x5e, 0x00, 0x00, 0x01, 0x00, 0x00, 0x00
        /* <DEDUP_REMOVED lines=329> */
        /*165c*/ 	.byte	0xc0, 0x27, 0x01, 0x00, 0x01, 0x00, 0x00, 0x00, 0xd0, 0x27, 0x01, 0x00


	//----- nvinfo : EIATTR_MERCURY_ISA_VERSION
	.align		4
.L_62:
        /*1668*/ 	.byte	0x03, 0x5f
        /*166a*/ 	.short	0x0101


	//----- nvinfo : EIATTR_COOP_GROUP_MASK_REGIDS
	.align		4
        /*166c*/ 	.byte	0x04, 0x29
        /*166e*/ 	.short	(.L_64 - .L_63)


	//   ....[0]....
.L_63:
        /*1670*/ 	.word	0xffffffff


	//   ....[1]....
        /*1674*/ 	.word	0xffffffff


	//   ....[2]....
        /*1678*/ 	.word	0xffffffff


	//   ....[3]....
        /*167c*/ 	.word	0xffffffff


	//   ....[4]....
        /*1680*/ 	.word	0xffffffff


	//   ....[5]....
        /*1684*/ 	.word	0xffffffff


	//   ....[6]....
        /*1688*/ 	.word	0xffffffff


	//   ....[7]....
        /*168c*/ 	.word	0xffffffff


	//   ....[8]....
        /*1690*/ 	.word	0xffffffff


	//   ....[9]....
        /*1694*/ 	.word	0xffffffff


	//   ....[10]....
        /*1698*/ 	.word	0xffffffff


	//   ....[11]....
        /*169c*/ 	.word	0xffffffff


	//   ....[12]....
        /*16a0*/ 	.word	0xffffffff


	//   ....[13]....
        /*16a4*/ 	.word	0xffffffff


	//   ....[14]....
        /*16a8*/ 	.word	0xffffffff


	//   ....[15]....
        /*16ac*/ 	.word	0xffffffff


	//----- nvinfo : EIATTR_COOP_GROUP_INSTR_OFFSETS
	.align		4
.L_64:
        /*16b0*/ 	.byte	0x04, 0x28
        /*16b2*/ 	.short	(.L_66 - .L_65)


	//   ....[0]....
.L_65:
        /*16b4*/ 	.word	0x00009de0


	//   ....[1]....
        /*16b8*/ 	.word	0x00009df0


	//   ....[2]....
        /*16bc*/ 	.word	0x00009e40


	//   ....[3]....
        /*16c0*/ 	.word	0x00009e60


	//   ....[4]....
        /*16c4*/ 	.word	0x0000a210


	//   ....[5]....
        /*16c8*/ 	.word	0x0000b350


	//   ....[6]....
        /*16cc*/ 	.word	0x0000b360


	//   ....[7]....
        /*16d0*/ 	.word	0x0000b380


	//   ....[8]....
        /*16d4*/ 	.word	0x0000bf10


	//   ....[9]....
        /*16d8*/ 	.word	0x0000bf20


	//   ....[10]....
        /*16dc*/ 	.word	0x0000bf30


	//   ....[11]....
        /*16e0*/ 	.word	0x0000bf40


	//   ....[12]....
        /*16e4*/ 	.word	0x0000bf90


	//   ....[13]....
        /*16e8*/ 	.word	0x0000bfa0


	//   ....[14]....
        /*16ec*/ 	.word	0x0000bfb0


	//   ....[15]....
        /*16f0*/ 	.word	0x0000bfc0


	//----- nvinfo : EIATTR_EXIT_INSTR_OFFSETS
	.align		4
.L_66:
        /*16f4*/ 	.byte	0x04, 0x1c
        /*16f6*/ 	.short	(.L_68 - .L_67)


	//   ....[0]....
.L_67:
        /*16f8*/ 	.word	0x00019420


	//----- nvinfo : EIATTR_REQNTID
	.align		4
.L_68:
        /*16fc*/ 	.byte	0x04, 0x10
        /*16fe*/ 	.short	(.L_70 - .L_69)
.L_69:
        /*1700*/ 	.word	0x00000100
        /*1704*/ 	.word	0x00000001
        /*1708*/ 	.word	0x00000001


	//----- nvinfo : EIATTR_CBANK_PARAM_SIZE
	.align		4
.L_70:
        /*170c*/ 	.byte	0x03, 0x19
        /*170e*/ 	.short	0x0088


	//----- nvinfo : EIATTR_PARAM_CBANK
	.align		4
        /*1710*/ 	.byte	0x04, 0x0a
        /*1712*/ 	.short	(.L_72 - .L_71)
	.align		4
.L_71:
        /*1714*/ 	.word	index@(.nv.constant0.attn_fwd)
        /*1718*/ 	.short	0x0210
        /*171a*/ 	.short	0x0088


	//----- nvinfo : EIATTR_SW_WAR
	.align		4
.L_72:
        /*171c*/ 	.byte	0x04, 0x36
        /*171e*/ 	.short	(.L_74 - .L_73)
.L_73:
        /*1720*/ 	.word	0x00000008
.L_74:


//--------------------- .nv.callgraph             --------------------------
	.section	.nv.callgraph,"",@"SHT_CUDA_CALLGRAPH"
	.align	4
	.sectionentsize	8
	.align		4
        /*0000*/ 	.word	0x00000000
	.align		4
        /*0004*/ 	.word	0xffffffff
	.align		4
        /*0008*/ 	.word	0x00000000
	.align		4
        /*000c*/ 	.word	0xfffffffe
	.align		4
        /*0010*/ 	.word	0x00000000
	.align		4
        /*0014*/ 	.word	0xfffffffd
	.align		4
        /*0018*/ 	.word	0x00000000
	.align		4
        /*001c*/ 	.word	0xfffffffc


//--------------------- .nv.constant4             --------------------------
	.section	.nv.constant4,"a",@progbits
	.align	8
	.align		8
.nv.constant4:
        /*0000*/ 	.dword	_$_str


//--------------------- .text.attn_fwd            --------------------------
	.section	.text.attn_fwd,"ax",@progbits
	.align	128
        .global         attn_fwd
        .type           attn_fwd,@function
        .size           attn_fwd,(.L_x_3 - attn_fwd)
        .other          attn_fwd,@"STO_CUDA_ENTRY STV_DEFAULT"
attn_fwd:
.text.attn_fwd:
[----:B------:R-:W0:Y:S01]  /*0000*/  LDC R1, c[0x0][0x28] ;  /* 0x00000a00ff017b82 */ /* 0x000e220000000800 */
[----:B------:R-:W1:Y:S07]  /*0010*/  S2R R238, SR_TID.X ;  /* 0x0000000000ee7919 */ /* 0x000e6e0000002100 */
[----:B------:R-:W2:Y:S01]  /*0020*/  S2UR UR6, SR_CTAID.Y ;  /* 0x00000000000679c3 */ /* 0x000ea20000002600 */
[----:B------:R-:W-:Y:S01]  /*0030*/  ULDC.64 UR4, c[0x0][0x240] ;  /* 0x0000900000047ab9 */ /* 0x000fe20000000a00 */
[----:B0-----:R-:W-:Y:S01]  /*0040*/  IADD3 R1, R1, -0x410, RZ ;  /* 0xfffffbf001017810 */ /* 0x001fe20007ffe0ff */
[----:B------:R-:W0:Y:S05]  /*0050*/  S2R R5, SR_CTAID.X ;  /* 0x0000000000057919 */ /* 0x000e2a0000002500 */
[----:B------:R-:W3:Y:S08]  /*0060*/  LDC.64 R6, c[0x0][0x210] ;  /* 0x00008400ff067b82 */ /* 0x000ef00000000a00 */
[----:B------:R-:W4:Y:S01]  /*0070*/  LDC R3, c[0x0][0x248] ;  /* 0x00009200ff037b82 */ /* 0x000f220000000800 */
[----:B--2---:R-:W-:-:S07]  /*0080*/  UIMAD UR4, UR6, UR4, URZ ;  /* 0x00000004060472a4 */ /* 0x004fce000f8e023f */
[----:B------:R-:W2:Y:S01]  /*0090*/  LDC R193, c[0x0][0x248] ;  /* 0x00009200ffc17b82 */ /* 0x000ea20000000800 */
[----:B------:R-:W-:Y:S01]  /*00a0*/  USHF.L.U32 UR6, UR4, 0x1, URZ ;  /* 0x0000000104067899 */ /* 0x000fe2000800063f */
[----:B-1----:R-:W-:-:S06]  /*00b0*/  LOP3.LUT R184, R238, 0xff, RZ, 0xc0, !PT ;  /* 0x000000ffeeb87812 */ /* 0x002fcc00078ec0ff */
[----:B------:R-:W1:Y:S01]  /*00c0*/  LDC R2, c[0x0][0x248] ;  /* 0x00009200ff027b82 */ /* 0x000e620000000800 */
[----:B0-----:R-:W-:-:S05]  /*00d0*/  LEA R246, R5, R184, 0x8 ;  /* 0x000000b805f67211 */ /* 0x001fca00078e40ff */
[----:B------:R-:W-:Y:S01]  /*00e0*/  IMAD R0, R246, UR5, RZ ;  /* 0x00000005f6007c24 */ /* 0x000fe2000f8e02ff */
[----:B------:R-:W-:Y:S01]  /*00f0*/  UIMAD.WIDE UR4, UR4, 0x2, URZ ;  /* 0x00000002040478a5 */ /* 0x000fe2000f8e023f */
[C---:B----4-:R-:W-:Y:S01]  /*0100*/  IMAD R105, R3.reuse, 0x90, RZ ;  /* 0x0000009003697824 */ /* 0x050fe200078e02ff */
[C---:B------:R-:W-:Y:S01]  /*0110*/  SHF.L.U32 R5, R3.reuse, 0x3, RZ ;  /* 0x0000000303057819 */ /* 0x040fe200000006ff */
[----:B------:R-:W-:Y:S01]  /*0120*/  IMAD R47, R3, 0x48, RZ ;  /* 0x00000048032f7824 */ /* 0x000fe200078e02ff */
[C---:B------:R-:W-:Y:S01]  /*0130*/  SHF.L.U32 R123, R0.reuse, 0x1, RZ ;  /* 0x00000001007b7819 */ /* 0x040fe200000006ff */
[----:B------:R-:W-:Y:S01]  /*0140*/  IMAD.HI R0, R0, 0x2, RZ ;  /* 0x0000000200007827 */ /* 0x000fe200078e02ff */
[----:B------:R-:W0:Y:S02]  /*0150*/  LDC R195, c[0x0][0x248] ;  /* 0x00009200ffc37b82 */ /* 0x000e240000000800 */
[----:B---3--:R-:W-:Y:S01]  /*0160*/  IADD3 R122, P0, P1, R123, UR6, R6 ;  /* 0x000000067b7a7c10 */ /* 0x008fe2000f91e006 */
[----:B------:R-:W-:Y:S01]  /*0170*/  IMAD R13, R3, 0x50, RZ ;  /* 0x00000050030d7824 */ /* 0x000fe200078e02ff */
[----:B------:R-:W-:-:S02]  /*0180*/  ULDC.64 UR6, c[0x0][0x208] ;  /* 0x0000820000067ab9 */ /* 0x000fc40000000a00 */
[----:B------:R-:W-:Y:S02]  /*0190*/  IADD3.X R123, R0, UR5, R7, P0, P1 ;  /* 0x00000005007b7c10 */ /* 0x000fe400087e2407 */
[-C--:B------:R-:W-:Y:S01]  /*01a0*/  LEA R4, P0, R3, R122.reuse, 0x4 ;  /* 0x0000007a03047211 */ /* 0x080fe200078020ff */
[----:B------:R-:W3:Y:S01]  /*01b0*/  LDC R24, c[0x0][0x248] ;  /* 0x00009200ff187b82 */ /* 0x000ee20000000800 */
[-C--:B------:R-:W-:Y:S01]  /*01c0*/  IADD3 R6, P1, R105, R122.reuse, RZ ;  /* 0x0000007a69067210 */ /* 0x080fe20007f3e0ff */
[----:B------:R-:W-:Y:S01]  /*01d0*/  IMAD R37, R3, 0x28, RZ ;  /* 0x0000002803257824 */ /* 0x000fe200078e02ff */
[-C--:B------:R-:W-:Y:S01]  /*01e0*/  LEA.HI.X.SX32 R5, R5, R123.reuse, 0x1, P0 ;  /* 0x0000007b05057211 */ /* 0x080fe200000f0eff */
[----:B------:R-:W-:Y:S01]  /*01f0*/  IMAD R81, R3, 0xa0, RZ ;  /* 0x000000a003517824 */ /* 0x000fe200078e02ff */
[-C--:B------:R-:W-:Y:S01]  /*0200*/  LEA.HI.X.SX32 R7, R47, R123.reuse, 0x1, P1 ;  /* 0x0000007b2f077211 */ /* 0x080fe200008f0eff */
[----:B------:R-:W-:Y:S01]  /*0210*/  IMAD R11, R3, 0x30, RZ ;  /* 0x00000030030b7824 */ /* 0x000fe200078e02ff */
[-C--:B------:R-:W-:Y:S01]  /*0220*/  IADD3 R8, P0, R13, R122.reuse, RZ ;  /* 0x0000007a0d087210 */ /* 0x080fe20007f1e0ff */
[----:B------:R-:W-:Y:S01]  /*0230*/  IMAD R15, R3, 0x18, RZ ;  /* 0x00000018030f7824 */ /* 0x000fe200078e02ff */
[-C--:B------:R-:W-:Y:S01]  /*0240*/  IADD3 R12, P1, R81, R122.reuse, RZ ;  /* 0x0000007a510c7210 */ /* 0x080fe20007f3e0ff */
[----:B------:R4:W5:Y:S01]  /*0250*/  LDG.E.U16 R23, desc[UR6][R6.64] ;  /* 0x0000000606177981 */ /* 0x000962000c1e1500 */
[-C--:B------:R-:W-:Y:S01]  /*0260*/  LEA.HI.X.SX32 R9, R37, R123.reuse, 0x1, P0 ;  /* 0x0000007b25097211 */ /* 0x080fe200000f0eff */
[C---:B------:R-:W-:Y:S01]  /*0270*/  IMAD R17, R3.reuse, 0x60, RZ ;  /* 0x0000006003117824 */ /* 0x040fe200078e02ff */
[----:B------:R-:W3:Y:S01]  /*0280*/  LDC R26, c[0x0][0x248] ;  /* 0x00009200ff1a7b82 */ /* 0x000ee20000000800 */
[----:B------:R-:W-:Y:S01]  /*0290*/  IMAD R101, R3, 0xc0, RZ ;  /* 0x000000c003657824 */ /* 0x000fe200078e02ff */
[-C--:B------:R-:W-:Y:S01]  /*02a0*/  LEA.HI.X.SX32 R13, R13, R123.reuse, 0x1, P1 ;  /* 0x0000007b0d0d7211 */ /* 0x080fe200008f0eff */
[----:B------:R2:W5:Y:S01]  /*02b0*/  LDG.E.U16 R22, desc[UR6][R8.64] ;  /* 0x0000000608167981 */ /* 0x000562000c1e1500 */
[-C--:B----4-:R-:W-:Y:S01]  /*02c0*/  IADD3 R6, P0, R11, R122.reuse, RZ ;  /* 0x0000007a0b067210 */ /* 0x090fe20007f1e0ff */
[----:B------:R-:W-:Y:S01]  /*02d0*/  IMAD R103, R3, 0xb0, RZ ;  /* 0x000000b003677824 */ /* 0x000fe200078e02ff */
[-C--:B------:R-:W-:Y:S01]  /*02e0*/  IADD3 R10, P1, R17, R122.reuse, RZ ;  /* 0x0000007a110a7210 */ /* 0x080fe20007f3e0ff */
[----:B------:R-:W-:Y:S01]  /*02f0*/  IMAD R19, R3, 0x38, RZ ;  /* 0x0000003803137824 */ /* 0x000fe200078e02ff */
[-C--:B------:R-:W-:Y:S01]  /*0300*/  LEA.HI.X.SX32 R7, R15, R123.reuse, 0x1, P0 ;  /* 0x0000007b0f077211 */ /* 0x080fe200000f0eff */
[----:B------:R4:W5:Y:S01]  /*0310*/  LDG.E.U16 R163, desc[UR6][R4.64] ;  /* 0x0000000604a37981 */ /* 0x000962000c1e1500 */
[-C--:B--2---:R-:W-:Y:S01]  /*0320*/  IADD3 R8, P0, R101, R122.reuse, RZ ;  /* 0x0000007a65087210 */ /* 0x084fe20007f1e0ff */
[----:B------:R-:W-:Y:S01]  /*0330*/  IMAD R49, R3, 0x58, RZ ;  /* 0x0000005803317824 */ /* 0x000fe200078e02ff */
[-C--:B------:R-:W-:Y:S01]  /*0340*/  LEA.HI.X.SX32 R11, R11, R123.reuse, 0x1, P1 ;  /* 0x0000007b0b0b7211 */ /* 0x080fe200008f0eff */
[----:B------:R-:W-:Y:S01]  /*0350*/  IMAD R95, R3, 0xd0, RZ ;  /* 0x000000d0035f7824 */ /* 0x000fe200078e02ff */
[-C--:B------:R-:W-:Y:S01]  /*0360*/  LEA.HI.X.SX32 R9, R17, R123.reuse, 0x1, P0 ;  /* 0x0000007b11097211 */ /* 0x080fe200000f0eff */
[----:B------:R-:W-:Y:S01]  /*0370*/  IMAD R192, R3, 0x1c, RZ ;  /* 0x0000001c03c07824 */ /* 0x000fe200078e02ff */
[-C--:B------:R-:W-:Y:S01]  /*0380*/  IADD3 R62, P0, R19, R122.reuse, RZ ;  /* 0x0000007a133e7210 */ /* 0x080fe20007f1e0ff */
[----:B------:R-:W-:Y:S01]  /*0390*/  IMAD R85, R3, 0xe0, RZ ;  /* 0x000000e003557824 */ /* 0x000fe200078e02ff */
[----:B------:R2:W5:Y:S01]  /*03a0*/  LDG.E.U16 R41, desc[UR6][R12.64] ;  /* 0x000000060c297981 */ /* 0x000562000c1e1500 */
[-C--:B----4-:R-:W-:Y:S01]  /*03b0*/  IADD3 R4, P2, R103, R122.reuse, RZ ;  /* 0x0000007a67047210 */ /* 0x090fe20007f5e0ff */
[C---:B------:R-:W-:Y:S01]  /*03c0*/  IMAD R21, R3.reuse, 0x70, RZ ;  /* 0x0000007003157824 */ /* 0x040fe200078e02ff */
[-C--:B------:R-:W-:Y:S01]  /*03d0*/  LEA.HI.X.SX32 R63, R192, R123.reuse, 0x1, P0 ;  /* 0x0000007bc03f7211 */ /* 0x080fe200000f0eff */
[----:B------:R4:W5:Y:S01]  /*03e0*/  LDG.E.U16 R27, desc[UR6][R10.64] ;  /* 0x000000060a1b7981 */ /* 0x000962000c1e1500 */
[----:B------:R-:W-:Y:S01]  /*03f0*/  IMAD R55, R3, 0x68, RZ ;  /* 0x0000006803377824 */ /* 0x000fe200078e02ff */
[----:B------:R-:W-:Y:S01]  /*0400*/  LEA.HI.X.SX32 R5, R49, R123, 0x1, P2 ;  /* 0x0000007b31057211 */ /* 0x000fe200010f0eff */
[----:B------:R-:W-:Y:S01]  /*0410*/  IMAD R109, R3, 0xf0, RZ ;  /* 0x000000f0036d7824 */ /* 0x000fe200078e02ff */
[----:B------:R1:W5:Y:S01]  /*0420*/  LDG.E.U16 R137, desc[UR6][R6.64] ;  /* 0x0000000606897981 */ /* 0x000362000c1e1500 */
[-C--:B------:R-:W-:Y:S01]  /*0430*/  IADD3 R16, P2, R85, R122.reuse, RZ ;  /* 0x0000007a55107210 */ /* 0x080fe20007f5e0ff */
[----:B------:R-:W3:Y:S01]  /*0440*/  LDC R44, c[0x0][0x248] ;  /* 0x00009200ff2c7b82 */ /* 0x000ee20000000800 */
[----:B--2---:R-:W-:Y:S01]  /*0450*/  IADD3 R12, P1, R95, R122, RZ ;  /* 0x0000007a5f0c7210 */ /* 0x004fe20007f3e0ff */
[----:B------:R2:W5:Y:S01]  /*0460*/  LDG.E.U16 R25, desc[UR6][R8.64] ;  /* 0x0000000608197981 */ /* 0x000562000c1e1500 */
[----:B----4-:R-:W-:-:S02]  /*0470*/  IMAD R11, R3, 0x78, RZ ;  /* 0x00000078030b7824 */ /* 0x010fc400078e02ff */
[-C--:B------:R-:W-:Y:S01]  /*0480*/  LEA.HI.X.SX32 R13, R55, R123.reuse, 0x1, P1 ;  /* 0x0000007b370d7211 */ /* 0x080fe200008f0eff */
[----:B------:R-:W-:Y:S01]  /*0490*/  IMAD R196, R3, 0x3c, RZ ;  /* 0x0000003c03c47824 */ /* 0x000fe200078e02ff */
[----:B------:R-:W4:Y:S01]  /*04a0*/  LDG.E.U16 R62, desc[UR6][R62.64] ;  /* 0x000000063e3e7981 */ /* 0x000f22000c1e1500 */
[-C--:B-1----:R-:W-:Y:S01]  /*04b0*/  IADD3 R6, P0, R21, R122.reuse, RZ ;  /* 0x0000007a15067210 */ /* 0x082fe20007f1e0ff */
[----:B------:R-:W-:Y:S01]  /*04c0*/  IMAD R51, R3, 0xb8, RZ ;  /* 0x000000b803337824 */ /* 0x000fe200078e02ff */
[-C--:B------:R-:W-:Y:S01]  /*04d0*/  LEA.HI.X.SX32 R17, R21, R123.reuse, 0x1, P2 ;  /* 0x0000007b15117211 */ /* 0x080fe200010f0eff */
[----:B------:R-:W-:Y:S01]  /*04e0*/  IMAD R83, R3, 0xf8, RZ ;  /* 0x000000f803537824 */ /* 0x000fe200078e02ff */
[-C--:B--2---:R-:W-:Y:S01]  /*04f0*/  IADD3 R8, P1, R11, R122.reuse, RZ ;  /* 0x0000007a0b087210 */ /* 0x084fe20007f3e0ff */
[----:B------:R-:W-:Y:S01]  /*0500*/  IMAD R198, R3, 0x5c, RZ ;  /* 0x0000005c03c67824 */ /* 0x000fe200078e02ff */
[-C--:B------:R-:W-:Y:S01]  /*0510*/  LEA.HI.X.SX32 R7, R19, R123.reuse, 0x1, P0 ;  /* 0x0000007b13077211 */ /* 0x080fe200000f0eff */
[----:B------:R-:W-:Y:S01]  /*0520*/  IMAD R200, R3, 0x7c, RZ ;  /* 0x0000007c03c87824 */ /* 0x000fe200078e02ff */
[-C--:B------:R-:W-:Y:S01]  /*0530*/  IADD3 R10, P2, R109, R122.reuse, RZ ;  /* 0x0000007a6d0a7210 */ /* 0x080fe20007f5e0ff */
[----:B------:R-:W-:Y:S01]  /*0540*/  IMAD R33, R3, 0x12, RZ ;  /* 0x0000001203217824 */ /* 0x000fe200078e02ff */
[-C--:B------:R-:W-:Y:S01]  /*0550*/  LEA.HI.X.SX32 R9, R196, R123.reuse, 0x1, P1 ;  /* 0x0000007bc4097211 */ /* 0x080fe200008f0eff */
[----:B------:R1:W2:Y:S01]  /*0560*/  LDG.E.U16 R108, desc[UR6][R6.64] ;  /* 0x00000006066c7981 */ /* 0x0002a2000c1e1500 */
[-C--:B------:R-:W-:Y:S01]  /*0570*/  IADD3 R56, P0, R51, R122.reuse, RZ ;  /* 0x0000007a33387210 */ /* 0x080fe20007f1e0ff */
[----:B------:R-:W-:Y:S01]  /*0580*/  IMAD R35, R3, 0x22, RZ ;  /* 0x0000002203237824 */ /* 0x000fe200078e02ff */
[-C--:B------:R-:W-:Y:S01]  /*0590*/  LEA.HI.X.SX32 R11, R11, R123.reuse, 0x1, P2 ;  /* 0x0000007b0b0b7211 */ /* 0x080fe200010f0eff */
[C---:B------:R-:W-:Y:S01]  /*05a0*/  IMAD R39, R3.reuse, 0x32, RZ ;  /* 0x0000003203277824 */ /* 0x040fe200078e02ff */
[----:B------:R0:W4:Y:S01]  /*05b0*/  LDG.E.U16 R45, desc[UR6][R12.64] ;  /* 0x000000060c2d7981 */ /* 0x000122000c1e1500 */
[----:B------:R-:W-:Y:S01]  /*05c0*/  LEA.HI.X.SX32 R57, R198, R123, 0x1, P0 ;  /* 0x0000007bc6397211 */ /* 0x000fe200000f0eff */
[----:B------:R-:W-:Y:S01]  /*05d0*/  IMAD R19, R3, 0x19, RZ ;  /* 0x0000001903137824 */ /* 0x000fe200078e02ff */
[----:B------:R-:W3:Y:S01]  /*05e0*/  LDC R52, c[0x0][0x248] ;  /* 0x00009200ff347b82 */ /* 0x000ee20000000800 */
[----:B------:R0:W2:Y:S01]  /*05f0*/  LDG.E.U16 R0, desc[UR6][R16.64] ;  /* 0x0000000610007981 */ /* 0x0000a2000c1e1500 */
[----:B-1----:R-:W-:-:S03]  /*0600*/  IADD3 R6, P2, R83, R122, RZ ;  /* 0x0000007a53067210 */ /* 0x002fc60007f5e0ff */
[----:B------:R1:W2:Y:S01]  /*0610*/  LDG.E.U16 R59, desc[UR6][R8.64] ;  /* 0x00000006083b7981 */ /* 0x0002a2000c1e1500 */
[----:B------:R-:W-:Y:S01]  /*0620*/  LEA.HI.X.SX32 R7, R200, R123, 0x1, P2 ;  /* 0x0000007bc8077211 */ /* 0x000fe200010f0eff */
[----:B0-----:R-:W-:Y:S01]  /*0630*/  IMAD R13, R3, 0x9, RZ ;  /* 0x00000009030d7824 */ /* 0x001fe200078e02ff */
[-C--:B------:R-:W-:Y:S01]  /*0640*/  IADD3 R12, P2, R39, R122.reuse, RZ ;  /* 0x0000007a270c7210 */ /* 0x080fe20007f5e0ff */
[----:B------:R0:W2:Y:S01]  /*0650*/  LDG.E.U16 R50, desc[UR6][R10.64] ;  /* 0x000000060a327981 */ /* 0x0000a2000c1e1500 */
[----:B------:R-:W3:Y:S01]  /*0660*/  LDC R82, c[0x0][0x248] ;  /* 0x00009200ff527b82 */ /* 0x000ee20000000800 */
[C---:B------:R-:W-:Y:S02]  /*0670*/  IMAD R17, R3.reuse, 0x11, RZ ;  /* 0x0000001103117824 */ /* 0x040fe400078e02ff */
[----:B------:R-:W-:Y:S01]  /*0680*/  IMAD R43, R3, 0x42, RZ ;  /* 0x00000042032b7824 */ /* 0x000fe200078e02ff */
[----:B------:R0:W2:Y:S01]  /*0690*/  LDG.E.U16 R53, desc[UR6][R6.64] ;  /* 0x0000000606357981 */ /* 0x0000a2000c1e1500 */
[----:B-1----:R-:W-:Y:S01]  /*06a0*/  IADD3 R8, P0, R33, R122, RZ ;  /* 0x0000007a21087210 */ /* 0x002fe20007f1e0ff */
[----:B------:R-:W-:-:S02]  /*06b0*/  IMAD R63, R3, 0x52, RZ ;  /* 0x00000052033f7824 */ /* 0x000fc400078e02ff */
[----:B------:R-:W-:Y:S01]  /*06c0*/  IMAD R65, R3, 0x62, RZ ;  /* 0x0000006203417824 */ /* 0x000fe200078e02ff */
[-C--:B0-----:R-:W-:Y:S01]  /*06d0*/  IADD3 R10, P1, R35, R122.reuse, RZ ;  /* 0x0000007a230a7210 */ /* 0x081fe20007f3e0ff */
[----:B------:R-:W-:Y:S01]  /*06e0*/  IMAD R21, R3, 0x31, RZ ;  /* 0x0000003103157824 */ /* 0x000fe200078e02ff */
[-C--:B------:R-:W-:Y:S01]  /*06f0*/  LEA.HI.X.SX32 R9, R13, R123.reuse, 0x1, P0 ;  /* 0x0000007b0d097211 */ /* 0x080fe200000f0eff */
[----:B------:R-:W-:Y:S01]  /*0700*/  IMAD R107, R3, 0x82, RZ ;  /* 0x00000082036b7824 */ /* 0x000fe200078e02ff */
[-C--:B------:R-:W-:Y:S01]  /*0710*/  LEA.HI.X.SX32 R11, R17, R123.reuse, 0x1, P1 ;  /* 0x0000007b110b7211 */ /* 0x080fe200008f0eff */
[----:B------:R-:W-:Y:S01]  /*0720*/  IMAD R17, R3, 0x21, RZ ;  /* 0x0000002103117824 */ /* 0x000fe200078e02ff */
[-C--:B------:R-:W-:Y:S01]  /*0730*/  LEA.HI.X.SX32 R13, R19, R123.reuse, 0x1, P2 ;  /* 0x0000007b130d7211 */ /* 0x080fe200010f0eff */
[----:B------:R-:W-:Y:S01]  /*0740*/  IMAD R7, R3, 0x72, RZ ;  /* 0x0000007203077824 */ /* 0x000fe200078e02ff */
[-C--:B------:R-:W-:Y:S01]  /*0750*/  IADD3 R120, P0, R43, R122.reuse, RZ ;  /* 0x0000007a2b787210 */ /* 0x080fe20007f1e0ff */
[----:B------:R0:W2:Y:S01]  /*0760*/  LDG.E.U16 R161, desc[UR6][R8.64] ;  /* 0x0000000608a17981 */ /* 0x0000a2000c1e1500 */
[----:B------:R-:W-:Y:S01]  /*0770*/  IMAD R19, R3, 0x29, RZ ;  /* 0x0000002903137824 */ /* 0x000fe200078e02ff */
[----:B------:R-:W1:Y:S01]  /*0780*/  LDC R94, c[0x0][0x248] ;  /* 0x00009200ff5e7b82 */ /* 0x000e620000000800 */
[----:B------:R-:W-:Y:S01]  /*0790*/  LEA.HI.X.SX32 R121, R17, R123, 0x1, P0 ;  /* 0x0000007b11797211 */ /* 0x000fe200000f0eff */
[----:B------:R0:W2:Y:S04]  /*07a0*/  LDG.E.U16 R135, desc[UR6][R12.64] ;  /* 0x000000060c877981 */ /* 0x0000a8000c1e1500 */
[----:B------:R0:W2:Y:S02]  /*07b0*/  LDG.E.U16 R149, desc[UR6][R10.64] ;  /* 0x000000060a957981 */ /* 0x0000a4000c1e1500 */
[-C--:B0-----:R-:W-:Y:S01]  /*07c0*/  IADD3 R8, P1, R63, R122.reuse, RZ ;  /* 0x0000007a3f087210 */ /* 0x081fe20007f3e0ff */
[C---:B------:R-:W-:Y:S01]  /*07d0*/  IMAD R17, R3.reuse, 0x41, RZ ;  /* 0x0000004103117824 */ /* 0x040fe200078e02ff */
[----:B------:R-:W2:Y:S01]  /*07e0*/  LDG.E.U16 R56, desc[UR6][R56.64] ;  /* 0x0000000638387981 */ /* 0x000ea2000c1e1500 */
[----:B------:R-:W0:Y:S01]  /*07f0*/  LDC R84, c[0x0][0x248] ;  /* 0x00009200ff547b82 */ /* 0x000e220000000800 */
[----:B------:R-:W-:Y:S01]  /*0800*/  IMAD R13, R3, 0x39, RZ ;  /* 0x00000039030d7824 */ /* 0x000fe200078e02ff */
[-C--:B------:R-:W-:Y:S01]  /*0810*/  IADD3 R12, P0, R7, R122.reuse, RZ ;  /* 0x0000007a070c7210 */ /* 0x080fe20007f1e0ff */
[----:B------:R-:W-:Y:S01]  /*0820*/  IMAD R138, R3, 0x92, RZ ;  /* 0x00000092038a7824 */ /* 0x000fe200078e02ff */
[----:B------:R-:W2:Y:S01]  /*0830*/  LDG.E.U16 R120, desc[UR6][R120.64] ;  /* 0x0000000678787981 */ /* 0x000ea2000c1e1500 */
[----:B------:R-:W-:-:S02]  /*0840*/  IADD3 R10, P2, R65, R122, RZ ;  /* 0x0000007a410a7210 */ /* 0x000fc40007f5e0ff */
[-C--:B------:R-:W-:Y:S01]  /*0850*/  LEA.HI.X.SX32 R9, R19, R123.reuse, 0x1, P1 ;  /* 0x0000007b13097211 */ /* 0x080fe200008f0eff */
[----:B------:R-:W-:Y:S01]  /*0860*/  IMAD R130, R3, 0xb2, RZ ;  /* 0x000000b203827824 */ /* 0x000fe200078e02ff */
[-C--:B------:R-:W-:Y:S01]  /*0870*/  LEA.HI.X.SX32 R13, R13, R123.reuse, 0x1, P0 ;  /* 0x0000007b0d0d7211 */ /* 0x080fe200000f0eff */
[----:B------:R-:W-:Y:S01]  /*0880*/  IMAD R106, R3, 0xa2, RZ ;  /* 0x000000a2036a7824 */ /* 0x000fe200078e02ff */
[-C--:B------:R-:W-:Y:S01]  /*0890*/  LEA.HI.X.SX32 R11, R21, R123.reuse, 0x1, P2 ;  /* 0x0000007b150b7211 */ /* 0x080fe200010f0eff */
[----:B------:R3:W2:Y:S01]  /*08a0*/  LDG.E.U16 R119, desc[UR6][R8.64] ;  /* 0x0000000608777981 */ /* 0x0006a2000c1e1500 */
[----:B------:R-:W-:Y:S01]  /*08b0*/  IADD3 R16, P0, R107, R122, RZ ;  /* 0x0000007a6b107210 */ /* 0x000fe20007f1e0ff */
[----:B------:R-:W-:Y:S01]  /*08c0*/  IMAD R19, R3, 0x49, RZ ;  /* 0x0000004903137824 */ /* 0x000fe200078e02ff */
[----:B------:R-:W0:Y:S01]  /*08d0*/  LDC R100, c[0x0][0x248] ;  /* 0x00009200ff647b82 */ /* 0x000e220000000800 */
[----:B------:R3:W2:Y:S01]  /*08e0*/  LDG.E.U16 R117, desc[UR6][R12.64] ;  /* 0x000000060c757981 */ /* 0x0006a2000c1e1500 */
[----:B------:R-:W-:Y:S01]  /*08f0*/  LEA.HI.X.SX32 R17, R17, R123, 0x1, P0 ;  /* 0x0000007b11117211 */ /* 0x000fe200000f0eff */
[----:B------:R-:W-:-:S02]  /*0900*/  IMAD R21, R3, 0x51, RZ ;  /* 0x0000005103157824 */ /* 0x000fc400078e02ff */
[----:B------:R1:W2:Y:S01]  /*0910*/  LDG.E.U16 R118, desc[UR6][R10.64] ;  /* 0x000000060a767981 */ /* 0x0002a2000c1e1500 */
[C---:B------:R-:W-:Y:S01]  /*0920*/  IMAD R131, R3.reuse, 0xc2, RZ ;  /* 0x000000c203837824 */ /* 0x040fe200078e02ff */
[-C--:B---3--:R-:W-:Y:S01]  /*0930*/  IADD3 R8, P1, R138, R122.reuse, RZ ;  /* 0x0000007a8a087210 */ /* 0x088fe20007f3e0ff */
[C---:B------:R-:W-:Y:S01]  /*0940*/  IMAD R126, R3.reuse, 0xd2, RZ ;  /* 0x000000d2037e7824 */ /* 0x040fe200078e02ff */
[----:B------:R3:W2:Y:S01]  /*0950*/  LDG.E.U16 R116, desc[UR6][R16.64] ;  /* 0x0000000610747981 */ /* 0x0006a2000c1e1500 */
[----:B------:R-:W0:Y:S01]  /*0960*/  LDC R102, c[0x0][0x248] ;  /* 0x00009200ff667b82 */ /* 0x000e220000000800 */
[C---:B------:R-:W-:Y:S01]  /*0970*/  IMAD R13, R3.reuse, 0x59, RZ ;  /* 0x00000059030d7824 */ /* 0x040fe200078e02ff */
[-C--:B------:R-:W-:Y:S01]  /*0980*/  IADD3 R12, P0, R130, R122.reuse, RZ ;  /* 0x0000007a820c7210 */ /* 0x080fe20007f1e0ff */
[----:B------:R-:W-:Y:S01]  /*0990*/  IMAD R124, R3, 0xe2, RZ ;  /* 0x000000e2037c7824 */ /* 0x000fe200078e02ff */
[----:B------:R-:W4:Y:S01]  /*09a0*/  LDG.E.U16 R5, desc[UR6][R4.64] ;  /* 0x0000000604057981 */ /* 0x000f22000c1e1500 */
[----:B-1----:R-:W-:-:S02]  /*09b0*/  IADD3 R10, P2, R106, R122, RZ ;  /* 0x0000007a6a0a7210 */ /* 0x002fc40007f5e0ff */
[-C--:B------:R-:W-:Y:S01]  /*09c0*/  LEA.HI.X.SX32 R9, R19, R123.reuse, 0x1, P1 ;  /* 0x0000007b13097211 */ /* 0x080fe200008f0eff */
[----:B------:R-:W-:Y:S01]  /*09d0*/  IMAD R19, R3, 0x61, RZ ;  /* 0x0000006103137824 */ /* 0x000fe200078e02ff */
[-C--:B------:R-:W-:Y:S01]  /*09e0*/  LEA.HI.X.SX32 R13, R13, R123.reuse, 0x1, P0 ;  /* 0x0000007b0d0d7211 */ /* 0x080fe200000f0eff */
[----:B------:R-:W-:Y:S01]  /*09f0*/  IMAD R29, R3, 0x71, RZ ;  /* 0x00000071031d7824 */ /* 0x000fe200078e02ff */
[-C--:B------:R-:W-:Y:S01]  /*0a00*/  LEA.HI.X.SX32 R11, R21, R123.reuse, 0x1, P2 ;  /* 0x0000007b150b7211 */ /* 0x080fe200010f0eff */
[----:B------:R-:W-:Y:S01]  /*0a10*/  IMAD R127, R3, 0xf2, RZ ;  /* 0x000000f2037f7824 */ /* 0x000fe200078e02ff */
[-C--:B------:R-:W-:Y:S01]  /*0a20*/  IADD3 R18, P0, R131, R122.reuse, RZ ;  /* 0x0000007a83127210 */ /* 0x080fe20007f1e0ff */
[----:B------:R-:W-:Y:S01]  /*0a30*/  IMAD R21, R3, 0x69, RZ ;  /* 0x0000006903157824 */ /* 0x000fe200078e02ff */
[-C--:B---3--:R-:W-:Y:S01]  /*0a40*/  IADD3 R16, P1, R126, R122.reuse, RZ ;  /* 0x0000007a7e107210 */ /* 0x088fe20007f3e0ff */
[----:B------:R1:W3:Y:S01]  /*0a50*/  LDG.E.U16 R114, desc[UR6][R10.64] ;  /* 0x000000060a727981 */ /* 0x0002e2000c1e1500 */
[-C--:B------:R-:W-:Y:S01]  /*0a60*/  LEA.HI.X.SX32 R19, R19, R123.reuse, 0x1, P0 ;  /* 0x0000007b13137211 */ /* 0x080fe200000f0eff */
[----:B------:R-:W-:Y:S01]  /*0a70*/  IMAD R31, R3, 0xa, RZ ;  /* 0x0000000a031f7824 */ /* 0x000fe200078e02ff */
[-C--:B------:R-:W-:Y:S01]  /*0a80*/  IADD3 R20, P0, R124, R122.reuse, RZ ;  /* 0x0000007a7c147210 */ /* 0x080fe20007f1e0ff */
[----:B------:R1:W3:Y:S01]  /*0a90*/  LDG.E.U16 R115, desc[UR6][R8.64] ;  /* 0x0000000608737981 */ /* 0x0002e2000c1e1500 */
[-C--:B------:R-:W-:Y:S01]  /*0aa0*/  LEA.HI.X.SX32 R17, R21, R123.reuse, 0x1, P1 ;  /* 0x0000007b15117211 */ /* 0x080fe200008f0eff */
[----:B------:R-:W-:Y:S01]  /*0ab0*/  IMAD R79, R3, 0xa8, RZ ;  /* 0x000000a8034f7824 */ /* 0x000fe200078e02ff */
[-C--:B------:R-:W-:Y:S01]  /*0ac0*/  IADD3 R28, P2, R127, R122.reuse, RZ ;  /* 0x0000007a7f1c7210 */ /* 0x080fe20007f5e0ff */
[----:B------:R1:W3:Y:S01]  /*0ad0*/  LDG.E.U16 R113, desc[UR6][R12.64] ;  /* 0x000000060c717981 */ /* 0x0002e2000c1e1500 */
[C---:B------:R-:W-:Y:S01]  /*0ae0*/  IMAD R77, R3.reuse, 0xc8, RZ ;  /* 0x000000c8034d7824 */ /* 0x040fe200078e02ff */
[C---:B-1----:R-:W-:Y:S01]  /*0af0*/  SHF.L.U32 R11, R3.reuse, 0x1, RZ ;  /* 0x00000001030b7819 */ /* 0x042fe200000006ff */
[----:B------:R-:W-:Y:S01]  /*0b00*/  IMAD R128, R3, 0x8a, RZ ;  /* 0x0000008a03807824 */ /* 0x000fe200078e02ff */
[-C--:B------:R-:W-:Y:S01]  /*0b10*/  LEA.HI.X.SX32 R21, R29, R123.reuse, 0x1, P0 ;  /* 0x0000007b1d157211 */ /* 0x080fe200000f0eff */
[----:B------:R1:W3:Y:S01]  /*0b20*/  LDG.E.U16 R112, desc[UR6][R18.64] ;  /* 0x0000000612707981 */ /* 0x0002e2000c1e1500 */
[----:B------:R-:W-:Y:S01]  /*0b30*/  IMAD R9, R3, 0x79, RZ ;  /* 0x0000007903097824 */ /* 0x000fe200078e02ff */
[-C--:B------:R-:W-:Y:S01]  /*0b40*/  IADD3 R8, P0, R11, R122.reuse, RZ ;  /* 0x0000007a0b087210 */ /* 0x080fe20007f1e0ff */
[C---:B------:R-:W-:Y:S01]  /*0b50*/  IMAD R125, R3.reuse, 0x9a, RZ ;  /* 0x0000009a037d7824 */ /* 0x040fe200078e02ff */
[CC--:B------:R-:W-:Y:S01]  /*0b60*/  LEA R10, P1, R3.reuse, R122.reuse, 0x2 ;  /* 0x0000007a030a7211 */ /* 0x0c0fe200078210ff */
[----:B------:R-:W-:Y:S01]  /*0b70*/  IMAD R13, R3, 0x5, RZ ;  /* 0x00000005030d7824 */ /* 0x000fe200078e02ff */
[-C--:B------:R-:W-:Y:S01]  /*0b80*/  LEA.HI.X.SX32 R29, R9, R123.reuse, 0x1, P2 ;  /* 0x0000007b091d7211 */ /* 0x080fe200010f0eff */
[----:B------:R0:W3:Y:S01]  /*0b90*/  LDG.E.U16 R111, desc[UR6][R16.64] ;  /* 0x00000006106f7981 */ /* 0x0000e2000c1e1500 */
[CC--:B------:R-:W-:Y:S01]  /*0ba0*/  LEA.HI.X.SX32 R9, R3.reuse, R123.reuse, 0x1, P0 ;  /* 0x0000007b03097211 */ /* 0x0c0fe200000f0eff */
[----:B------:R-:W-:Y:S01]  /*0bb0*/  IMAD R129, R3, 0xaa, RZ ;  /* 0x000000aa03817824 */ /* 0x000fe200078e02ff */
[-C--:B------:R-:W-:Y:S01]  /*0bc0*/  IADD3 R12, P0, R31, R122.reuse, RZ ;  /* 0x0000007a1f0c7210 */ /* 0x080fe20007f1e0ff */
[----:B-1----:R-:W-:Y:S01]  /*0bd0*/  IMAD R19, R3, 0x14, RZ ;  /* 0x0000001403137824 */ /* 0x002fe200078e02ff */
[----:B------:R1:W3:Y:S01]  /*0be0*/  LDG.E.U16 R87, desc[UR6][R20.64] ;  /* 0x0000000614577981 */ /* 0x0002e2000c1e1500 */
[-C--:B------:R-:W-:Y:S01]  /*0bf0*/  LEA.HI.X.SX32 R11, R11, R123.reuse, 0x1, P1 ;  /* 0x0000007b0b0b7211 */ /* 0x080fe200008f0eff */
[----:B------:R-:W-:Y:S01]  /*0c00*/  IMAD R185, R3, 0xe8, RZ ;  /* 0x000000e803b97824 */ /* 0x000fe200078e02ff */
[----:B------:R-:W-:Y:S01]  /*0c10*/  LEA.HI.X.SX32 R13, R13, R123, 0x1, P0 ;  /* 0x0000007b0d0d7211 */ /* 0x000fe200000f0eff */
[----:B------:R1:W3:Y:S01]  /*0c20*/  LDG.E.U16 R110, desc[UR6][R28.64] ;  /* 0x000000061c6e7981 */ /* 0x0002e2000c1e1500 */
[-C--:B0-----:R-:W-:Y:S01]  /*0c30*/  IADD3 R16, P1, R19, R122.reuse, RZ ;  /* 0x0000007a13107210 */ /* 0x081fe20007f3e0ff */
[----:B------:R-:W-:Y:S01]  /*0c40*/  IMAD R136, R3, 0xca, RZ ;  /* 0x000000ca03887824 */ /* 0x000fe200078e02ff */
[----:B------:R-:W0:Y:S01]  /*0c50*/  LDC R4, c[0x0][0x248] ;  /* 0x00009200ff047b82 */ /* 0x000e220000000800 */
[----:B------:R1:W3:Y:S02]  /*0c60*/  LDG.E.U16 R167, desc[UR6][R12.64] ;  /* 0x000000060ca77981 */ /* 0x0002e4000c1e1500 */
[----:B-1----:R-:W-:-:S02]  /*0c70*/  IADD3 R20, P2, R37, R122, RZ ;  /* 0x0000007a25147210 */ /* 0x002fc40007f5e0ff */
[----:B------:R1:W3:Y:S01]  /*0c80*/  LDG.E.U16 R173, desc[UR6][R10.64] ;  /* 0x000000060aad7981 */ /* 0x0002e2000c1e1500 */
[----:B------:R-:W-:Y:S01]  /*0c90*/  IMAD R29, R3, 0x24, RZ ;  /* 0x00000024031d7824 */ /* 0x000fe200078e02ff */
[-C--:B------:R-:W-:Y:S02]  /*0ca0*/  LEA.HI.X.SX32 R17, R31, R123.reuse, 0x1, P1 ;  /* 0x0000007b1f117211 */ /* 0x080fe400008f0eff */
[----:B------:R1:W3:Y:S01]  /*0cb0*/  LDG.E.U16 R175, desc[UR6][R8.64] ;  /* 0x0000000608af7981 */ /* 0x0002e2000c1e1500 */
[-C--:B------:R-:W-:Y:S01]  /*0cc0*/  LEA.HI.X.SX32 R21, R19, R123.reuse, 0x1, P2 ;  /* 0x0000007b13157211 */ /* 0x080fe200010f0eff */
[----:B------:R-:W-:Y:S01]  /*0cd0*/  IMAD R13, R3, 0x34, RZ ;  /* 0x00000034030d7824 */ /* 0x000fe200078e02ff */
[-C--:B------:R-:W-:Y:S01]  /*0ce0*/  IADD3 R18, P0, R29, R122.reuse, RZ ;  /* 0x0000007a1d127210 */ /* 0x080fe20007f1e0ff */
[----:B------:R-:W-:Y:S01]  /*0cf0*/  IMAD R132, R3, 0xda, RZ ;  /* 0x000000da03847824 */ /* 0x000fe200078e02ff */
[-C--:B------:R-:W-:Y:S01]  /*0d00*/  IADD3 R28, P1, R47, R122.reuse, RZ ;  /* 0x0000007a2f1c7210 */ /* 0x080fe20007f3e0ff */
[----:B-1----:R-:W-:Y:S01]  /*0d10*/  IMAD R11, R3, 0x1a, RZ ;  /* 0x0000001a030b7824 */ /* 0x002fe200078e02ff */
[-C--:B------:R-:W-:Y:S01]  /*0d20*/  LEA.HI.X.SX32 R19, R33, R123.reuse, 0x1, P0 ;  /* 0x0000007b21137211 */ /* 0x080fe200000f0eff */
[----:B------:R1:W3:Y:S01]  /*0d30*/  LDG.E.U16 R143, desc[UR6][R20.64] ;  /* 0x00000006148f7981 */ /* 0x0002e2000c1e1500 */
[-C--:B------:R-:W-:Y:S01]  /*0d40*/  LEA.HI.X.SX32 R29, R29, R123.reuse, 0x1, P1 ;  /* 0x0000007b1d1d7211 */ /* 0x080fe200008f0eff */
[----:B------:R-:W5:Y:S01]  /*0d50*/  LDC R104, c[0x0][0x248] ;  /* 0x00009200ff687b82 */ /* 0x000f620000000800 */
[-C--:B------:R-:W-:Y:S01]  /*0d60*/  IADD3 R10, P1, R13, R122.reuse, RZ ;  /* 0x0000007a0d0a7210 */ /* 0x080fe20007f3e0ff */
[----:B------:R-:W-:Y:S01]  /*0d70*/  IMAD R9, R3, 0xd, RZ ;  /* 0x0000000d03097824 */ /* 0x000fe200078e02ff */
[-C--:B------:R-:W-:Y:S01]  /*0d80*/  IADD3 R8, P0, R11, R122.reuse, RZ ;  /* 0x0000007a0b087210 */ /* 0x080fe20007f1e0ff */
[----:B------:R1:W3:Y:S02]  /*0d90*/  LDG.E.U16 R147, desc[UR6][R18.64] ;  /* 0x0000000612937981 */ /* 0x0002e4000c1e1500 */
[----:B-1----:R-:W-:Y:S01]  /*0da0*/  IMAD R21, R3, 0x88, RZ ;  /* 0x0000008803157824 */ /* 0x002fe200078e02ff */
[-C--:B------:R-:W-:Y:S01]  /*0db0*/  LEA.HI.X.SX32 R11, R11, R123.reuse, 0x1, P1 ;  /* 0x0000007b0b0b7211 */ /* 0x080fe200008f0eff */
[----:B------:R-:W-:Y:S01]  /*0dc0*/  IMAD R31, R3, 0x44, RZ ;  /* 0x00000044031f7824 */ /* 0x000fe200078e02ff */
[----:B------:R1:W3:Y:S01]  /*0dd0*/  LDG.E.U16 R159, desc[UR6][R16.64] ;  /* 0x00000006109f7981 */ /* 0x0002e2000c1e1500 */
[-C--:B------:R-:W-:Y:S01]  /*0de0*/  LEA.HI.X.SX32 R9, R9, R123.reuse, 0x1, P0 ;  /* 0x0000007b09097211 */ /* 0x080fe200000f0eff */
[----:B------:R-:W-:Y:S01]  /*0df0*/  IMAD R33, R3, 0x64, RZ ;  /* 0x0000006403217824 */ /* 0x000fe200078e02ff */
[-C--:B------:R-:W-:Y:S01]  /*0e00*/  IADD3 R18, P1, R21, R122.reuse, RZ ;  /* 0x0000007a15127210 */ /* 0x080fe20007f3e0ff */
[----:B------:R0:W3:Y:S01]  /*0e10*/  LDG.E.U16 R61, desc[UR6][R28.64] ;  /* 0x000000061c3d7981 */ /* 0x0000e2000c1e1500 */
[-C--:B------:R-:W-:Y:S01]  /*0e20*/  IADD3 R12, P0, R31, R122.reuse, RZ ;  /* 0x0000007a1f0c7210 */ /* 0x080fe20007f1e0ff */
[----:B------:R-:W-:Y:S01]  /*0e30*/  IMAD R121, R3, 0xba, RZ ;  /* 0x000000ba03797824 */ /* 0x000fe200078e02ff */
[-C--:B------:R-:W-:Y:S01]  /*0e40*/  LEA.HI.X.SX32 R19, R31, R123.reuse, 0x1, P1 ;  /* 0x0000007b1f137211 */ /* 0x080fe200008f0eff */
[----:B------:R-:W-:Y:S01]  /*0e50*/  IMAD R31, R3, 0x54, RZ ;  /* 0x00000054031f7824 */ /* 0x000fe200078e02ff */
[----:B------:R0:W3:Y:S01]  /*0e60*/  LDG.E.U16 R153, desc[UR6][R8.64] ;  /* 0x0000000608997981 */ /* 0x0000e2000c1e1500 */
[----:B-1----:R-:W-:Y:S01]  /*0e70*/  IADD3 R16, P2, R55, R122, RZ ;  /* 0x0000007a37107210 */ /* 0x002fe20007f5e0ff */
[C---:B------:R-:W-:Y:S01]  /*0e80*/  IMAD R174, R3.reuse, 0x84, RZ ;  /* 0x0000008403ae7824 */ /* 0x040fe200078e02ff */
[----:B------:R-:W1:Y:S01]  /*0e90*/  LDC R20, c[0x0][0x248] ;  /* 0x00009200ff147b82 */ /* 0x000e620000000800 */
[----:B------:R0:W3:Y:S02]  /*0ea0*/  LDG.E.U16 R133, desc[UR6][R10.64] ;  /* 0x000000060a857981 */ /* 0x0000e4000c1e1500 */
[----:B0-----:R-:W-:Y:S01]  /*0eb0*/  IMAD R29, R3, 0x2a, RZ ;  /* 0x0000002a031d7824 */ /* 0x001fe200078e02ff */
[----:B------:R-:W-:-:S02]  /*0ec0*/  LEA.HI.X.SX32 R17, R13, R123, 0x1, P2 ;  /* 0x0000007b0d117211 */ /* 0x000fc400010f0eff */
[-C--:B------:R-:W-:Y:S01]  /*0ed0*/  LEA.HI.X.SX32 R13, R35, R123.reuse, 0x1, P0 ;  /* 0x0000007b230d7211 */ /* 0x080fe200000f0eff */
[----:B------:R-:W3:Y:S01]  /*0ee0*/  LDG.E.U16 R58, desc[UR6][R18.64] ;  /* 0x00000006123a7981 */ /* 0x000ee2000c1e1500 */
[----:B------:R-:W-:Y:S01]  /*0ef0*/  IMAD R9, R3, 0x15, RZ ;  /* 0x0000001503097824 */ /* 0x000fe200078e02ff */
[-C--:B------:R-:W-:Y:S01]  /*0f00*/  IADD3 R8, P0, R29, R122.reuse, RZ ;  /* 0x0000007a1d087210 */ /* 0x080fe20007f1e0ff */
[----:B------:R-:W0:Y:S01]  /*0f10*/  LDC R150, c[0x0][0x248] ;  /* 0x00009200ff967b82 */ /* 0x000e220000000800 */
[----:B------:R1:W3:Y:S01]  /*0f20*/  LDG.E.U16 R99, desc[UR6][R12.64] ;  /* 0x000000060c637981 */ /* 0x0002e2000c1e1500 */
[-C--:B------:R-:W-:Y:S02]  /*0f30*/  IADD3 R10, P1, R31, R122.reuse, RZ ;  /* 0x0000007a1f0a7210 */ /* 0x080fe40007f3e0ff */
[-C--:B------:R-:W-:Y:S01]  /*0f40*/  LEA.HI.X.SX32 R9, R9, R123.reuse, 0x1, P0 ;  /* 0x0000007b09097211 */ /* 0x080fe200000f0eff */
[----:B------:R1:W3:Y:S01]  /*0f50*/  LDG.E.U16 R60, desc[UR6][R16.64] ;  /* 0x00000006103c7981 */ /* 0x0002e2000c1e1500 */
[----:B------:R-:W-:Y:S01]  /*0f60*/  LEA.HI.X.SX32 R11, R29, R123, 0x1, P1 ;  /* 0x0000007b1d0b7211 */ /* 0x000fe200008f0eff */
[----:B------:R-:W-:Y:S01]  /*0f70*/  IMAD R29, R3, 0x3a, RZ ;  /* 0x0000003a031d7824 */ /* 0x000fe200078e02ff */
[----:B------:R-:W0:Y:S01]  /*0f80*/  LDC R152, c[0x0][0x248] ;  /* 0x00009200ff987b82 */ /* 0x000e220000000800 */
[----:B------:R1:W3:Y:S02]  /*0f90*/  LDG.E.U16 R141, desc[UR6][R8.64] ;  /* 0x00000006088d7981 */ /* 0x0002e4000c1e1500 */
[-C--:B-1----:R-:W-:Y:S01]  /*0fa0*/  IADD3 R12, P0, R33, R122.reuse, RZ ;  /* 0x0000007a210c7210 */ /* 0x082fe20007f1e0ff */
[----:B------:R-:W-:Y:S01]  /*0fb0*/  IMAD R134, R3, 0xea, RZ ;  /* 0x000000ea03867824 */ /* 0x000fe200078e02ff */
[----:B------:R-:W2:Y:S01]  /*0fc0*/  LDG.E.U16 R177, desc[UR6][R122.64] ;  /* 0x000000067ab17981 */ /* 0x000ea2000c1e1500 */
[----:B------:R-:W-:-:S02]  /*0fd0*/  IADD3 R16, P2, R79, R122, RZ ;  /* 0x0000007a4f107210 */ /* 0x000fc40007f5e0ff */
[----:B------:R-:W1:Y:S01]  /*0fe0*/  LDC R142, c[0x0][0x248] ;  /* 0x00009200ff8e7b82 */ /* 0x000e620000000800 */
[-C--:B------:R-:W-:Y:S01]  /*0ff0*/  LEA.HI.X.SX32 R13, R39, R123.reuse, 0x1, P0 ;  /* 0x0000007b270d7211 */ /* 0x080fe200000f0eff */
[----:B------:R0:W3:Y:S01]  /*1000*/  LDG.E.U16 R98, desc[UR6][R10.64] ;  /* 0x000000060a627981 */ /* 0x0000e2000c1e1500 */
[-C--:B------:R-:W-:Y:S01]  /*1010*/  LEA.HI.X.SX32 R17, R31, R123.reuse, 0x1, P2 ;  /* 0x0000007b1f117211 */ /* 0x080fe200010f0eff */
[----:B------:R-:W-:Y:S01]  /*1020*/  IMAD R9, R3, 0x1d, RZ ;  /* 0x0000001d03097824 */ /* 0x000fe200078e02ff */
[-C--:B------:R-:W-:Y:S01]  /*1030*/  IADD3 R18, P1, R77, R122.reuse, RZ ;  /* 0x0000007a4d127210 */ /* 0x080fe20007f3e0ff */
[----:B------:R-:W-:Y:S01]  /*1040*/  IMAD R31, R3, 0x74, RZ ;  /* 0x00000074031f7824 */ /* 0x000fe200078e02ff */
[-C--:B------:R-:W-:Y:S01]  /*1050*/  IADD3 R8, P0, R29, R122.reuse, RZ ;  /* 0x0000007a1d087210 */ /* 0x080fe20007f1e0ff */
[----:B------:R0:W3:Y:S01]  /*1060*/  LDG.E.U16 R97, desc[UR6][R12.64] ;  /* 0x000000060c617981 */ /* 0x0000e2000c1e1500 */
[-C--:B------:R-:W-:Y:S01]  /*1070*/  LEA.HI.X.SX32 R19, R33, R123.reuse, 0x1, P1 ;  /* 0x0000007b21137211 */ /* 0x080fe200008f0eff */
[----:B------:R-:W1:Y:S01]  /*1080*/  LDC R144, c[0x0][0x248] ;  /* 0x00009200ff907b82 */ /* 0x000e620000000800 */
[----:B------:R-:W-:Y:S01]  /*1090*/  LEA.HI.X.SX32 R9, R9, R123, 0x1, P0 ;  /* 0x0000007b09097211 */ /* 0x000fe200000f0eff */
[----:B------:R0:W3:Y:S02]  /*10a0*/  LDG.E.U16 R57, desc[UR6][R16.64] ;  /* 0x0000000610397981 */ /* 0x0000e4000c1e1500 */
[----:B0-----:R-:W-:-:S02]  /*10b0*/  IADD3 R10, P1, R31, R122, RZ ;  /* 0x0000007a1f0a7210 */ /* 0x001fc40007f3e0ff */
[----:B------:R0:W3:Y:S01]  /*10c0*/  LDG.E.U16 R40, desc[UR6][R8.64] ;  /* 0x0000000608287981 */ /* 0x0000e2000c1e1500 */
[----:B------:R-:W-:Y:S01]  /*10d0*/  IMAD R13, R3, 0x45, RZ ;  /* 0x00000045030d7824 */ /* 0x000fe200078e02ff */
[-C--:B------:R-:W-:Y:S02]  /*10e0*/  IADD3 R12, P0, R128, R122.reuse, RZ ;  /* 0x0000007a800c7210 */ /* 0x080fe40007f1e0ff */
[----:B------:R0:W3:Y:S01]  /*10f0*/  LDG.E.U16 R55, desc[UR6][R18.64] ;  /* 0x0000000612377981 */ /* 0x0000e2000c1e1500 */
[-C--:B------:R-:W-:Y:S01]  /*1100*/  LEA.HI.X.SX32 R11, R29, R123.reuse, 0x1, P1 ;  /* 0x0000007b1d0b7211 */ /* 0x080fe200008f0eff */
[----:B------:R-:W-:Y:S01]  /*1110*/  IMAD R17, R3, 0x4d, RZ ;  /* 0x0000004d03117824 */ /* 0x000fe200078e02ff */
[----:B------:R-:W-:Y:S01]  /*1120*/  LEA.HI.X.SX32 R13, R13, R123, 0x1, P0 ;  /* 0x0000007b0d0d7211 */ /* 0x000fe200000f0eff */
[----:B------:R-:W1:Y:S01]  /*1130*/  LDC R146, c[0x0][0x248] ;  /* 0x00009200ff927b82 */ /* 0x000e620000000800 */
[-C--:B0-----:R-:W-:Y:S01]  /*1140*/  IADD3 R8, P0, R125, R122.reuse, RZ ;  /* 0x0000007a7d087210 */ /* 0x081fe20007f1e0ff */
[----:B------:R0:W3:Y:S01]  /*1150*/  LDG.E.U16 R96, desc[UR6][R10.64] ;  /* 0x000000060a607981 */ /* 0x0000e2000c1e1500 */
[----:B------:R-:W-:Y:S01]  /*1160*/  IADD3 R28, P2, R185, R122, RZ ;  /* 0x0000007ab91c7210 */ /* 0x000fe20007f5e0ff */
[----:B------:R-:W-:-:S02]  /*1170*/  IMAD R19, R3, 0x55, RZ ;  /* 0x0000005503137824 */ /* 0x000fc400078e02ff */
[----:B------:R0:W3:Y:S01]  /*1180*/  LDG.E.U16 R35, desc[UR6][R12.64] ;  /* 0x000000060c237981 */ /* 0x0000e2000c1e1500 */
[-C--:B------:R-:W-:Y:S01]  /*1190*/  LEA.HI.X.SX32 R9, R17, R123.reuse, 0x1, P0 ;  /* 0x0000007b11097211 */ /* 0x080fe200000f0eff */
[----:B------:R-:W1:Y:S01]  /*11a0*/  LDC R148, c[0x0][0x248] ;  /* 0x00009200ff947b82 */ /* 0x000e620000000800 */
[-C--:B0-----:R-:W-:Y:S01]  /*11b0*/  IADD3 R10, P1, R129, R122.reuse, RZ ;  /* 0x0000007a810a7210 */ /* 0x081fe20007f3e0ff */
[----:B------:R-:W-:Y:S01]  /*11c0*/  IMAD R47, R3, 0x4a, RZ ;  /* 0x0000004a032f7824 */ /* 0x000fe200078e02ff */
[-C--:B------:R-:W-:Y:S01]  /*11d0*/  LEA.HI.X.SX32 R29, R31, R123.reuse, 0x1, P2 ;  /* 0x0000007b1f1d7211 */ /* 0x080fe200010f0eff */
[----:B------:R0:W3:Y:S01]  /*11e0*/  LDG.E.U16 R34, desc[UR6][R8.64] ;  /* 0x0000000608227981 */ /* 0x0000e2000c1e1500 */
[----:B------:R-:W-:Y:S01]  /*11f0*/  IMAD R13, R3, 0x65, RZ ;  /* 0x00000065030d7824 */ /* 0x000fe200078e02ff */
[-C--:B------:R-:W-:Y:S02]  /*1200*/  IADD3 R12, P0, R136, R122.reuse, RZ ;  /* 0x0000007a880c7210 */ /* 0x080fe40007f1e0ff */
[----:B------:R-:W1:Y:S01]  /*1210*/  LDC R154, c[0x0][0x248] ;  /* 0x00009200ff9a7b82 */ /* 0x000e620000000800 */
[-C--:B------:R-:W-:Y:S01]  /*1220*/  LEA.HI.X.SX32 R11, R19, R123.reuse, 0x1, P1 ;  /* 0x0000007b130b7211 */ /* 0x080fe200008f0eff */
[----:B------:R-:W-:Y:S01]  /*1230*/  IMAD R19, R3, 0x6d, RZ ;  /* 0x0000006d03137824 */ /* 0x000fe200078e02ff */
[-C--:B------:R-:W-:Y:S01]  /*1240*/  LEA.HI.X.SX32 R13, R13, R123.reuse, 0x1, P0 ;  /* 0x0000007b0d0d7211 */ /* 0x080fe200000f0eff */
[----:B------:R-:W-:Y:S01]  /*1250*/  IMAD R31, R3, 0x5d, RZ ;  /* 0x0000005d031f7824 */ /* 0x000fe200078e02ff */
[-C--:B------:R-:W-:Y:S01]  /*1260*/  IADD3 R18, P0, R132, R122.reuse, RZ ;  /* 0x0000007a84127210 */ /* 0x080fe20007f1e0ff */
[----:B------:R0:W3:Y:S01]  /*1270*/  LDG.E.U16 R54, desc[UR6][R28.64] ;  /* 0x000000061c367981 */ /* 0x0000e2000c1e1500 */
[-C--:B------:R-:W-:Y:S01]  /*1280*/  IADD3 R16, P2, R121, R122.reuse, RZ ;  /* 0x0000007a79107210 */ /* 0x080fe20007f5e0ff */
[----:B0-----:R-:W-:Y:S01]  /*1290*/  IMAD R9, R3, 0x25, RZ ;  /* 0x0000002503097824 */ /* 0x001fe200078e02ff */
[-C--:B------:R-:W-:Y:S01]  /*12a0*/  LEA.HI.X.SX32 R19, R19, R123.reuse, 0x1, P0 ;  /* 0x0000007b13137211 */ /* 0x080fe200000f0eff */
[----:B------:R0:W3:Y:S01]  /*12b0*/  LDG.E.U16 R33, desc[UR6][R10.64] ;  /* 0x000000060a217981 */ /* 0x0000e2000c1e1500 */
[-C--:B------:R-:W-:Y:S01]  /*12c0*/  LEA.HI.X.SX32 R17, R31, R123.reuse, 0x1, P2 ;  /* 0x0000007b1f117211 */ /* 0x080fe200010f0eff */
[----:B------:R-:W-:Y:S01]  /*12d0*/  IMAD R172, R3, 0x94, RZ ;  /* 0x0000009403ac7824 */ /* 0x000fe200078e02ff */
[-C--:B------:R-:W-:Y:S01]  /*12e0*/  IADD3 R8, P0, R47, R122.reuse, RZ ;  /* 0x0000007a2f087210 */ /* 0x080fe20007f1e0ff */
[C---:B------:R-:W-:Y:S01]  /*12f0*/  IMAD R180, R3.reuse, 0xb4, RZ ;  /* 0x000000b403b47824 */ /* 0x040fe200078e02ff */
[----:B------:R0:W3:Y:S01]  /*1300*/  LDG.E.U16 R31, desc[UR6][R12.64] ;  /* 0x000000060c1f7981 */ /* 0x0000e2000c1e1500 */
[C---:B------:R-:W-:Y:S01]  /*1310*/  IMAD R29, R3.reuse, 0x75, RZ ;  /* 0x00000075031d7824 */ /* 0x040fe200078e02ff */
[-C--:B------:R-:W-:Y:S01]  /*1320*/  IADD3 R28, P2, R134, R122.reuse, RZ ;  /* 0x0000007a861c7210 */ /* 0x080fe20007f5e0ff */
[----:B------:R-:W-:Y:S01]  /*1330*/  IMAD R179, R3, 0xa4, RZ ;  /* 0x000000a403b37824 */ /* 0x000fe200078e02ff */
[----:B------:R0:W3:Y:S02]  /*1340*/  LDG.E.U16 R30, desc[UR6][R18.64] ;  /* 0x00000006121e7981 */ /* 0x0000e4000c1e1500 */
[-C--:B0-----:R-:W-:Y:S01]  /*1350*/  IADD3 R10, P1, R174, R122.reuse, RZ ;  /* 0x0000007aae0a7210 */ /* 0x081fe20007f3e0ff */
[----:B------:R-:W0:Y:S01]  /*1360*/  LDC R156, c[0x0][0x248] ;  /* 0x00009200ff9c7b82 */ /* 0x000e220000000800 */
[-C--:B------:R-:W-:Y:S01]  /*1370*/  LEA.HI.X.SX32 R9, R9, R123.reuse, 0x1, P0 ;  /* 0x0000007b09097211 */ /* 0x080fe200000f0eff */
[----:B------:R-:W-:Y:S01]  /*1380*/  IMAD R37, R3, 0x2d, RZ ;  /* 0x0000002d03257824 */ /* 0x000fe200078e02ff */
[-C--:B------:R-:W-:Y:S01]  /*1390*/  LEA.HI.X.SX32 R11, R43, R123.reuse, 0x1, P1 ;  /* 0x0000007b2b0b7211 */ /* 0x080fe200008f0eff */
[----:B------:R-:W-:Y:S01]  /*13a0*/  IMAD R43, R3, 0x5a, RZ ;  /* 0x0000005a032b7824 */ /* 0x000fe200078e02ff */
[-C--:B------:R-:W-:Y:S01]  /*13b0*/  LEA.HI.X.SX32 R29, R29, R123.reuse, 0x1, P2 ;  /* 0x0000007b1d1d7211 */ /* 0x080fe200010f0eff */
[----:B------:R5:W3:Y:S01]  /*13c0*/  LDG.E.U16 R32, desc[UR6][R16.64] ;  /* 0x0000000610207981 */ /* 0x000ae2000c1e1500 */
[-C--:B------:R-:W-:Y:S01]  /*13d0*/  IADD3 R12, P0, R172, R122.reuse, RZ ;  /* 0x0000007aac0c7210 */ /* 0x080fe20007f1e0ff */
[----:B------:R-:W4:Y:S01]  /*13e0*/  LDC R158, c[0x0][0x248] ;  /* 0x00009200ff9e7b82 */ /* 0x000f220000000800 */
[----:B------:R-:W-:Y:S01]  /*13f0*/  IADD3 R18, P2, R180, R122, RZ ;  /* 0x0000007ab4127210 */ /* 0x000fe20007f5e0ff */
[----:B------:R5:W3:Y:S01]  /*1400*/  LDG.E.U16 R93, desc[UR6][R10.64] ;  /* 0x000000060a5d7981 */ /* 0x000ae2000c1e1500 */
[----:B------:R-:W-:-:S02]  /*1410*/  LEA.HI.X.SX32 R13, R47, R123, 0x1, P0 ;  /* 0x0000007b2f0d7211 */ /* 0x000fc400000f0eff */
[-C--:B------:R-:W-:Y:S01]  /*1420*/  LEA.HI.X.SX32 R19, R43, R123.reuse, 0x1, P2 ;  /* 0x0000007b2b137211 */ /* 0x080fe200010f0eff */
[----:B------:R-:W-:Y:S01]  /*1430*/  IMAD R181, R3, 0xc4, RZ ;  /* 0x000000c403b57824 */ /* 0x000fe200078e02ff */
[----:B------:R1:W3:Y:S01]  /*1440*/  LDG.E.U16 R39, desc[UR6][R8.64] ;  /* 0x0000000608277981 */ /* 0x0002e2000c1e1500 */
[-C--:B-----5:R-:W-:Y:S01]  /*1450*/  IADD3 R16, P1, R179, R122.reuse, RZ ;  /* 0x0000007ab3107210 */ /* 0x0a0fe20007f3e0ff */
[----:B------:R-:W-:Y:S01]  /*1460*/  IMAD R182, R3, 0xd4, RZ ;  /* 0x000000d403b67824 */ /* 0x000fe200078e02ff */
[----:B------:R-:W5:Y:S01]  /*1470*/  LDC R162, c[0x0][0x248] ;  /* 0x00009200ffa27b82 */ /* 0x000f620000000800 */
[----:B------:R1:W3:Y:S01]  /*1480*/  LDG.E.U16 R92, desc[UR6][R12.64] ;  /* 0x000000060c5c7981 */ /* 0x0002e2000c1e1500 */
[-C--:B------:R-:W-:Y:S01]  /*1490*/  IADD3 R10, P0, R43, R122.reuse, RZ ;  /* 0x0000007a2b0a7210 */ /* 0x080fe20007f1e0ff */
[----:B------:R-:W-:Y:S01]  /*14a0*/  IMAD R43, R3, 0x6a, RZ ;  /* 0x0000006a032b7824 */ /* 0x000fe200078e02ff */
[-C--:B------:R-:W-:Y:S01]  /*14b0*/  LEA.HI.X.SX32 R17, R63, R123.reuse, 0x1, P1 ;  /* 0x0000007b3f117211 */ /* 0x080fe200008f0eff */
[----:B------:R-:W-:Y:S01]  /*14c0*/  IMAD R189, R3, 0xe4, RZ ;  /* 0x000000e403bd7824 */ /* 0x000fe200078e02ff */
[-C--:B------:R-:W-:Y:S01]  /*14d0*/  LEA.HI.X.SX32 R11, R37, R123.reuse, 0x1, P0 ;  /* 0x0000007b250b7211 */ /* 0x080fe200000f0eff */
[----:B-1----:R-:W-:Y:S01]  /*14e0*/  IMAD R9, R3, 0x35, RZ ;  /* 0x0000003503097824 */ /* 0x002fe200078e02ff */
[-C--:B------:R-:W-:Y:S01]  /*14f0*/  IADD3 R8, P0, R43, R122.reuse, RZ ;  /* 0x0000007a2b087210 */ /* 0x080fe20007f1e0ff */
[----:B------:R-:W-:Y:S01]  /*1500*/  IMAD R63, R3, 0x7a, RZ ;  /* 0x0000007a033f7824 */ /* 0x000fe200078e02ff */
[-C--:B------:R-:W-:Y:S01]  /*1510*/  IADD3 R36, P1, R181, R122.reuse, RZ ;  /* 0x0000007ab5247210 */ /* 0x080fe20007f3e0ff */
[----:B------:R1:W3:Y:S01]  /*1520*/  LDG.E.U16 R38, desc[UR6][R10.64] ;  /* 0x000000060a267981 */ /* 0x0002e2000c1e1500 */
[-C--:B------:R-:W-:Y:S01]  /*1530*/  LEA.HI.X.SX32 R9, R9, R123.reuse, 0x1, P0 ;  /* 0x0000007b09097211 */ /* 0x080fe200000f0eff */
[----:B------:R-:W-:Y:S01]  /*1540*/  IMAD R140, R3, 0xfa, RZ ;  /* 0x000000fa038c7824 */ /* 0x000fe200078e02ff */
[----:B------:R-:W-:Y:S01]  /*1550*/  LEA.HI.X.SX32 R37, R65, R123, 0x1, P1 ;  /* 0x0000007b41257211 */ /* 0x000fe200008f0eff */
[----:B------:R1:W3:Y:S01]  /*1560*/  LDG.E.U16 R91, desc[UR6][R16.64] ;  /* 0x00000006105b7981 */ /* 0x0002e2000c1e1500 */
[-C--:B------:R-:W-:Y:S01]  /*1570*/  IADD3 R12, P0, R63, R122.reuse, RZ ;  /* 0x0000007a3f0c7210 */ /* 0x080fe20007f1e0ff */
[----:B------:R-:W5:Y:S01]  /*1580*/  LDC R160, c[0x0][0x248] ;  /* 0x00009200ffa07b82 */ /* 0x000f620000000800 */
[----:B------:R-:W-:Y:S01]  /*1590*/  IADD3 R64, P1, R182, R122, RZ ;  /* 0x0000007ab6407210 */ /* 0x000fe20007f3e0ff */
[----:B------:R0:W3:Y:S01]  /*15a0*/  LDG.E.U16 R90, desc[UR6][R18.64] ;  /* 0x00000006125a7981 */ /* 0x0000e2000c1e1500 */
[----:B-1----:R-:W-:-:S02]  /*15b0*/  IMAD R11, R3, 0x3d, RZ ;  /* 0x0000003d030b7824 */ /* 0x002fc400078e02ff */
[-C--:B------:R-:W-:Y:S01]  /*15c0*/  LEA.HI.X.SX32 R65, R43, R123.reuse, 0x1, P1 ;  /* 0x0000007b2b417211 */ /* 0x080fe200008f0eff */
[----:B------:R-:W-:Y:S01]  /*15d0*/  IMAD R47, R3, 0x16, RZ ;  /* 0x00000016032f7824 */ /* 0x000fe200078e02ff */
[----:B------:R-:W3:Y:S01]  /*15e0*/  LDG.E.U16 R89, desc[UR6][R36.64] ;  /* 0x0000000624597981 */ /* 0x000ee2000c1e1500 */
[-C--:B------:R-:W-:Y:S01]  /*15f0*/  IADD3 R16, P2, R189, R122.reuse, RZ ;  /* 0x0000007abd107210 */ /* 0x080fe20007f5e0ff */
[----:B------:R-:W1:Y:S01]  /*1600*/  LDC R164, c[0x0][0x248] ;  /* 0x00009200ffa47b82 */ /* 0x000e620000000800 */
[-C--:B------:R-:W-:Y:S01]  /*1610*/  LEA.HI.X.SX32 R13, R11, R123.reuse, 0x1, P0 ;  /* 0x0000007b0b0d7211 */ /* 0x080fe200000f0eff */
[C---:B------:R-:W-:Y:S01]  /*1620*/  IMAD R11, R3.reuse, 0x7d, RZ ;  /* 0x0000007d030b7824 */ /* 0x040fe200078e02ff */
[-C--:B------:R-:W-:Y:S01]  /*1630*/  IADD3 R10, P1, R140, R122.reuse, RZ ;  /* 0x0000007a8c0a7210 */ /* 0x080fe20007f3e0ff */
[----:B0-----:R-:W-:Y:S01]  /*1640*/  IMAD R19, R3, 0x6, RZ ;  /* 0x0000000603137824 */ /* 0x001fe200078e02ff */
[-C--:B------:R-:W-:Y:S01]  /*1650*/  LEA.HI.X.SX32 R17, R7, R123.reuse, 0x1, P2 ;  /* 0x0000007b07117211 */ /* 0x080fe200010f0eff */
[----:B------:R-:W-:Y:S01]  /*1660*/  IMAD R183, R3, 0xf4, RZ ;  /* 0x000000f403b77824 */ /* 0x000fe200078e02ff */
[-C--:B------:R-:W-:Y:S01]  /*1670*/  LEA.HI.X.SX32 R11, R11, R123.reuse, 0x1, P1 ;  /* 0x0000007b0b0b7211 */ /* 0x080fe200008f0eff */
[----:B------:R0:W3:Y:S01]  /*1680*/  LDG.E.U16 R36, desc[UR6][R12.64] ;  /* 0x000000060c247981 */ /* 0x0000e2000c1e1500 */
[----:B------:R-:W-:Y:S01]  /*1690*/  IMAD R7, R3, 0x3, RZ ;  /* 0x0000000303077824 */ /* 0x000fe200078e02ff */
[-C--:B------:R-:W-:Y:S01]  /*16a0*/  IADD3 R6, P0, R19, R122.reuse, RZ ;  /* 0x0000007a13067210 */ /* 0x080fe20007f1e0ff */
[C---:B------:R-:W-:Y:S01]  /*16b0*/  IMAD R139, R3.reuse, 0x26, RZ ;  /* 0x00000026038b7824 */ /* 0x040fe200078e02ff */
[----:B------:R0:W3:Y:S01]  /*16c0*/  LDG.E.U16 R37, desc[UR6][R8.64] ;  /* 0x0000000608257981 */ /* 0x0000e2000c1e1500 */
[----:B------:R-:W-:Y:S01]  /*16d0*/  IMAD R203, R3, 0x46, RZ ;  /* 0x0000004603cb7824 */ /* 0x000fe200078e02ff */
[----:B------:R-:W-:Y:S01]  /*16e0*/  LEA.HI.X.SX32 R7, R7, R123, 0x1, P0 ;  /* 0x0000007b07077211 */ /* 0x000fe200000f0eff */
[----:B------:R-:W1:Y:S01]  /*16f0*/  LDC R166, c[0x0][0x248] ;  /* 0x00009200ffa67b82 */ /* 0x000e620000000800 */
[----:B------:R-:W3:Y:S01]  /*1700*/  LDG.E.U16 R29, desc[UR6][R28.64] ;  /* 0x000000061c1d7981 */ /* 0x000ee2000c1e1500 */
[----:B0-----:R-:W-:Y:S01]  /*1710*/  IMAD R13, R3, 0xb, RZ ;  /* 0x0000000b030d7824 */ /* 0x001fe200078e02ff */
[----:B------:R-:W-:-:S02]  /*1720*/  IADD3 R12, P1, R47, R122, RZ ;  /* 0x0000007a2f0c7210 */ /* 0x000fc40007f3e0ff */
[----:B------:R0:W3:Y:S01]  /*1730*/  LDG.E.U16 R88, desc[UR6][R16.64] ;  /* 0x0000000610587981 */ /* 0x0000e2000c1e1500 */
[-C--:B------:R-:W-:Y:S02]  /*1740*/  IADD3 R8, P2, R183, R122.reuse, RZ ;  /* 0x0000007ab7087210 */ /* 0x080fe40007f5e0ff */
[----:B------:R-:W1:Y:S01]  /*1750*/  LDC R168, c[0x0][0x248] ;  /* 0x00009200ffa87b82 */ /* 0x000e620000000800 */
[-C--:B------:R-:W-:Y:S01]  /*1760*/  LEA.HI.X.SX32 R13, R13, R123.reuse, 0x1, P1 ;  /* 0x0000007b0d0d7211 */ /* 0x080fe200008f0eff */
[----:B------:R-:W-:Y:S01]  /*1770*/  IMAD R210, R3, 0x56, RZ ;  /* 0x0000005603d27824 */ /* 0x000fe200078e02ff */
[----:B------:R5:W3:Y:S01]  /*1780*/  LDG.E.U16 R28, desc[UR6][R10.64] ;  /* 0x000000060a1c7981 */ /* 0x000ae2000c1e1500 */
[----:B------:R-:W-:Y:S01]  /*1790*/  LEA.HI.X.SX32 R9, R63, R123, 0x1, P2 ;  /* 0x0000007b3f097211 */ /* 0x000fe200010f0eff */
[C---:B------:R-:W-:Y:S02]  /*17a0*/  IMAD R151, R3.reuse, 0x36, RZ ;  /* 0x0000003603977824 */ /* 0x040fe400078e02ff */
[C---:B0-----:R-:W-:Y:S01]  /*17b0*/  IMAD R17, R3.reuse, 0x13, RZ ;  /* 0x0000001303117824 */ /* 0x041fe200078e02ff */
[----:B------:R0:W3:Y:S01]  /*17c0*/  LDG.E.U16 R171, desc[UR6][R6.64] ;  /* 0x0000000606ab7981 */ /* 0x0000e2000c1e1500 */
[----:B------:R-:W-:Y:S01]  /*17d0*/  IMAD R63, R3, 0x23, RZ ;  /* 0x00000023033f7824 */ /* 0x000fe200078e02ff */
[----:B------:R-:W1:Y:S02]  /*17e0*/  LDC R170, c[0x0][0x248] ;  /* 0x00009200ffaa7b82 */ /* 0x000e640000000800 */
[----:B------:R0:W3:Y:S01]  /*17f0*/  LDG.E.U16 R157, desc[UR6][R12.64] ;  /* 0x000000060c9d7981 */ /* 0x0000e2000c1e1500 */
[----:B-----5:R-:W-:Y:S01]  /*1800*/  IADD3 R10, P0, R139, R122, RZ ;  /* 0x0000007a8b0a7210 */ /* 0x020fe20007f1e0ff */
[----:B------:R-:W-:-:S02]  /*1810*/  IMAD R43, R3, 0x1b, RZ ;  /* 0x0000001b032b7824 */ /* 0x000fc400078e02ff */
[----:B------:R5:W3:Y:S01]  /*1820*/  LDG.E.U16 R86, desc[UR6][R8.64] ;  /* 0x0000000608567981 */ /* 0x000ae2000c1e1500 */
[-C--:B------:R-:W-:Y:S01]  /*1830*/  LEA.HI.X.SX32 R11, R17, R123.reuse, 0x1, P0 ;  /* 0x0000007b110b7211 */ /* 0x080fe200000f0eff */
[----:B------:R-:W4:Y:S01]  /*1840*/  LDC R188, c[0x0][0x248] ;  /* 0x00009200ffbc7b82 */ /* 0x000f220000000800 */
[-C--:B0-----:R-:W-:Y:S01]  /*1850*/  IADD3 R6, P2, R203, R122.reuse, RZ ;  /* 0x0000007acb067210 */ /* 0x081fe20007f5e0ff */
[C---:B------:R-:W-:Y:S01]  /*1860*/  IMAD R214, R3.reuse, 0x66, RZ ;  /* 0x0000006603d67824 */ /* 0x040fe200078e02ff */
[----:B------:R-:W3:Y:S01]  /*1870*/  LDG.E.U16 R64, desc[UR6][R64.64] ;  /* 0x0000000640407981 */ /* 0x000ee2000c1e1500 */
[C---:B------:R-:W-:Y:S01]  /*1880*/  IMAD R13, R3.reuse, 0x2b, RZ ;  /* 0x0000002b030d7824 */ /* 0x040fe200078e02ff */
[-C--:B------:R-:W-:Y:S01]  /*1890*/  IADD3 R12, P0, R210, R122.reuse, RZ ;  /* 0x0000007ad20c7210 */ /* 0x080fe20007f1e0ff */
[----:B------:R-:W-:Y:S01]  /*18a0*/  IMAD R231, R3, 0x86, RZ ;  /* 0x0000008603e77824 */ /* 0x000fe200078e02ff */
[-C--:B------:R-:W-:Y:S01]  /*18b0*/  LEA.HI.X.SX32 R7, R63, R123.reuse, 0x1, P2 ;  /* 0x0000007b3f077211 */ /* 0x080fe200010f0eff */
[----:B------:R0:W3:Y:S01]  /*18c0*/  LDG.E.U16 R145, desc[UR6][R10.64] ;  /* 0x000000060a917981 */ /* 0x0000e2000c1e1500 */
[-C--:B-----5:R-:W-:Y:S01]  /*18d0*/  IADD3 R8, P1, R151, R122.reuse, RZ ;  /* 0x0000007a97087210 */ /* 0x0a0fe20007f3e0ff */
[----:B------:R-:W-:Y:S01]  /*18e0*/  IMAD R17, R3, 0x33, RZ ;  /* 0x0000003303117824 */ /* 0x000fe200078e02ff */
[-C--:B------:R-:W-:Y:S01]  /*18f0*/  LEA.HI.X.SX32 R13, R13, R123.reuse, 0x1, P0 ;  /* 0x0000007b0d0d7211 */ /* 0x080fe200000f0eff */
[----:B------:R-:W-:Y:S01]  /*1900*/  IMAD R212, R3, 0x76, RZ ;  /* 0x0000007603d47824 */ /* 0x000fe200078e02ff */
[----:B------:R-:W-:Y:S01]  /*1910*/  LEA.HI.X.SX32 R9, R43, R123, 0x1, P1 ;  /* 0x0000007b2b097211 */ /* 0x000fe200008f0eff */
[C---:B------:R-:W-:Y:S01]  /*1920*/  IMAD R229, R3.reuse, 0x96, RZ ;  /* 0x0000009603e57824 */ /* 0x040fe200078e02ff */
[----:B------:R5:W3:Y:S01]  /*1930*/  LDG.E.U16 R74, desc[UR6][R6.64] ;  /* 0x00000006064a7981 */ /* 0x000ae2000c1e1500 */
[C---:B------:R-:W-:Y:S01]  /*1940*/  IMAD R63, R3.reuse, 0x43, RZ ;  /* 0x00000043033f7824 */ /* 0x040fe200078e02ff */
[----:B------:R-:W1:Y:S01]  /*1950*/  LDC R186, c[0x0][0x248] ;  /* 0x00009200ffba7b82 */ /* 0x000e620000000800 */
[----:B0-----:R-:W-:Y:S01]  /*1960*/  IADD3 R10, P0, R214, R122, RZ ;  /* 0x0000007ad60a7210 */ /* 0x001fe20007f1e0ff */
[----:B------:R0:W3:Y:S01]  /*1970*/  LDG.E.U16 R73, desc[UR6][R12.64] ;  /* 0x000000060c497981 */ /* 0x0000e2000c1e1500 */
[----:B------:R-:W-:-:S02]  /*1980*/  IMAD R43, R3, 0x3b, RZ ;  /* 0x0000003b032b7824 */ /* 0x000fc400078e02ff */
[-C--:B------:R-:W-:Y:S01]  /*1990*/  LEA.HI.X.SX32 R11, R17, R123.reuse, 0x1, P0 ;  /* 0x0000007b110b7211 */ /* 0x080fe200000f0eff */
[----:B------:R0:W3:Y:S01]  /*19a0*/  LDG.E.U16 R75, desc[UR6][R8.64] ;  /* 0x00000006084b7981 */ /* 0x0000e2000c1e1500 */
[-C--:B-----5:R-:W-:Y:S01]  /*19b0*/  IADD3 R6, P2, R231, R122.reuse, RZ ;  /* 0x0000007ae7067210 */ /* 0x0a0fe20007f5e0ff */
[C---:B------:R-:W-:Y:S02]  /*19c0*/  IMAD R227, R3.reuse, 0xa6, RZ ;  /* 0x000000a603e37824 */ /* 0x040fe400078e02ff */
[----:B------:R5:W3:Y:S01]  /*19d0*/  LDG.E.U16 R72, desc[UR6][R10.64] ;  /* 0x000000060a487981 */ /* 0x000ae2000c1e1500 */
[----:B------:R-:W1:Y:S01]  /*19e0*/  LDC R176, c[0x0][0x248] ;  /* 0x00009200ffb07b82 */ /* 0x000e620000000800 */
[----:B0-----:R-:W-:Y:S01]  /*19f0*/  IMAD R13, R3, 0x4b, RZ ;  /* 0x0000004b030d7824 */ /* 0x001fe200078e02ff */
[----:B------:R-:W-:Y:S01]  /*1a00*/  IADD3 R12, P0, R229, R122, RZ ;  /* 0x0000007ae50c7210 */ /* 0x000fe20007f1e0ff */
[----:B------:R-:W-:Y:S01]  /*1a10*/  IMAD R223, R3, 0xc6, RZ ;  /* 0x000000c603df7824 */ /* 0x000fe200078e02ff */
[----:B------:R-:W-:-:S02]  /*1a20*/  LEA.HI.X.SX32 R7, R63, R123, 0x1, P2 ;  /* 0x0000007b3f077211 */ /* 0x000fc400010f0eff */
[-C--:B------:R-:W-:Y:S01]  /*1a30*/  IADD3 R8, P1, R212, R122.reuse, RZ ;  /* 0x0000007ad4087210 */ /* 0x080fe20007f3e0ff */
[----:B------:R-:W-:Y:S01]  /*1a40*/  IMAD R17, R3, 0x53, RZ ;  /* 0x0000005303117824 */ /* 0x000fe200078e02ff */
[-C--:B------:R-:W-:Y:S01]  /*1a50*/  LEA.HI.X.SX32 R13, R13, R123.reuse, 0x1, P0 ;  /* 0x0000007b0d0d7211 */ /* 0x080fe200000f0eff */
[----:B------:R-:W-:Y:S01]  /*1a60*/  IMAD R225, R3, 0xb6, RZ ;  /* 0x000000b603e17824 */ /* 0x000fe200078e02ff */
[-C--:B------:R-:W-:Y:S01]  /*1a70*/  LEA.HI.X.SX32 R9, R43, R123.reuse, 0x1, P1 ;  /* 0x0000007b2b097211 */ /* 0x080fe200008f0eff */
[----:B------:R0:W3:Y:S01]  /*1a80*/  LDG.E.U16 R70, desc[UR6][R6.64] ;  /* 0x0000000606467981 */ /* 0x0000e2000c1e1500 */
[----:B------:R-:W-:Y:S01]  /*1a90*/  IMAD R63, R3, 0x63, RZ ;  /* 0x00000063033f7824 */ /* 0x000fe200078e02ff */
[-C--:B-----5:R-:W-:Y:S01]  /*1aa0*/  IADD3 R10, P0, R227, R122.reuse, RZ ;  /* 0x0000007ae30a7210 */ /* 0x0a0fe20007f1e0ff */
[C---:B------:R-:W-:Y:S01]  /*1ab0*/  IMAD R221, R3.reuse, 0xd6, RZ ;  /* 0x000000d603dd7824 */ /* 0x040fe200078e02ff */
[----:B------:R5:W3:Y:S01]  /*1ac0*/  LDG.E.U16 R71, desc[UR6][R8.64] ;  /* 0x0000000608477981 */ /* 0x000ae2000c1e1500 */
[----:B------:R-:W-:Y:S01]  /*1ad0*/  IMAD R43, R3, 0x5b, RZ ;  /* 0x0000005b032b7824 */ /* 0x000fe200078e02ff */
[----:B------:R-:W-:Y:S01]  /*1ae0*/  LEA.HI.X.SX32 R11, R17, R123, 0x1, P0 ;  /* 0x0000007b110b7211 */ /* 0x000fe200000f0eff */
[----:B------:R-:W1:Y:S01]  /*1af0*/  LDC R178, c[0x0][0x248] ;  /* 0x00009200ffb27b82 */ /* 0x000e620000000800 */
[----:B------:R4:W3:Y:S01]  /*1b00*/  LDG.E.U16 R69, desc[UR6][R12.64] ;  /* 0x000000060c457981 */ /* 0x0008e2000c1e1500 */
[-C--:B0-----:R-:W-:Y:S01]  /*1b10*/  IADD3 R6, P2, R223, R122.reuse, RZ ;  /* 0x0000007adf067210 */ /* 0x081fe20007f5e0ff */
[----:B------:R-:W-:Y:S01]  /*1b20*/  IMAD R219, R3, 0xe6, RZ ;  /* 0x000000e603db7824 */ /* 0x000fe200078e02ff */
[----:B------:R-:W-:-:S02]  /*1b30*/  IADD3 R42, P0, R221, R122, RZ ;  /* 0x0000007add2a7210 */ /* 0x000fc40007f1e0ff */
[----:B-----5:R-:W-:Y:S01]  /*1b40*/  IADD3 R8, P1, R225, R122, RZ ;  /* 0x0000007ae1087210 */ /* 0x020fe20007f3e0ff */
[----:B------:R-:W-:Y:S01]  /*1b50*/  IMAD R17, R3, 0xc, RZ ;  /* 0x0000000c03117824 */ /* 0x000fe200078e02ff */
[-C--:B------:R-:W-:Y:S01]  /*1b60*/  LEA.HI.X.SX32 R7, R63, R123.reuse, 0x1, P2 ;  /* 0x0000007b3f077211 */ /* 0x080fe200010f0eff */
[----:B------:R-:W5:Y:S01]  /*1b70*/  LDG.E.U16 R68, desc[UR6][R10.64] ;  /* 0x000000060a447981 */ /* 0x000f62000c1e1500 */
[----:B----4-:R-:W-:Y:S01]  /*1b80*/  IMAD R13, R3, 0x6b, RZ ;  /* 0x0000006b030d7824 */ /* 0x010fe200078e02ff */
[-C--:B------:R-:W-:Y:S01]  /*1b90*/  LEA.HI.X.SX32 R9, R43, R123.reuse, 0x1, P1 ;  /* 0x0000007b2b097211 */ /* 0x080fe200008f0eff */
[----:B------:R-:W0:Y:S01]  /*1ba0*/  LDC R194, c[0x0][0x248] ;  /* 0x00009200ffc27b82 */ /* 0x000e220000000800 */
[----:B------:R4:W5:Y:S02]  /*1bb0*/  LDG.E.U16 R66, desc[UR6][R6.64] ;  /* 0x0000000606427981 */ /* 0x000964000c1e1500 */
[----:B------:R-:W-:Y:S01]  /*1bc0*/  LEA.HI.X.SX32 R43, R13, R123, 0x1, P0 ;  /* 0x0000007b0d2b7211 */ /* 0x000fe200000f0eff */
[C---:B------:R-:W-:Y:S01]  /*1bd0*/  IMAD R13, R3.reuse, 0x73, RZ ;  /* 0x00000073030d7824 */ /* 0x040fe200078e02ff */
[----:B------:R4:W5:Y:S01]  /*1be0*/  LDG.E.U16 R67, desc[UR6][R8.64] ;  /* 0x0000000608437981 */ /* 0x000962000c1e1500 */
[----:B------:R-:W-:-:S02]  /*1bf0*/  IMAD R217, R3, 0xf6, RZ ;  /* 0x000000f603d97824 */ /* 0x000fc400078e02ff */
[----:B------:R-:W-:Y:S01]  /*1c00*/  IMAD R63, R3, 0x7b, RZ ;  /* 0x0000007b033f7824 */ /* 0x000fe200078e02ff */
[----:B------:R4:W5:Y:S01]  /*1c10*/  LDG.E.U16 R42, desc[UR6][R42.64] ;  /* 0x000000062a2a7981 */ /* 0x000962000c1e1500 */
[----:B------:R-:W0:Y:S01]  /*1c20*/  LDC R204, c[0x0][0x248] ;  /* 0x00009200ffcc7b82 */ /* 0x000e220000000800 */
[----:B----4-:R-:W-:-:S04]  /*1c30*/  IADD3 R6, P0, R219, R122, RZ ;  /* 0x0000007adb067210 */ /* 0x010fc80007f1e0ff */
[-C--:B------:R-:W-:Y:S02]  /*1c40*/  LEA.HI.X.SX32 R7, R13, R123.reuse, 0x1, P0 ;  /* 0x0000007b0d077211 */ /* 0x080fe400000f0eff */
[C---:B------:R-:W-:Y:S01]  /*1c50*/  SHF.L.U32 R9, R3.reuse, 0x2, RZ ;  /* 0x0000000203097819 */ /* 0x040fe200000006ff */
[----:B------:R-:W4:Y:S01]  /*1c60*/  LDC R201, c[0x0][0x248] ;  /* 0x00009200ffc97b82 */ /* 0x000f220000000800 */
[-C--:B------:R-:W-:Y:S01]  /*1c70*/  LEA R10, P0, R3, R122.reuse, 0x3 ;  /* 0x0000007a030a7211 */ /* 0x080fe200078018ff */
[----:B------:R1:W5:Y:S01]  /*1c80*/  LDG.E.U16 R65, desc[UR6][R6.64] ;  /* 0x0000000606417981 */ /* 0x000362000c1e1500 */
[-C--:B------:R-:W-:Y:S02]  /*1c90*/  IADD3 R8, P1, R17, R122.reuse, RZ ;  /* 0x0000007a11087210 */ /* 0x080fe40007f3e0ff */
[----:B------:R-:W-:Y:S02]  /*1ca0*/  IADD3 R12, P2, R217, R122, RZ ;  /* 0x0000007ad90c7210 */ /* 0x000fe40007f5e0ff */
[-C--:B------:R-:W-:Y:S01]  /*1cb0*/  LEA.HI.X.SX32 R11, R9, R123.reuse, 0x1, P0 ;  /* 0x0000007b090b7211 */ /* 0x080fe200000f0eff */
[----:B------:R-:W0:Y:S01]  /*1cc0*/  LDC R43, c[0x0][0x248] ;  /* 0x00009200ff2b7b82 */ /* 0x000e220000000800 */
[----:B------:R-:W-:-:S02]  /*1cd0*/  LEA.HI.X.SX32 R9, R19, R123, 0x1, P1 ;  /* 0x0000007b13097211 */ /* 0x000fc400008f0eff */
[-C--:B------:R-:W-:Y:S01]  /*1ce0*/  LEA.HI.X.SX32 R13, R63, R123.reuse, 0x1, P2 ;  /* 0x0000007b3f0d7211 */ /* 0x080fe200010f0eff */
[----:B------:R1:W5:Y:S02]  /*1cf0*/  LDG.E.U16 R169, desc[UR6][R10.64] ;  /* 0x000000060aa97981 */ /* 0x000364000c1e1500 */
[-C--:B-1----:R-:W-:Y:S02]  /*1d00*/  IADD3 R6, P2, R15, R122.reuse, RZ ;  /* 0x0000007a0f067210 */ /* 0x082fe40007f5e0ff */
[----:B------:R-:W1:Y:S01]  /*1d10*/  LDC R19, c[0x0][0x248] ;  /* 0x00009200ff137b82 */ /* 0x000e620000000800 */
[----:B------:R-:W-:Y:S01]  /*1d20*/  IMAD R15, R3, 0x2c, RZ ;  /* 0x0000002c030f7824 */ /* 0x000fe200078e02ff */
[-C--:B------:R-:W-:Y:S01]  /*1d30*/  LEA.HI.X.SX32 R7, R17, R123.reuse, 0x1, P2 ;  /* 0x0000007b11077211 */ /* 0x080fe200010f0eff */
[----:B------:R-:W-:Y:S01]  /*1d40*/  IMAD R187, R3, 0x98, RZ ;  /* 0x0000009803bb7824 */ /* 0x000fe200078e02ff */
[-C--:B------:R-:W-:Y:S01]  /*1d50*/  IADD3 R48, P2, R49, R122.reuse, RZ ;  /* 0x0000007a31307210 */ /* 0x080fe20007f5e0ff */
[----:B------:R-:W-:Y:S01]  /*1d60*/  IMAD R17, R3, 0x4c, RZ ;  /* 0x0000004c03117824 */ /* 0x000fe200078e02ff */
[C---:B------:R-:W-:Y:S01]  /*1d70*/  IADD3 R10, P0, R15.reuse, R122, RZ ;  /* 0x0000007a0f0a7210 */ /* 0x040fe20007f1e0ff */
[----:B------:R4:W5:Y:S01]  /*1d80*/  LDG.E.U16 R155, desc[UR6][R6.64] ;  /* 0x00000006069b7981 */ /* 0x000962000c1e1500 */
[-C--:B------:R-:W-:Y:S01]  /*1d90*/  LEA.HI.X.SX32 R49, R15, R123.reuse, 0x1, P2 ;  /* 0x0000007b0f317211 */ /* 0x080fe200010f0eff */
[----:B------:R-:W2:Y:S01]  /*1da0*/  LDC R202, c[0x0][0x248] ;  /* 0x00009200ffca7b82 */ /* 0x000ea20000000800 */
[----:B------:R-:W-:Y:S01]  /*1db0*/  LEA.HI.X.SX32 R11, R47, R123, 0x1, P0 ;  /* 0x0000007b2f0b7211 */ /* 0x000fe200000f0eff */
[----:B------:R4:W5:Y:S01]  /*1dc0*/  LDG.E.U16 R165, desc[UR6][R8.64] ;  /* 0x0000000608a57981 */ /* 0x000962000c1e1500 */
[----:B------:R-:W-:-:S02]  /*1dd0*/  IMAD R15, R3, 0x6c, RZ ;  /* 0x0000006c030f7824 */ /* 0x000fc400078e02ff */
[----:B------:R-:W-:Y:S01]  /*1de0*/  IMAD R191, R3, 0xd8, RZ ;  /* 0x000000d803bf7824 */ /* 0x000fe200078e02ff */
[----:B------:R4:W5:Y:S02]  /*1df0*/  LDG.E.U16 R63, desc[UR6][R12.64] ;  /* 0x000000060c3f7981 */ /* 0x000964000c1e1500 */
[-C--:B----4-:R-:W-:Y:S01]  /*1e00*/  IADD3 R6, P0, R187, R122.reuse, RZ ;  /* 0x0000007abb067210 */ /* 0x090fe20007f1e0ff */
[----:B------:R-:W4:Y:S01]  /*1e10*/  LDC R209, c[0x0][0x248] ;  /* 0x00009200ffd17b82 */ /* 0x000f220000000800 */
[----:B------:R0:W5:Y:S01]  /*1e20*/  LDG.E.U16 R48, desc[UR6][R48.64] ;  /* 0x0000000630307981 */ /* 0x000162000c1e1500 */
[C---:B------:R-:W-:Y:S02]  /*1e30*/  IADD3 R8, P1, R17.reuse, R122, RZ ;  /* 0x0000007a11087210 */ /* 0x040fe40007f3e0ff */
[-C--:B------:R-:W-:Y:S02]  /*1e40*/  LEA.HI.X.SX32 R7, R17, R123.reuse, 0x1, P0 ;  /* 0x0000007b11077211 */ /* 0x080fe400000f0eff */
[----:B------:R-:W-:-:S02]  /*1e50*/  LEA.HI.X.SX32 R9, R139, R123, 0x1, P1 ;  /* 0x0000007b8b097211 */ /* 0x000fc400008f0eff */
[----:B------:R-:W4:Y:S01]  /*1e60*/  LDC R213, c[0x0][0x248] ;  /* 0x00009200ffd57b82 */ /* 0x000f220000000800 */
[-C--:B------:R-:W-:Y:S01]  /*1e70*/  IADD3 R12, P1, R15, R122.reuse, RZ ;  /* 0x0000007a0f0c7210 */ /* 0x080fe20007f3e0ff */
[----:B------:R0:W5:Y:S01]  /*1e80*/  LDG.E.U16 R139, desc[UR6][R10.64] ;  /* 0x000000060a8b7981 */ /* 0x000162000c1e1500 */
[----:B------:R-:W-:Y:S02]  /*1e90*/  IADD3 R14, P2, R191, R122, RZ ;  /* 0x0000007abf0e7210 */ /* 0x000fe40007f5e0ff */
[-C--:B------:R-:W-:Y:S01]  /*1ea0*/  LEA.HI.X.SX32 R13, R151, R123.reuse, 0x1, P1 ;  /* 0x0000007b970d7211 */ /* 0x080fe200008f0eff */
[----:B------:R1:W5:Y:S01]  /*1eb0*/  LDG.E.U16 R47, desc[UR6][R6.64] ;  /* 0x00000006062f7981 */ /* 0x000362000c1e1500 */
[----:B------:R-:W-:Y:S01]  /*1ec0*/  SHF.L.U32 R17, R3, 0x5, RZ ;  /* 0x0000000503117819 */ /* 0x000fe200000006ff */
[----:B0-----:R-:W0:Y:S01]  /*1ed0*/  LDC R49, c[0x0][0x248] ;  /* 0x00009200ff317b82 */ /* 0x001e220000000800 */
[----:B------:R-:W-:Y:S01]  /*1ee0*/  LEA.HI.X.SX32 R15, R15, R123, 0x1, P2 ;  /* 0x0000007b0f0f7211 */ /* 0x000fe200010f0eff */
[----:B------:R-:W5:Y:S01]  /*1ef0*/  LDG.E.U16 R9, desc[UR6][R8.64] ;  /* 0x0000000608097981 */ /* 0x000f62000c1e1500 */
[----:B------:R-:W-:-:S02]  /*1f00*/  SHF.L.U32 R11, R3, 0x4, RZ ;  /* 0x00000004030b7819 */ /* 0x000fc400000006ff */
[-C--:B------:R-:W-:Y:S01]  /*1f10*/  LEA R10, P1, R43, R122.reuse, 0x6 ;  /* 0x0000007a2b0a7211 */ /* 0x080fe200078230ff */
[----:B------:R2:W5:Y:S01]  /*1f20*/  LDG.E.U16 R46, desc[UR6][R14.64] ;  /* 0x000000060e2e7981 */ /* 0x000562000c1e1500 */
[-C--:B-1----:R-:W-:Y:S01]  /*1f30*/  LEA R6, P0, R19, R122.reuse, 0x5 ;  /* 0x0000007a13067211 */ /* 0x082fe200078028ff */
[----:B------:R-:W1:Y:S02]  /*1f40*/  LDC R211, c[0x0][0x248] ;  /* 0x00009200ffd37b82 */ /* 0x000e640000000800 */
[----:B------:R-:W5:Y:S01]  /*1f50*/  LDG.E.U16 R13, desc[UR6][R12.64] ;  /* 0x000000060c0d7981 */ /* 0x000f62000c1e1500 */
[-C--:B------:R-:W-:Y:S02]  /*1f60*/  LEA.HI.X.SX32 R7, R11, R123.reuse, 0x1, P0 ;  /* 0x0000007b0b077211 */ /* 0x080fe400000f0eff */
[-C--:B------:R-:W-:Y:S02]  /*1f70*/  LEA.HI.X.SX32 R11, R17, R123.reuse, 0x1, P1 ;  /* 0x0000007b110b7211 */ /* 0x080fe400008f0eff */
[----:B------:R-:W-:Y:S01]  /*1f80*/  LEA R18, P0, R193, R122, 0x7 ;  /* 0x0000007ac1127211 */ /* 0x000fe200078038ff */
[----:B------:R-:W-:Y:S01]  /*1f90*/  IMAD R193, R2, 0x110, RZ ;  /* 0x0000011002c17824 */ /* 0x000fe200078e02ff */
[----:B------:R-:W-:Y:S01]  /*1fa0*/  SHF.L.U32 R17, R3, 0x6, RZ ;  /* 0x0000000603117819 */ /* 0x000fe200000006ff */
[----:B--2---:R-:W-:Y:S01]  /*1fb0*/  IMAD R15, R4, 0x130, RZ ;  /* 0x00000130040f7824 */ /* 0x004fe200078e02ff */
[----:B------:R2:W3:Y:S01]  /*1fc0*/  LDG.E.U16 R151, desc[UR6][R6.64] ;  /* 0x0000000606977981 */ /* 0x0004e2000c1e1500 */
[----:B------:R-:W4:Y:S01]  /*1fd0*/  LDC R4, c[0x0][0x248] ;  /* 0x00009200ff047b82 */ /* 0x000f220000000800 */
[----:B------:R-:W-:-:S02]  /*1fe0*/  LEA.HI.X.SX32 R19, R17, R123, 0x1, P0 ;  /* 0x0000007b11137211 */ /* 0x000fc400000f0eff */
[-C--:B------:R-:W-:Y:S01]  /*1ff0*/  IADD3 R14, P0, R193, R122.reuse, RZ ;  /* 0x0000007ac10e7210 */ /* 0x080fe20007f1e0ff */
[----:B------:R0:W5:Y:S01]  /*2000*/  LDG.E.U16 R10, desc[UR6][R10.64] ;  /* 0x000000060a0a7981 */ /* 0x000162000c1e1500 */
[----:B------:R-:W-:Y:S02]  /*2010*/  SHF.L.U32 R43, R3, 0x7, RZ ;  /* 0x00000007032b7819 */ /* 0x000fe400000006ff */
[-C--:B------:R-:W-:Y:S01]  /*2020*/  LEA R16, P1, R195, R122.reuse, 0x8 ;  /* 0x0000007ac3107211 */ /* 0x080fe200078240ff */
[----:B------:R0:W3:Y:S01]  /*2030*/  LDG.E.U16 R2, desc[UR6][R18.64] ;  /* 0x0000000612027981 */ /* 0x0000e2000c1e1500 */
[----:B--2---:R-:W-:Y:S01]  /*2040*/  IADD3 R6, P2, R15, R122, RZ ;  /* 0x0000007a0f067210 */ /* 0x004fe20007f5e0ff */
[----:B------:R-:W-:Y:S01]  /*2050*/  IMAD R7, R20, 0x150, RZ ;  /* 0x0000015014077824 */ /* 0x000fe200078e02ff */
[-C--:B------:R-:W-:Y:S01]  /*2060*/  LEA.HI.X.SX32 R15, R21, R123.reuse, 0x1, P0 ;  /* 0x0000007b150f7211 */ /* 0x080fe200000f0eff */
[----:B------:R-:W2:Y:S01]  /*2070*/  LDC R12, c[0x0][0x248] ;  /* 0x00009200ff0c7b82 */ /* 0x000ea20000000800 */
[----:B------:R-:W-:-:S04]  /*2080*/  LEA.HI.X.SX32 R17, R43, R123, 0x1, P1 ;  /* 0x0000007b2b117211 */ /* 0x000fc800008f0eff */
[----:B------:R0:W5:Y:S03]  /*2090*/  LDG.E.U16 R15, desc[UR6][R14.64] ;  /* 0x000000060e0f7981 */ /* 0x000166000c1e1500 */
[----:B0-----:R-:W0:Y:S01]  /*20a0*/  LDC R11, c[0x0][0x248] ;  /* 0x00009200ff0b7b82 */ /* 0x001e220000000800 */
[----:B------:R-:W-:Y:S01]  /*20b0*/  IMAD R19, R24, 0x190, RZ ;  /* 0x0000019018137824 */ /* 0x000fe200078e02ff */
[-C--:B------:R-:W-:Y:S01]  /*20c0*/  IADD3 R20, P1, R7, R122.reuse, RZ ;  /* 0x0000007a07147210 */ /* 0x080fe20007f3e0ff */
[----:B------:R-:W-:Y:S01]  /*20d0*/  IMAD R49, R49, 0x1e0, RZ ;  /* 0x000001e031317824 */ /* 0x000fe200078e02ff */
[-C--:B------:R-:W-:Y:S01]  /*20e0*/  LEA.HI.X.SX32 R7, R187, R123.reuse, 0x1, P2 ;  /* 0x0000007bbb077211 */ /* 0x080fe200010f0eff */
[----:B------:R-:W-:Y:S01]  /*20f0*/  IMAD R43, R44, 0x1d0, RZ ;  /* 0x000001d02c2b7824 */ /* 0x000fe200078e02ff */
[----:B------:R-:W5:Y:S02]  /*2100*/  LDG.E.U16 R16, desc[UR6][R16.64] ;  /* 0x0000000610107981 */ /* 0x000f64000c1e1500 */
[----:B------:R-:W1:Y:S01]  /*2110*/  LDC R14, c[0x0][0x248] ;  /* 0x00009200ff0e7b82 */ /* 0x000e620000000800 */
[----:B------:R-:W-:Y:S01]  /*2120*/  IADD3 R18, P0, R19, R122, RZ ;  /* 0x0000007a13127210 */ /* 0x000fe20007f1e0ff */
[----:B------:R4:W5:Y:S01]  /*2130*/  LDG.E.U16 R8, desc[UR6][R6.64] ;  /* 0x0000000606087981 */ /* 0x000962000c1e1500 */
[-C--:B------:R-:W-:Y:S01]  /*2140*/  LEA.HI.X.SX32 R21, R79, R123.reuse, 0x1, P1 ;  /* 0x0000007b4f157211 */ /* 0x080fe200008f0eff */
[----:B------:R-:W-:Y:S01]  /*2150*/  IMAD R79, R26, 0x1b0, RZ ;  /* 0x000001b01a4f7824 */ /* 0x000fe200078e02ff */
[----:B------:R-:W-:-:S03]  /*2160*/  LEA.HI.X.SX32 R19, R77, R123, 0x1, P0 ;  /* 0x0000007b4d137211 */ /* 0x000fc600000f0eff */
[----:B------:R-:W1:Y:S01]  /*2170*/  LDC R26, c[0x0][0x248] ;  /* 0x00009200ff1a7b82 */ /* 0x000e620000000800 */
[----:B------:R4:W5:Y:S02]  /*2180*/  LDG.E.U16 R20, desc[UR6][R20.64] ;  /* 0x0000000614147981 */ /* 0x000964000c1e1500 */
[-C--:B----4-:R-:W-:Y:S02]  /*2190*/  IADD3 R6, P0, R49, R122.reuse, RZ ;  /* 0x0000007a31067210 */ /* 0x090fe40007f1e0ff */
[----:B------:R-:W4:Y:S03]  /*21a0*/  LDG.E.U16 R19, desc[UR6][R18.64] ;  /* 0x0000000612137981 */ /* 0x000f26000c1e1500 */
[----:B------:R-:W1:Y:S01]  /*21b0*/  LDC R49, c[0x0][0x248] ;  /* 0x00009200ff317b82 */ /* 0x000e620000000800 */
[-C--:B------:R-:W-:Y:S02]  /*21c0*/  LEA.HI.X.SX32 R7, R109, R123.reuse, 0x1, P0 ;  /* 0x0000007b6d077211 */ /* 0x080fe400000f0eff */
[-C--:B------:R-:W-:Y:S01]  /*21d0*/  IADD3 R76, P2, R43, R122.reuse, RZ ;  /* 0x0000007a2b4c7210 */ /* 0x080fe20007f5e0ff */
[----:B------:R-:W-:Y:S01]  /*21e0*/  IMAD R21, R4, 0x120, RZ ;  /* 0x0000012004157824 */ /* 0x000fe200078e02ff */
[-C--:B------:R-:W-:Y:S01]  /*21f0*/  IADD3 R78, P1, R79, R122.reuse, RZ ;  /* 0x0000007a4f4e7210 */ /* 0x080fe20007f3e0ff */
[----:B------:R2:W4:Y:S01]  /*2200*/  LDG.E.U16 R24, desc[UR6][R6.64] ;  /* 0x0000000606187981 */ /* 0x000522000c1e1500 */
[-C--:B------:R-:W-:Y:S01]  /*2210*/  LEA.HI.X.SX32 R77, R185, R123.reuse, 0x1, P2 ;  /* 0x0000007bb94d7211 */ /* 0x080fe200010f0eff */
[----:B0-----:R-:W-:Y:S01]  /*2220*/  IMAD R109, R11, 0x140, RZ ;  /* 0x000001400b6d7824 */ /* 0x001fe200078e02ff */
[----:B------:R-:W-:Y:S01]  /*2230*/  LEA.HI.X.SX32 R79, R191, R123, 0x1, P1 ;  /* 0x0000007bbf4f7211 */ /* 0x000fe200008f0eff */
[----:B------:R-:W0:Y:S02]  /*2240*/  LDC R43, c[0x0][0x248] ;  /* 0x00009200ff2b7b82 */ /* 0x000e240000000800 */
[----:B------:R1:W4:Y:S01]  /*2250*/  LDG.E.U16 R18, desc[UR6][R76.64] ;  /* 0x000000064c127981 */ /* 0x000322000c1e1500 */
[----:B--2---:R-:W-:Y:S01]  /*2260*/  IADD3 R6, P0, R21, R122, RZ ;  /* 0x0000007a15067210 */ /* 0x004fe20007f1e0ff */
[----:B------:R-:W-:-:S04]  /*2270*/  IMAD R21, R12, 0x160, RZ ;  /* 0x000001600c157824 */ /* 0x000fc800078e02ff */
[----:B------:R-:W2:Y:S01]  /*2280*/  LDC R11, c[0x0][0x248] ;  /* 0x00009200ff0b7b82 */ /* 0x000ea20000000800 */
[-C--:B------:R-:W-:Y:S01]  /*2290*/  IADD3 R80, P1, R109, R122.reuse, RZ ;  /* 0x0000007a6d507210 */ /* 0x080fe20007f3e0ff */
[----:B------:R1:W4:Y:S01]  /*22a0*/  LDG.E.U16 R17, desc[UR6][R78.64] ;  /* 0x000000064e117981 */ /* 0x000322000c1e1500 */
[-C--:B------:R-:W-:Y:S01]  /*22b0*/  LEA.HI.X.SX32 R7, R105, R123.reuse, 0x1, P0 ;  /* 0x0000007b69077211 */ /* 0x080fe200000f0eff */
[----:B-1----:R-:W-:Y:S01]  /*22c0*/  IMAD R77, R14, 0x1a0, RZ ;  /* 0x000001a00e4d7824 */ /* 0x002fe200078e02ff */
[----:B------:R-:W-:Y:S01]  /*22d0*/  LEA.HI.X.SX32 R81, R81, R123, 0x1, P1 ;  /* 0x0000007b51517211 */ /* 0x000fe200008f0eff */
[----:B------:R-:W-:Y:S02]  /*22e0*/  IMAD R49, R49, 0x1c0, RZ ;  /* 0x000001c031317824 */ /* 0x000fe400078e02ff */
[----:B------:R-:W1:Y:S02]  /*22f0*/  LDC R105, c[0x0][0x248] ;  /* 0x00009200ff697b82 */ /* 0x000e640000000800 */
[----:B------:R-:W4:Y:S01]  /*2300*/  LDG.E.U16 R44, desc[UR6][R80.64] ;  /* 0x00000006502c7981 */ /* 0x000f22000c1e1500 */
[----:B------:R-:W-:-:S03]  /*2310*/  IADD3 R78, P0, R21, R122, RZ ;  /* 0x0000007a154e7210 */ /* 0x000fc60007f1e0ff */
[----:B------:R0:W4:Y:S01]  /*2320*/  LDG.E.U16 R21, desc[UR6][R6.64] ;  /* 0x0000000606157981 */ /* 0x000122000c1e1500 */
[----:B------:R-:W-:Y:S01]  /*2330*/  IMAD R79, R26, 0x180, RZ ;  /* 0x000001801a4f7824 */ /* 0x000fe200078e02ff */
[----:B------:R-:W1:Y:S01]  /*2340*/  LDC R109, c[0x0][0x248] ;  /* 0x00009200ff6d7b82 */ /* 0x000e620000000800 */
[-C--:B0-----:R-:W-:Y:S01]  /*2350*/  IADD3 R6, P1, R77, R122.reuse, RZ ;  /* 0x0000007a4d067210 */ /* 0x081fe20007f3e0ff */
[----:B------:R-:W-:Y:S02]  /*2360*/  IMAD R193, R156, 0x1f4, RZ ;  /* 0x000001f49cc17824 */ /* 0x000fe400078e02ff */
[----:B------:R-:W-:Y:S01]  /*2370*/  IADD3 R76, P2, R79, R122, RZ ;  /* 0x0000007a4f4c7210 */ /* 0x000fe20007f5e0ff */
[----:B------:R-:W-:Y:S01]  /*2380*/  IMAD R43, R43, 0x170, RZ ;  /* 0x000001702b2b7824 */ /* 0x000fe200078e02ff */
[-C--:B------:R-:W-:Y:S01]  /*2390*/  LEA.HI.X.SX32 R7, R95, R123.reuse, 0x1, P1 ;  /* 0x0000007b5f077211 */ /* 0x080fe200008f0eff */
[----:B--2---:R-:W-:Y:S01]  /*23a0*/  IMAD R11, R11, 0x102, RZ ;  /* 0x000001020b0b7824 */ /* 0x004fe200078e02ff */
[----:B------:R-:W0:Y:S01]  /*23b0*/  LDC R95, c[0x0][0x248] ;  /* 0x00009200ff5f7b82 */ /* 0x000e220000000800 */
[----:B------:R-:W-:-:S02]  /*23c0*/  LEA.HI.X.SX32 R79, R103, R123, 0x1, P0 ;  /* 0x0000007b674f7211 */ /* 0x000fc400000f0eff */
[-C--:B------:R-:W-:Y:S01]  /*23d0*/  IADD3 R80, P0, R49, R122.reuse, RZ ;  /* 0x0000007a31507210 */ /* 0x080fe20007f1e0ff */
[----:B------:R2:W4:Y:S01]  /*23e0*/  LDG.E.U16 R4, desc[UR6][R6.64] ;  /* 0x0000000606047981 */ /* 0x000522000c1e1500 */
[-C--:B------:R-:W-:Y:S01]  /*23f0*/  LEA.HI.X.SX32 R77, R101, R123.reuse, 0x1, P2 ;  /* 0x0000007b654d7211 */ /* 0x080fe200010f0eff */
[----:B------:R-:W-:Y:S01]  /*2400*/  IMAD R101, R52, 0x1f0, RZ ;  /* 0x000001f034657824 */ /* 0x000fe200078e02ff */
[----:B------:R-:W-:Y:S01]  /*2410*/  LEA.HI.X.SX32 R81, R85, R123, 0x1, P0 ;  /* 0x0000007b55517211 */ /* 0x000fe200000f0eff */
[----:B------:R2:W4:Y:S01]  /*2420*/  LDG.E.U16 R14, desc[UR6][R78.64] ;  /* 0x000000064e0e7981 */ /* 0x000522000c1e1500 */
[----:B------:R-:W1:Y:S03]  /*2430*/  LDC R85, c[0x0][0x248] ;  /* 0x00009200ff557b82 */ /* 0x000e660000000800 */
[----:B------:R2:W4:Y:S02]  /*2440*/  LDG.E.U16 R26, desc[UR6][R76.64] ;  /* 0x000000064c1a7981 */ /* 0x000524000c1e1500 */
[----:B--2---:R-:W-:Y:S01]  /*2450*/  IMAD R7, R3, 0x81, RZ ;  /* 0x0000008103077824 */ /* 0x004fe200078e02ff */
[-C--:B------:R-:W-:Y:S01]  /*2460*/  IADD3 R6, P0, R11, R122.reuse, RZ ;  /* 0x0000007a0b067210 */ /* 0x080fe20007f1e0ff */
[----:B------:R-:W-:Y:S01]  /*2470*/  IMAD R103, R94, 0x132, RZ ;  /* 0x000001325e677824 */ /* 0x000fe200078e02ff */
[----:B------:R2:W4:Y:S01]  /*2480*/  LDG.E.U16 R12, desc[UR6][R80.64] ;  /* 0x00000006500c7981 */ /* 0x000522000c1e1500 */
[-C--:B------:R-:W-:Y:S01]  /*2490*/  IADD3 R78, P1, R43, R122.reuse, RZ ;  /* 0x0000007a2b4e7210 */ /* 0x080fe20007f3e0ff */
[----:B------:R-:W1:Y:S01]  /*24a0*/  LDC R94, c[0x0][0x248] ;  /* 0x00009200ff5e7b82 */ /* 0x000e620000000800 */
[----:B------:R-:W-:-:S07]  /*24b0*/  IADD3 R76, P2, R101, R122, RZ ;  /* 0x0000007a654c7210 */ /* 0x000fce0007f5e0ff */
[----:B------:R-:W1:Y:S01]  /*24c0*/  LDC R101, c[0x0][0x248] ;  /* 0x00009200ff657b82 */ /* 0x000e620000000800 */
[-C--:B------:R-:W-:Y:S01]  /*24d0*/  LEA.HI.X.SX32 R77, R83, R123.reuse, 0x1, P2 ;  /* 0x0000007b534d7211 */ /* 0x080fe200010f0eff */
[----:B------:R-:W-:Y:S01]  /*24e0*/  IMAD R83, R82, 0x112, RZ ;  /* 0x0000011252537824 */ /* 0x000fe200078e02ff */
[-C--:B------:R-:W-:Y:S01]  /*24f0*/  LEA.HI.X.SX32 R79, R51, R123.reuse, 0x1, P1 ;  /* 0x0000007b334f7211 */ /* 0x080fe200008f0eff */
[----:B--2---:R-:W-:Y:S01]  /*2500*/  IMAD R81, R84, 0x122, RZ ;  /* 0x0000012254517824 */ /* 0x004fe200078e02ff */
[----:B------:R-:W-:Y:S01]  /*2510*/  LEA.HI.X.SX32 R7, R7, R123, 0x1, P0 ;  /* 0x0000007b07077211 */ /* 0x000fe200000f0eff */
[----:B------:R-:W-:Y:S01]  /*2520*/  IMAD R43, R3, 0x89, RZ ;  /* 0x00000089032b7824 */ /* 0x000fe200078e02ff */
[-C--:B------:R-:W-:Y:S01]  /*2530*/  IADD3 R80, P0, R83, R122.reuse, RZ ;  /* 0x0000007a53507210 */ /* 0x080fe20007f1e0ff */
[----:B0-----:R-:W-:Y:S01]  /*2540*/  IMAD R95, R95, 0x142, RZ ;  /* 0x000001425f5f7824 */ /* 0x001fe200078e02ff */
[----:B------:R0:W2:Y:S01]  /*2550*/  LDG.E.U16 R52, desc[UR6][R78.64] ;  /* 0x000000064e347981 */ /* 0x0000a2000c1e1500 */
[C---:B------:R-:W-:Y:S01]  /*2560*/  IMAD R83, R3.reuse, 0xa1, RZ ;  /* 0x000000a103537824 */ /* 0x040fe200078e02ff */
[----:B------:R-:W3:Y:S02]  /*2570*/  LDC R156, c[0x0][0x248] ;  /* 0x00009200ff9c7b82 */ /* 0x000ee40000000800 */
[----:B------:R0:W2:Y:S04]  /*2580*/  LDG.E.U16 R11, desc[UR6][R76.64] ;  /* 0x000000064c0b7981 */ /* 0x0000a8000c1e1500 */
[----:B------:R1:W2:Y:S01]  /*2590*/  LDG.E.U16 R49, desc[UR6][R6.64] ;  /* 0x0000000606317981 */ /* 0x0002a2000c1e1500 */
[----:B0-----:R-:W-:Y:S01]  /*25a0*/  IMAD R79, R3, 0x99, RZ ;  /* 0x00000099034f7824 */ /* 0x001fe200078e02ff */
[----:B------:R-:W0:Y:S01]  /*25b0*/  LDC R195, c[0x0][0x248] ;  /* 0x00009200ffc37b82 */ /* 0x000e220000000800 */
[----:B------:R-:W-:-:S02]  /*25c0*/  IADD3 R76, P1, R81, R122, RZ ;  /* 0x0000007a514c7210 */ /* 0x000fc40007f3e0ff */
[----:B------:R-:W-:Y:S02]  /*25d0*/  LEA.HI.X.SX32 R81, R43, R123, 0x1, P0 ;  /* 0x0000007b2b517211 */ /* 0x000fe400000f0eff */
[----:B-1----:R-:W-:-:S03]  /*25e0*/  IADD3 R6, P2, R103, R122, RZ ;  /* 0x0000007a67067210 */ /* 0x002fc60007f5e0ff */
[----:B------:R-:W1:Y:S01]  /*25f0*/  LDC R215, c[0x0][0x248] ;  /* 0x00009200ffd77b82 */ /* 0x000e620000000800 */
[-C--:B------:R-:W-:Y:S01]  /*2600*/  IADD3 R78, P0, R95, R122.reuse, RZ ;  /* 0x0000007a5f4e7210 */ /* 0x080fe20007f1e0ff */
[----:B------:R-:W-:Y:S01]  /*2610*/  IMAD R51, R3, 0x91, RZ ;  /* 0x0000009103337824 */ /* 0x000fe200078e02ff */
[-C--:B------:R-:W-:Y:S01]  /*2620*/  LEA.HI.X.SX32 R7, R79, R123.reuse, 0x1, P2 ;  /* 0x0000007b4f077211 */ /* 0x080fe200010f0eff */
[----:B------:R-:W-:Y:S01]  /*2630*/  IMAD R85, R85, 0x152, RZ ;  /* 0x0000015255557824 */ /* 0x000fe200078e02ff */
[-C--:B------:R-:W-:Y:S01]  /*2640*/  LEA.HI.X.SX32 R79, R83, R123.reuse, 0x1, P0 ;  /* 0x0000007b534f7211 */ /* 0x080fe200000f0eff */
[----:B------:R-:W-:Y:S01]  /*2650*/  IMAD R101, R101, 0x172, RZ ;  /* 0x0000017265657824 */ /* 0x000fe200078e02ff */
[----:B------:R0:W2:Y:S01]  /*2660*/  LDG.E.U16 R43, desc[UR6][R80.64] ;  /* 0x00000006502b7981 */ /* 0x0000a2000c1e1500 */
[----:B------:R-:W1:Y:S01]  /*2670*/  LDC R103, c[0x0][0x248] ;  /* 0x00009200ff677b82 */ /* 0x000e620000000800 */
[----:B------:R-:W-:Y:S01]  /*2680*/  LEA.HI.X.SX32 R77, R51, R123, 0x1, P1 ;  /* 0x0000007b334d7211 */ /* 0x000fe200008f0eff */
[----:B------:R-:W-:Y:S01]  /*2690*/  IMAD R83, R100, 0x162, RZ ;  /* 0x0000016264537824 */ /* 0x000fe200078e02ff */
[----:B------:R-:W2:Y:S01]  /*26a0*/  LDG.E.U16 R7, desc[UR6][R6.64] ;  /* 0x0000000606077981 */ /* 0x000ea2000c1e1500 */
[----:B------:R-:W-:Y:S01]  /*26b0*/  IMAD R51, R3, 0xa9, RZ ;  /* 0x000000a903337824 */ /* 0x000fe200078e02ff */
[-C--:B------:R-:W-:Y:S01]  /*26c0*/  IADD3 R84, P0, R85, R122.reuse, RZ ;  /* 0x0000007a55547210 */ /* 0x080fe20007f1e0ff */
[----:B------:R-:W-:Y:S01]  /*26d0*/  IMAD R95, R3, 0xc9, RZ ;  /* 0x000000c9035f7824 */ /* 0x000fe200078e02ff */
[----:B------:R-:W2:Y:S01]  /*26e0*/  LDG.E.U16 R76, desc[UR6][R76.64] ;  /* 0x000000064c4c7981 */ /* 0x000ea2000c1e1500 */
[----:B------:R-:W5:Y:S01]  /*26f0*/  LDC R216, c[0x0][0x248] ;  /* 0x00009200ffd87b82 */ /* 0x000f620000000800 */
[----:B0-----:R-:W-:-:S02]  /*2700*/  IADD3 R80, P1, R83, R122, RZ ;  /* 0x0000007a53507210 */ /* 0x001fc40007f3e0ff */
[----:B------:R0:W2:Y:S01]  /*2710*/  LDG.E.U16 R6, desc[UR6][R78.64] ;  /* 0x000000064e067981 */ /* 0x0000a2000c1e1500 */
[----:B------:R-:W-:Y:S01]  /*2720*/  LEA.HI.X.SX32 R85, R51, R123, 0x1, P0 ;  /* 0x0000007b33557211 */ /* 0x000fe200000f0eff */
[----:B------:R-:W-:-:S03]  /*2730*/  IMAD R83, R3, 0xc1, RZ ;  /* 0x000000c103537824 */ /* 0x000fc600078e02ff */
[----:B------:R-:W5:Y:S01]  /*2740*/  LDC R220, c[0x0][0x248] ;  /* 0x00009200ffdc7b82 */ /* 0x000f620000000800 */
[----:B------:R-:W-:Y:S02]  /*2750*/  IMAD R81, R3, 0xb1, RZ ;  /* 0x000000b103517824 */ /* 0x000fe400078e02ff */
[----:B------:R-:W-:Y:S01]  /*2760*/  IMAD R105, R105, 0x1c2, RZ ;  /* 0x000001c269697824 */ /* 0x000fe200078e02ff */
[----:B------:R-:W2:Y:S01]  /*2770*/  LDG.E.U16 R51, desc[UR6][R84.64] ;  /* 0x0000000654337981 */ /* 0x000ea2000c1e1500 */
[----:B0-----:R-:W-:-:S03]  /*2780*/  IMAD R79, R102, 0x182, RZ ;  /* 0x00000182664f7824 */ /* 0x001fc600078e02ff */
[----:B------:R-:W0:Y:S01]  /*2790*/  LDC R222, c[0x0][0x248] ;  /* 0x00009200ffde7b82 */ /* 0x000e220000000800 */
[-C--:B------:R-:W-:Y:S01]  /*27a0*/  IADD3 R78, P2, R101, R122.reuse, RZ ;  /* 0x0000007a654e7210 */ /* 0x080fe20007f5e0ff */
[----:B------:R-:W-:Y:S01]  /*27b0*/  IMAD R101, R94, 0x192, RZ ;  /* 0x000001925e657824 */ /* 0x000fe200078e02ff */
[----:B------:R-:W-:-:S05]  /*27c0*/  IADD3 R82, P0, R79, R122, RZ ;  /* 0x0000007a4f527210 */ /* 0x000fca0007f1e0ff */
[----:B------:R-:W0:Y:S01]  /*27d0*/  LDC R102, c[0x0][0x248] ;  /* 0x00009200ff667b82 */ /* 0x000e220000000800 */
[-C--:B------:R-:W-:Y:S02]  /*27e0*/  LEA.HI.X.SX32 R83, R83, R123.reuse, 0x1, P0 ;  /* 0x0000007b53537211 */ /* 0x080fe400000f0eff */
[-C--:B------:R-:W-:Y:S01]  /*27f0*/  IADD3 R100, P0, R101, R122.reuse, RZ ;  /* 0x0000007a65647210 */ /* 0x080fe20007f1e0ff */
[----:B------:R-:W-:Y:S01]  /*2800*/  IMAD R77, R3, 0xb9, RZ ;  /* 0x000000b9034d7824 */ /* 0x000fe200078e02ff */
[-C--:B------:R-:W-:Y:S01]  /*2810*/  LEA.HI.X.SX32 R81, R81, R123.reuse, 0x1, P1 ;  /* 0x0000007b51517211 */ /* 0x080fe200008f0eff */
[----:B------:R-:W-:Y:S01]  /*2820*/  IMAD R185, R104, 0x1b2, RZ ;  /* 0x000001b268b97824 */ /* 0x000fe200078e02ff */
[-C--:B------:R-:W-:Y:S01]  /*2830*/  LEA.HI.X.SX32 R101, R95, R123.reuse, 0x1, P0 ;  /* 0x0000007b5f657211 */ /* 0x080fe200000f0eff */
[----:B------:R-:W-:Y:S01]  /*2840*/  IMAD R95, R3, 0xe1, RZ ;  /* 0x000000e1035f7824 */ /* 0x000fe200078e02ff */
[----:B------:R-:W-:Y:S01]  /*2850*/  IADD3 R94, P0, R105, R122, RZ ;  /* 0x0000007a695e7210 */ /* 0x000fe20007f1e0ff */
[----:B------:R1:W2:Y:S01]  /*2860*/  LDG.E.U16 R80, desc[UR6][R80.64] ;  /* 0x0000000650507981 */ /* 0x0002a2000c1e1500 */
[-C--:B------:R-:W-:Y:S01]  /*2870*/  LEA.HI.X.SX32 R79, R77, R123.reuse, 0x1, P2 ;  /* 0x0000007b4d4f7211 */ /* 0x080fe200010f0eff */
[----:B-1----:R-:W-:Y:S01]  /*2880*/  IMAD R103, R103, 0x1a2, RZ ;  /* 0x000001a267677824 */ /* 0x002fe200078e02ff */
[----:B------:R-:W-:Y:S01]  /*2890*/  LEA.HI.X.SX32 R95, R95, R123, 0x1, P0 ;  /* 0x0000007b5f5f7211 */ /* 0x000fe200000f0eff */
[----:B------:R1:W2:Y:S01]  /*28a0*/  LDG.E.U16 R77, desc[UR6][R82.64] ;  /* 0x00000006524d7981 */ /* 0x0002a2000c1e1500 */
[----:B------:R-:W-:Y:S01]  /*28b0*/  IMAD R109, R109, 0x1d2, RZ ;  /* 0x000001d26d6d7824 */ /* 0x000fe200078e02ff */
[----:B------:R-:W5:Y:S01]  /*28c0*/  LDC R224, c[0x0][0x248] ;  /* 0x00009200ffe07b82 */ /* 0x000f620000000800 */
[----:B------:R-:W-:-:S02]  /*28d0*/  IMAD R105, R150, 0x1e2, RZ ;  /* 0x000001e296697824 */ /* 0x000fc400078e02ff */
[----:B------:R-:W-:Y:S01]  /*28e0*/  IMAD R81, R3, 0xd9, RZ ;  /* 0x000000d903517824 */ /* 0x000fe200078e02ff */
[----:B------:R-:W2:Y:S01]  /*28f0*/  LDG.E.U16 R79, desc[UR6][R78.64] ;  /* 0x000000064e4f7981 */ /* 0x000ea2000c1e1500 */
[-C--:B-1----:R-:W-:Y:S01]  /*2900*/  IADD3 R82, P2, R185, R122.reuse, RZ ;  /* 0x0000007ab9527210 */ /* 0x082fe20007f5e0ff */
[----:B------:R-:W-:Y:S02]  /*2910*/  IMAD R85, R3, 0xd1, RZ ;  /* 0x000000d103557824 */ /* 0x000fe400078e02ff */
[----:B------:R-:W1:Y:S01]  /*2920*/  LDC R150, c[0x0][0x248] ;  /* 0x00009200ff967b82 */ /* 0x000e620000000800 */
[-C--:B------:R-:W-:Y:S01]  /*2930*/  IADD3 R84, P1, R103, R122.reuse, RZ ;  /* 0x0000007a67547210 */ /* 0x080fe20007f3e0ff */
[----:B------:R-:W-:Y:S01]  /*2940*/  IMAD R103, R3, 0xe9, RZ ;  /* 0x000000e903677824 */ /* 0x000fe200078e02ff */
[----:B------:R-:W-:Y:S02]  /*2950*/  LEA.HI.X.SX32 R83, R81, R123, 0x1, P2 ;  /* 0x0000007b51537211 */ /* 0x000fe400010f0eff */
[----:B------:R0:W2:Y:S01]  /*2960*/  LDG.E.U16 R81, desc[UR6][R94.64] ;  /* 0x000000065e517981 */ /* 0x0000a2000c1e1500 */
[----:B------:R-:W-:-:S02]  /*2970*/  IADD3 R104, P0, R109, R122, RZ ;  /* 0x0000007a6d687210 */ /* 0x000fc40007f1e0ff */
[-C--:B------:R-:W-:Y:S01]  /*2980*/  LEA.HI.X.SX32 R85, R85, R123.reuse, 0x1, P1 ;  /* 0x0000007b55557211 */ /* 0x080fe200008f0eff */
[----:B------:R-:W-:Y:S01]  /*2990*/  IMAD R185, R152, 0x1f2, RZ ;  /* 0x000001f298b97824 */ /* 0x000fe200078e02ff */
[----:B------:R0:W2:Y:S01]  /*29a0*/  LDG.E.U16 R78, desc[UR6][R100.64] ;  /* 0x00000006644e7981 */ /* 0x0000a2000c1e1500 */
[----:B------:R-:W3:Y:S03]  /*29b0*/  LDC R152, c[0x0][0x248] ;  /* 0x00009200ff987b82 */ /* 0x000ee60000000800 */
[----:B------:R0:W2:Y:S02]  /*29c0*/  LDG.E.U16 R84, desc[UR6][R84.64] ;  /* 0x0000000654547981 */ /* 0x0000a4000c1e1500 */
[----:B0-----:R-:W-:Y:S01]  /*29d0*/  IMAD R95, R102, 0x104, RZ ;  /* 0x00000104665f7824 */ /* 0x001fe200078e02ff */
[-C--:B------:R-:W-:Y:S02]  /*29e0*/  IADD3 R102, P1, R105, R122.reuse, RZ ;  /* 0x0000007a69667210 */ /* 0x080fe40007f3e0ff */
[-C--:B------:R-:W-:Y:S01]  /*29f0*/  LEA.HI.X.SX32 R105, R103, R123.reuse, 0x1, P0 ;  /* 0x0000007b67697211 */ /* 0x080fe200000f0eff */
[----:B------:R-:W2:Y:S01]  /*2a00*/  LDG.E.U16 R83, desc[UR6][R82.64] ;  /* 0x0000000652537981 */ /* 0x000ea2000c1e1500 */
[-C--:B------:R-:W-:Y:S01]  /*2a10*/  IADD3 R94, P0, R95, R122.reuse, RZ ;  /* 0x0000007a5f5e7210 */ /* 0x080fe20007f1e0ff */
[----:B------:R-:W-:Y:S01]  /*2a20*/  IMAD R101, R3, 0xf1, RZ ;  /* 0x000000f103657824 */ /* 0x000fe200078e02ff */
[----:B------:R-:W-:Y:S01]  /*2a30*/  IADD3 R100, P2, R185, R122, RZ ;  /* 0x0000007ab9647210 */ /* 0x000fe20007f5e0ff */
[----:B------:R-:W-:Y:S01]  /*2a40*/  IMAD R185, R142, 0x124, RZ ;  /* 0x000001248eb97824 */ /* 0x000fe200078e02ff */
[-C--:B------:R-:W-:Y:S01]  /*2a50*/  LEA.HI.X.SX32 R95, R107, R123.reuse, 0x1, P0 ;  /* 0x0000007b6b5f7211 */ /* 0x080fe200000f0eff */
[----:B------:R-:W-:Y:S01]  /*2a60*/  IMAD R85, R3, 0xf9, RZ ;  /* 0x000000f903557824 */ /* 0x000fe200078e02ff */
[-C--:B------:R-:W-:Y:S01]  /*2a70*/  LEA.HI.X.SX32 R103, R101, R123.reuse, 0x1, P1 ;  /* 0x0000007b65677211 */ /* 0x080fe200008f0eff */
[----:B------:R-:W0:Y:S01]  /*2a80*/  LDC R142, c[0x0][0x248] ;  /* 0x00009200ff8e7b82 */ /* 0x000e220000000800 */
[----:B------:R-:W-:Y:S01]  /*2a90*/  IMAD R187, R144, 0x144, RZ ;  /* 0x0000014490bb7824 */ /* 0x000fe200078e02ff */
[----:B------:R1:W2:Y:S01]  /*2aa0*/  LDG.E.U16 R82, desc[UR6][R104.64] ;  /* 0x0000000668527981 */ /* 0x0002a2000c1e1500 */
[----:B------:R-:W-:-:S03]  /*2ab0*/  LEA.HI.X.SX32 R101, R85, R123, 0x1, P2 ;  /* 0x0000007b55657211 */ /* 0x000fc600010f0eff */
[----:B------:R1:W2:Y:S02]  /*2ac0*/  LDG.E.U16 R107, desc[UR6][R94.64] ;  /* 0x000000065e6b7981 */ /* 0x0002a4000c1e1500 */
[----:B------:R-:W5:Y:S02]  /*2ad0*/  LDC R144, c[0x0][0x248] ;  /* 0x00009200ff907b82 */ /* 0x000f640000000800 */
[----:B------:R1:W2:Y:S02]  /*2ae0*/  LDG.E.U16 R85, desc[UR6][R102.64] ;  /* 0x0000000666557981 */ /* 0x0002a4000c1e1500 */
[----:B-1----:R-:W-:Y:S01]  /*2af0*/  IMAD R105, R146, 0x164, RZ ;  /* 0x0000016492697824 */ /* 0x002fe200078e02ff */
[-C--:B------:R-:W-:Y:S01]  /*2b00*/  IADD3 R104, P1, R187, R122.reuse, RZ ;  /* 0x0000007abb687210 */ /* 0x080fe20007f3e0ff */
[----:B------:R1:W2:Y:S01]  /*2b10*/  LDG.E.U16 R109, desc[UR6][R100.64] ;  /* 0x00000006646d7981 */ /* 0x0002a2000c1e1500 */
[----:B------:R-:W-:Y:S01]  /*2b20*/  IADD3 R94, P0, R185, R122, RZ ;  /* 0x0000007ab95e7210 */ /* 0x000fe20007f1e0ff */
[----:B------:R-:W-:Y:S01]  /*2b30*/  IMAD R191, R154, 0x1e4, RZ ;  /* 0x000001e49abf7824 */ /* 0x000fe200078e02ff */
[----:B------:R-:W4:Y:S01]  /*2b40*/  LDC R146, c[0x0][0x248] ;  /* 0x00009200ff927b82 */ /* 0x000f220000000800 */
[----:B------:R-:W-:Y:S01]  /*2b50*/  IMAD R103, R148, 0x184, RZ ;  /* 0x0000018494677824 */ /* 0x000fe200078e02ff */
[----:B------:R-:W-:-:S02]  /*2b60*/  LEA.HI.X.SX32 R95, R138, R123, 0x1, P0 ;  /* 0x0000007b8a5f7211 */ /* 0x000fc400000f0eff */
[-C--:B------:R-:W-:Y:S01]  /*2b70*/  IADD3 R102, P0, R105, R122.reuse, RZ ;  /* 0x0000007a69667210 */ /* 0x080fe20007f1e0ff */
[----:B-1----:R-:W-:Y:S01]  /*2b80*/  IMAD R101, R150, 0x1a4, RZ ;  /* 0x000001a496657824 */ /* 0x002fe200078e02ff */
[-C--:B------:R-:W-:Y:S02]  /*2b90*/  IADD3 R100, P2, R103, R122.reuse, RZ ;  /* 0x0000007a67647210 */ /* 0x080fe40007f5e0ff */
[----:B------:R-:W1:Y:S01]  /*2ba0*/  LDC R148, c[0x0][0x248] ;  /* 0x00009200ff947b82 */ /* 0x000e620000000800 */
[-C--:B------:R-:W-:Y:S02]  /*2bb0*/  LEA.HI.X.SX32 R105, R106, R123.reuse, 0x1, P1 ;  /* 0x0000007b6a697211 */ /* 0x080fe400008f0eff */
[----:B------:R-:W-:Y:S01]  /*2bc0*/  LEA.HI.X.SX32 R103, R130, R123, 0x1, P0 ;  /* 0x0000007b82677211 */ /* 0x000fe200000f0eff */
[----:B------:R3:W2:Y:S04]  /*2bd0*/  LDG.E.U16 R106, desc[UR6][R94.64] ;  /* 0x000000065e6a7981 */ /* 0x0006a8000c1e1500 */
[----:B------:R-:W1:Y:S01]  /*2be0*/  LDC R130, c[0x0][0x248] ;  /* 0x00009200ff827b82 */ /* 0x000e620000000800 */
[----:B---3--:R-:W-:Y:S01]  /*2bf0*/  IMAD R187, R152, 0x1c4, RZ ;  /* 0x000001c498bb7824 */ /* 0x008fe200078e02ff */
[----:B------:R-:W3:Y:S01]  /*2c00*/  LDG.E.U16 R105, desc[UR6][R104.64] ;  /* 0x0000000668697981 */ /* 0x000ee2000c1e1500 */
[----:B------:R-:W-:-:S02]  /*2c10*/  IADD3 R94, P1, R101, R122, RZ ;  /* 0x0000007a655e7210 */ /* 0x000fc40007f3e0ff */
[----:B------:R-:W-:-:S03]  /*2c20*/  LEA.HI.X.SX32 R101, R131, R123, 0x1, P2 ;  /* 0x0000007b83657211 */ /* 0x000fc600010f0eff */
[----:B------:R-:W1:Y:S01]  /*2c30*/  LDC R150, c[0x0][0x248] ;  /* 0x00009200ff967b82 */ /* 0x000e620000000800 */
[----:B0-----:R-:W-:Y:S01]  /*2c40*/  IMAD R185, R142, 0x114, RZ ;  /* 0x000001148eb97824 */ /* 0x001fe200078e02ff */
[----:B------:R-:W3:Y:S06]  /*2c50*/  LDG.E.U16 R104, desc[UR6][R102.64] ;  /* 0x0000000666687981 */ /* 0x000eec000c1e1500 */
[----:B------:R-:W0:Y:S01]  /*2c60*/  LDC R131, c[0x0][0x248] ;  /* 0x00009200ff837b82 */ /* 0x000e220000000800 */
[----:B------:R-:W-:Y:S01]  /*2c70*/  LEA.HI.X.SX32 R95, R126, R123, 0x1, P1 ;  /* 0x0000007b7e5f7211 */ /* 0x000fe200008f0eff */
[----:B------:R5:W3:Y:S06]  /*2c80*/  LDG.E.U16 R103, desc[UR6][R100.64] ;  /* 0x0000000664677981 */ /* 0x000aec000c1e1500 */
[----:B------:R-:W0:Y:S01]  /*2c90*/  LDC R138, c[0x0][0x248] ;  /* 0x00009200ff8a7b82 */ /* 0x000e220000000800 */
[----:B------:R5:W3:Y:S01]  /*2ca0*/  LDG.E.U16 R102, desc[UR6][R94.64] ;  /* 0x000000065e667981 */ /* 0x000ae2000c1e1500 */
[----:B------:R-:W-:-:S02]  /*2cb0*/  IADD3 R126, P2, R191, R122, RZ ;  /* 0x0000007abf7e7210 */ /* 0x000fc40007f5e0ff */
[----:B-----5:R-:W-:Y:S01]  /*2cc0*/  IADD3 R100, P1, R187, R122, RZ ;  /* 0x0000007abb647210 */ /* 0x020fe20007f3e0ff */
[----:B------:R-:W-:-:S03]  /*2cd0*/  IMAD R187, R144, 0x134, RZ ;  /* 0x0000013490bb7824 */ /* 0x000fc600078e02ff */
[----:B------:R-:W5:Y:S01]  /*2ce0*/  LDC R142, c[0x0][0x248] ;  /* 0x00009200ff8e7b82 */ /* 0x000f620000000800 */
[-C--:B------:R-:W-:Y:S02]  /*2cf0*/  IADD3 R94, P0, R185, R122.reuse, RZ ;  /* 0x0000007ab95e7210 */ /* 0x080fe40007f1e0ff */
[-C--:B------:R-:W-:Y:S02]  /*2d00*/  LEA.HI.X.SX32 R101, R124, R123.reuse, 0x1, P1 ;  /* 0x0000007b7c657211 */ /* 0x080fe400008f0eff */
[----:B------:R-:W-:Y:S02]  /*2d10*/  IADD3 R124, P1, R187, R122, RZ ;  /* 0x0000007abb7c7210 */ /* 0x000fe40007f3e0ff */
[-C--:B------:R-:W-:Y:S01]  /*2d20*/  LEA.HI.X.SX32 R127, R127, R123.reuse, 0x1, P2 ;  /* 0x0000007b7f7f7211 */ /* 0x080fe200010f0eff */
[----:B------:R-:W5:Y:S01]  /*2d30*/  LDC R144, c[0x0][0x248] ;  /* 0x00009200ff907b82 */ /* 0x000f620000000800 */
[-C--:B------:R-:W-:Y:S01]  /*2d40*/  LEA.HI.X.SX32 R95, R128, R123.reuse, 0x1, P0 ;  /* 0x0000007b805f7211 */ /* 0x080fe200000f0eff */
[----:B-1----:R-:W-:Y:S01]  /*2d50*/  IMAD R185, R130, 0x154, RZ ;  /* 0x0000015482b97824 */ /* 0x002fe200078e02ff */
[----:B------:R-:W-:Y:S01]  /*2d60*/  LEA.HI.X.SX32 R125, R125, R123, 0x1, P1 ;  /* 0x0000007b7d7d7211 */ /* 0x000fe200008f0eff */
[----:B------:R-:W3:Y:S01]  /*2d70*/  LDG.E.U16 R101, desc[UR6][R100.64] ;  /* 0x0000000664657981 */ /* 0x000ee2000c1e1500 */
[----:B0-----:R-:W-:-:S02]  /*2d80*/  IMAD R131, R131, 0x174, RZ ;  /* 0x0000017483837824 */ /* 0x001fc400078e02ff */
[-C--:B------:R-:W-:Y:S01]  /*2d90*/  IADD3 R130, P0, R185, R122.reuse, RZ ;  /* 0x0000007ab9827210 */ /* 0x080fe20007f1e0ff */
[----:B------:R-:W3:Y:S01]  /*2da0*/  LDG.E.U16 R95, desc[UR6][R94.64] ;  /* 0x000000065e5f7981 */ /* 0x000ee2000c1e1500 */
[----:B------:R-:W0:Y:S03]  /*2db0*/  LDC R154, c[0x0][0x248] ;  /* 0x00009200ff9a7b82 */ /* 0x000e260000000800 */
[----:B------:R1:W3:Y:S01]  /*2dc0*/  LDG.E.U16 R100, desc[UR6][R126.64] ;  /* 0x000000067e647981 */ /* 0x0002e2000c1e1500 */
[----:B------:R-:W-:-:S04]  /*2dd0*/  IADD3 R128, P1, R131, R122, RZ ;  /* 0x0000007a83807210 */ /* 0x000fc80007f3e0ff */
[----:B------:R-:W0:Y:S01]  /*2de0*/  LDC R152, c[0x0][0x248] ;  /* 0x00009200ff987b82 */ /* 0x000e220000000800 */
[----:B------:R1:W3:Y:S01]  /*2df0*/  LDG.E.U16 R94, desc[UR6][R124.64] ;  /* 0x000000067c5e7981 */ /* 0x0002e2000c1e1500 */
[----:B------:R-:W-:Y:S01]  /*2e00*/  LEA.HI.X.SX32 R131, R129, R123, 0x1, P0 ;  /* 0x0000007b81837211 */ /* 0x000fe200000f0eff */
[----:B-1----:R-:W-:-:S05]  /*2e10*/  IMAD R127, R148, 0x1b4, RZ ;  /* 0x000001b4947f7824 */ /* 0x002fca00078e02ff */
[----:B------:R-:W1:Y:S01]  /*2e20*/  LDC R228, c[0x0][0x248] ;  /* 0x00009200ffe47b82 */ /* 0x000e620000000800 */
[----:B------:R-:W-:-:S07]  /*2e30*/  IMAD R125, R150, 0x1d4, RZ ;  /* 0x000001d4967d7824 */ /* 0x000fce00078e02ff */
[----:B------:R-:W0:Y:S01]  /*2e40*/  LDC R148, c[0x0][0x248] ;  /* 0x00009200ff947b82 */ /* 0x000e220000000800 */
[----:B------:R-:W-:Y:S01]  /*2e50*/  IMAD R185, R138, 0x194, RZ ;  /* 0x000001948ab97824 */ /* 0x000fe200078e02ff */
[----:B------:R-:W-:-:S06]  /*2e60*/  IADD3 R124, P2, R127, R122, RZ ;  /* 0x0000007a7f7c7210 */ /* 0x000fcc0007f5e0ff */
[----:B------:R-:W1:Y:S01]  /*2e70*/  LDC R150, c[0x0][0x248] ;  /* 0x00009200ff967b82 */ /* 0x000e620000000800 */
[----:B------:R-:W-:Y:S02]  /*2e80*/  LEA.HI.X.SX32 R129, R121, R123, 0x1, P1 ;  /* 0x0000007b79817211 */ /* 0x000fe400008f0eff */
[----:B------:R4:W3:Y:S01]  /*2e90*/  LDG.E.U16 R121, desc[UR6][R130.64] ;  /* 0x0000000682797981 */ /* 0x0008e2000c1e1500 */
[----:B------:R-:W-:Y:S01]  /*2ea0*/  IADD3 R126, P0, R185, R122, RZ ;  /* 0x0000007ab97e7210 */ /* 0x000fe20007f1e0ff */
[----:B-----5:R-:W-:-:S03]  /*2eb0*/  IMAD R187, R142, 0x106, RZ ;  /* 0x000001068ebb7824 */ /* 0x020fc600078e02ff */
[-C--:B------:R-:W-:Y:S01]  /*2ec0*/  LEA.HI.X.SX32 R127, R136, R123.reuse, 0x1, P0 ;  /* 0x0000007b887f7211 */ /* 0x080fe200000f0eff */
[----:B------:R-:W5:Y:S01]  /*2ed0*/  LDC R218, c[0x0][0x248] ;  /* 0x00009200ffda7b82 */ /* 0x000f620000000800 */
[----:B----4-:R-:W-:Y:S02]  /*2ee0*/  IADD3 R130, P1, R125, R122, RZ ;  /* 0x0000007a7d827210 */ /* 0x010fe40007f3e0ff */
[-C--:B------:R-:W-:Y:S01]  /*2ef0*/  LEA.HI.X.SX32 R125, R132, R123.reuse, 0x1, P2 ;  /* 0x0000007b847d7211 */ /* 0x080fe200010f0eff */
[----:B------:R-:W-:Y:S01]  /*2f00*/  IMAD R191, R144, 0x116, RZ ;  /* 0x0000011690bf7824 */ /* 0x000fe200078e02ff */
[----:B------:R-:W-:Y:S01]  /*2f10*/  LEA.HI.X.SX32 R131, R134, R123, 0x1, P1 ;  /* 0x0000007b86837211 */ /* 0x000fe200008f0eff */
[----:B------:R-:W-:Y:S01]  /*2f20*/  IMAD R185, R3, 0x83, RZ ;  /* 0x0000008303b97824 */ /* 0x000fe200078e02ff */
[----:B------:R4:W3:Y:S01]  /*2f30*/  LDG.E.U16 R134, desc[UR6][R126.64] ;  /* 0x000000067e867981 */ /* 0x0008e2000c1e1500 */
[----:B------:R-:W5:Y:S03]  /*2f40*/  LDC R230, c[0x0][0x248] ;  /* 0x00009200ffe67b82 */ /* 0x000f660000000800 */
[----:B------:R4:W3:Y:S04]  /*2f50*/  LDG.E.U16 R136, desc[UR6][R124.64] ;  /* 0x000000067c887981 */ /* 0x0008e8000c1e1500 */
[----:B------:R0:W3:Y:S01]  /*2f60*/  LDG.E.U16 R132, desc[UR6][R128.64] ;  /* 0x0000000680847981 */ /* 0x0000e2000c1e1500 */
[----:B------:R-:W5:Y:S01]  /*2f70*/  LDC R232, c[0x0][0x248] ;  /* 0x00009200ffe87b82 */ /* 0x000f620000000800 */
[----:B----4-:R-:W-:-:S02]  /*2f80*/  IMAD R127, R146, 0x126, RZ ;  /* 0x00000126927f7824 */ /* 0x010fc400078e02ff */
[----:B------:R4:W3:Y:S01]  /*2f90*/  LDG.E.U16 R138, desc[UR6][R130.64] ;  /* 0x00000006828a7981 */ /* 0x0008e2000c1e1500 */
[-C--:B------:R-:W-:Y:S02]  /*2fa0*/  IADD3 R124, P2, R193, R122.reuse, RZ ;  /* 0x0000007ac17c7210 */ /* 0x080fe40007f5e0ff */
[-C--:B------:R-:W-:Y:S01]  /*2fb0*/  IADD3 R126, P0, R187, R122.reuse, RZ ;  /* 0x0000007abb7e7210 */ /* 0x080fe20007f1e0ff */
[----:B------:R-:W-:Y:S01]  /*2fc0*/  IMAD R199, R188, 0x1f6, RZ ;  /* 0x000001f6bcc77824 */ /* 0x000fe200078e02ff */
[-C--:B------:R-:W-:Y:S01]  /*2fd0*/  LEA.HI.X.SX32 R125, R140, R123.reuse, 0x1, P2 ;  /* 0x0000007b8c7d7211 */ /* 0x080fe200010f0eff */
[----:B0-----:R-:W-:Y:S01]  /*2fe0*/  IMAD R129, R3, 0x8b, RZ ;  /* 0x0000008b03817824 */ /* 0x001fe200078e02ff */
[-C--:B------:R-:W-:Y:S01]  /*2ff0*/  IADD3 R128, P1, R191, R122.reuse, RZ ;  /* 0x0000007abf807210 */ /* 0x080fe20007f3e0ff */
[----:B------:R-:W-:Y:S01]  /*3000*/  IMAD R191, R148, 0x136, RZ ;  /* 0x0000013694bf7824 */ /* 0x000fe200078e02ff */
[----:B----4-:R-:W-:Y:S01]  /*3010*/  IADD3 R130, P2, R127, R122, RZ ;  /* 0x0000007a7f827210 */ /* 0x010fe20007f5e0ff */
[----:B------:R-:W-:Y:S01]  /*3020*/  IMAD R131, R3, 0x93, RZ ;  /* 0x0000009303837824 */ /* 0x000fe200078e02ff */
[-C--:B------:R-:W-:Y:S01]  /*3030*/  LEA.HI.X.SX32 R127, R185, R123.reuse, 0x1, P0 ;  /* 0x0000007bb97f7211 */ /* 0x080fe200000f0eff */
[----:B------:R1:W4:Y:S01]  /*3040*/  LDG.E.U16 R140, desc[UR6][R124.64] ;  /* 0x000000067c8c7981 */ /* 0x000322000c1e1500 */
[----:B------:R-:W-:Y:S01]  /*3050*/  IMAD R185, R3, 0x9b, RZ ;  /* 0x0000009b03b97824 */ /* 0x000fe200078e02ff */
[----:B------:R-:W0:Y:S01]  /*3060*/  LDC R193, c[0x0][0x248] ;  /* 0x00009200ffc17b82 */ /* 0x000e220000000800 */
[-C--:B------:R-:W-:Y:S01]  /*3070*/  LEA.HI.X.SX32 R131, R131, R123.reuse, 0x1, P2 ;  /* 0x0000007b83837211 */ /* 0x080fe200010f0eff */
[----:B------:R1:W4:Y:S01]  /*3080*/  LDG.E.U16 R142, desc[UR6][R126.64] ;  /* 0x000000067e8e7981 */ /* 0x000322000c1e1500 */
[----:B------:R-:W-:Y:S01]  /*3090*/  LEA.HI.X.SX32 R129, R129, R123, 0x1, P1 ;  /* 0x0000007b81817211 */ /* 0x000fe200008f0eff */
[----:B------:R-:W-:-:S02]  /*30a0*/  IMAD R187, R3, 0xa3, RZ ;  /* 0x000000a303bb7824 */ /* 0x000fc400078e02ff */
[----:B------:R1:W4:Y:S02]  /*30b0*/  LDG.E.U16 R146, desc[UR6][R130.64] ;  /* 0x0000000682927981 */ /* 0x000324000c1e1500 */
[----:B-1----:R-:W-:Y:S01]  /*30c0*/  IMAD R125, R150, 0x146, RZ ;  /* 0x00000146967d7824 */ /* 0x002fe200078e02ff */
[-C--:B------:R-:W-:Y:S01]  /*30d0*/  IADD3 R124, P0, R191, R122.reuse, RZ ;  /* 0x0000007abf7c7210 */ /* 0x080fe20007f1e0ff */
[----:B------:R-:W-:Y:S01]  /*30e0*/  IMAD R191, R154, 0x166, RZ ;  /* 0x000001669abf7824 */ /* 0x000fe200078e02ff */
[----:B------:R1:W4:Y:S01]  /*30f0*/  LDG.E.U16 R144, desc[UR6][R128.64] ;  /* 0x0000000680907981 */ /* 0x000322000c1e1500 */
[----:B------:R-:W-:Y:S01]  /*3100*/  IMAD R127, R152, 0x156, RZ ;  /* 0x00000156987f7824 */ /* 0x000fe200078e02ff */
[-C--:B------:R-:W-:Y:S01]  /*3110*/  IADD3 R126, P1, R125, R122.reuse, RZ ;  /* 0x0000007a7d7e7210 */ /* 0x080fe20007f3e0ff */
[----:B------:R-:W5:Y:S01]  /*3120*/  LDC R234, c[0x0][0x248] ;  /* 0x00009200ffea7b82 */ /* 0x000f620000000800 */
[----:B------:R-:W-:Y:S01]  /*3130*/  LEA.HI.X.SX32 R125, R185, R123, 0x1, P0 ;  /* 0x0000007bb97d7211 */ /* 0x000fe200000f0eff */
[----:B------:R-:W-:Y:S01]  /*3140*/  IMAD R131, R3, 0xb3, RZ ;  /* 0x000000b303837824 */ /* 0x000fe200078e02ff */
[----:B------:R-:W-:Y:S01]  /*3150*/  IADD3 R130, P0, R191, R122, RZ ;  /* 0x0000007abf827210 */ /* 0x000fe20007f1e0ff */
[----:B------:R-:W-:-:S02]  /*3160*/  IMAD R191, R156, 0x176, RZ ;  /* 0x000001769cbf7824 */ /* 0x000fc400078e02ff */
[----:B------:R1:W4:Y:S02]  /*3170*/  LDG.E.U16 R148, desc[UR6][R124.64] ;  /* 0x000000067c947981 */ /* 0x000324000c1e1500 */
[-C--:B-1----:R-:W-:Y:S01]  /*3180*/  IADD3 R128, P2, R127, R122.reuse, RZ ;  /* 0x0000007a7f807210 */ /* 0x082fe20007f5e0ff */
[----:B------:R-:W-:Y:S01]  /*3190*/  IMAD R129, R3, 0xab, RZ ;  /* 0x000000ab03817824 */ /* 0x000fe200078e02ff */
[-C--:B------:R-:W-:Y:S01]  /*31a0*/  LEA.HI.X.SX32 R127, R187, R123.reuse, 0x1, P1 ;  /* 0x0000007bbb7f7211 */ /* 0x080fe200008f0eff */
[----:B------:R-:W-:Y:S01]  /*31b0*/  IMAD R185, R3, 0xbb, RZ ;  /* 0x000000bb03b97824 */ /* 0x000fe200078e02ff */
[-C--:B------:R-:W-:Y:S01]  /*31c0*/  LEA.HI.X.SX32 R131, R131, R123.reuse, 0x1, P0 ;  /* 0x0000007b83837211 */ /* 0x080fe200000f0eff */
[----:B------:R-:W1:Y:S01]  /*31d0*/  LDC R236, c[0x0][0x248] ;  /* 0x00009200ffec7b82 */ /* 0x000e620000000800 */
[----:B------:R-:W-:Y:S01]  /*31e0*/  IMAD R125, R158, 0x186, RZ ;  /* 0x000001869e7d7824 */ /* 0x000fe200078e02ff */
[----:B------:R-:W-:Y:S01]  /*31f0*/  IADD3 R124, P0, R191, R122, RZ ;  /* 0x0000007abf7c7210 */ /* 0x000fe20007f1e0ff */
[----:B------:R-:W-:Y:S01]  /*3200*/  IMAD R191, R162, 0x1a6, RZ ;  /* 0x000001a6a2bf7824 */ /* 0x000fe200078e02ff */
[----:B------:R-:W-:Y:S01]  /*3210*/  LEA.HI.X.SX32 R129, R129, R123, 0x1, P2 ;  /* 0x0000007b81817211 */ /* 0x000fe200010f0eff */
[----:B------:R0:W4:Y:S01]  /*3220*/  LDG.E.U16 R150, desc[UR6][R126.64] ;  /* 0x000000067e967981 */ /* 0x000122000c1e1500 */
[----:B------:R-:W-:-:S02]  /*3230*/  IMAD R187, R3, 0xc3, RZ ;  /* 0x000000c303bb7824 */ /* 0x000fc400078e02ff */
[----:B------:R-:W1:Y:S01]  /*3240*/  LDC R226, c[0x0][0x248] ;  /* 0x00009200ffe27b82 */ /* 0x000e620000000800 */
[----:B------:R0:W4:Y:S04]  /*3250*/  LDG.E.U16 R154, desc[UR6][R130.64] ;  /* 0x00000006829a7981 */ /* 0x000128000c1e1500 */
[----:B------:R0:W4:Y:S02]  /*3260*/  LDG.E.U16 R152, desc[UR6][R128.64] ;  /* 0x0000000680987981 */ /* 0x000124000c1e1500 */
[----:B0-----:R-:W-:Y:S01]  /*3270*/  IMAD R127, R160, 0x196, RZ ;  /* 0x00000196a07f7824 */ /* 0x001fe200078e02ff */
[-C--:B------:R-:W-:Y:S01]  /*3280*/  IADD3 R126, P1, R125, R122.reuse, RZ ;  /* 0x0000007a7d7e7210 */ /* 0x080fe20007f3e0ff */
[----:B------:R-:W0:Y:S01]  /*3290*/  LDC R240, c[0x0][0x280] ;  /* 0x0000a000fff07b82 */ /* 0x000e220000000800 */
[-C--:B------:R-:W-:Y:S01]  /*32a0*/  LEA.HI.X.SX32 R125, R185, R123.reuse, 0x1, P0 ;  /* 0x0000007bb97d7211 */ /* 0x080fe200000f0eff */
[----:B------:R-:W-:Y:S01]  /*32b0*/  IMAD R131, R3, 0xd3, RZ ;  /* 0x000000d303837824 */ /* 0x000fe200078e02ff */
[-C--:B------:R-:W-:Y:S01]  /*32c0*/  IADD3 R130, P0, R191, R122.reuse, RZ ;  /* 0x0000007abf827210 */ /* 0x080fe20007f1e0ff */
[----:B------:R-:W-:Y:S01]  /*32d0*/  IMAD R191, R164, 0x1b6, RZ ;  /* 0x000001b6a4bf7824 */ /* 0x000fe200078e02ff */
[----:B------:R-:W-:Y:S01]  /*32e0*/  IADD3 R128, P2, R127, R122, RZ ;  /* 0x0000007a7f807210 */ /* 0x000fe20007f5e0ff */
[----:B------:R-:W-:Y:S01]  /*32f0*/  IMAD R129, R3, 0xcb, RZ ;  /* 0x000000cb03817824 */ /* 0x000fe200078e02ff */
[-C--:B------:R-:W-:Y:S01]  /*3300*/  LEA.HI.X.SX32 R127, R187, R123.reuse, 0x1, P1 ;  /* 0x0000007bbb7f7211 */ /* 0x080fe200008f0eff */
[----:B------:R5:W4:Y:S01]  /*3310*/  LDG.E.U16 R156, desc[UR6][R124.64] ;  /* 0x000000067c9c7981 */ /* 0x000b22000c1e1500 */
[-C--:B------:R-:W-:Y:S01]  /*3320*/  LEA.HI.X.SX32 R131, R131, R123.reuse, 0x1, P0 ;  /* 0x0000007b83837211 */ /* 0x080fe200000f0eff */
[----:B------:R-:W-:Y:S01]  /*3330*/  IMAD R185, R3, 0xdb, RZ ;  /* 0x000000db03b97824 */ /* 0x000fe200078e02ff */
[----:B------:R-:W-:Y:S01]  /*3340*/  LEA.HI.X.SX32 R129, R129, R123, 0x1, P2 ;  /* 0x0000007b81817211 */ /* 0x000fe200010f0eff */
[----:B------:R5:W4:Y:S01]  /*3350*/  LDG.E.U16 R158, desc[UR6][R126.64] ;  /* 0x000000067e9e7981 */ /* 0x000b22000c1e1500 */
[----:B------:R-:W-:-:S03]  /*3360*/  IMAD R187, R3, 0xe3, RZ ;  /* 0x000000e303bb7824 */ /* 0x000fc600078e02ff */
[----:B------:R5:W4:Y:S02]  /*3370*/  LDG.E.U16 R160, desc[UR6][R128.64] ;  /* 0x0000000680a07981 */ /* 0x000b24000c1e1500 */
[----:B-----5:R-:W-:Y:S01]  /*3380*/  IMAD R125, R166, 0x1c6, RZ ;  /* 0x000001c6a67d7824 */ /* 0x020fe200078e02ff */
[-C--:B------:R-:W-:Y:S01]  /*3390*/  IADD3 R124, P0, R191, R122.reuse, RZ ;  /* 0x0000007abf7c7210 */ /* 0x080fe20007f1e0ff */
[----:B------:R-:W-:Y:S01]  /*33a0*/  IMAD R191, R170, 0x1e6, RZ ;  /* 0x000001e6aabf7824 */ /* 0x000fe200078e02ff */
[----:B------:R5:W4:Y:S01]  /*33b0*/  LDG.E.U16 R162, desc[UR6][R130.64] ;  /* 0x0000000682a27981 */ /* 0x000b22000c1e1500 */
[----:B------:R-:W-:Y:S01]  /*33c0*/  IMAD R127, R168, 0x1d6, RZ ;  /* 0x000001d6a87f7824 */ /* 0x000fe200078e02ff */
[-C--:B------:R-:W-:Y:S02]  /*33d0*/  IADD3 R126, P1, R125, R122.reuse, RZ ;  /* 0x0000007a7d7e7210 */ /* 0x080fe40007f3e0ff */
[----:B------:R-:W-:Y:S02]  /*33e0*/  LEA.HI.X.SX32 R125, R185, R123, 0x1, P0 ;  /* 0x0000007bb97d7211 */ /* 0x000fe400000f0eff */
[----:B------:R-:W1:Y:S01]  /*33f0*/  LDC R185, c[0x0][0x248] ;  /* 0x00009200ffb97b82 */ /* 0x000e620000000800 */
[----:B------:R-:W-:-:S02]  /*3400*/  IADD3 R128, P2, R127, R122, RZ ;  /* 0x0000007a7f807210 */ /* 0x000fc40007f5e0ff */
[-C--:B------:R-:W-:Y:S01]  /*3410*/  LEA.HI.X.SX32 R127, R187, R123.reuse, 0x1, P1 ;  /* 0x0000007bbb7f7211 */ /* 0x080fe200008f0eff */
[----:B-----5:R-:W-:Y:S01]  /*3420*/  IMAD R131, R3, 0xf3, RZ ;  /* 0x000000f303837824 */ /* 0x020fe200078e02ff */
[-C--:B------:R-:W-:Y:S01]  /*3430*/  IADD3 R130, P0, R191, R122.reuse, RZ ;  /* 0x0000007abf827210 */ /* 0x080fe20007f1e0ff */
[----:B------:R-:W-:Y:S01]  /*3440*/  IMAD R129, R3, 0xeb, RZ ;  /* 0x000000eb03817824 */ /* 0x000fe200078e02ff */
[----:B------:R5:W4:Y:S01]  /*3450*/  LDG.E.U16 R164, desc[UR6][R124.64] ;  /* 0x000000067ca47981 */ /* 0x000b22000c1e1500 */
[----:B------:R-:W0:Y:S01]  /*3460*/  LDC R187, c[0x0][0x248] ;  /* 0x00009200ffbb7b82 */ /* 0x000e220000000800 */
[-C--:B------:R-:W-:Y:S02]  /*3470*/  LEA.HI.X.SX32 R131, R131, R123.reuse, 0x1, P0 ;  /* 0x0000007b83837211 */ /* 0x080fe400000f0eff */
[-C--:B------:R-:W-:Y:S01]  /*3480*/  LEA.HI.X.SX32 R129, R129, R123.reuse, 0x1, P2 ;  /* 0x0000007b81817211 */ /* 0x080fe200010f0eff */
[C---:B------:R-:W-:Y:S01]  /*3490*/  IMAD R190, R3.reuse, 0x9c, RZ ;  /* 0x0000009c03be7824 */ /* 0x040fe200078e02ff */
[----:B------:R-:W4:Y:S04]  /*34a0*/  LDG.E.U16 R166, desc[UR6][R126.64] ;  /* 0x000000067ea67981 */ /* 0x000f28000c1e1500 */
[----:B------:R5:W4:Y:S02]  /*34b0*/  LDG.E.U16 R170, desc[UR6][R130.64] ;  /* 0x0000000682aa7981 */ /* 0x000b24000c1e1500 */
[----:B-----5:R-:W-:Y:S01]  /*34c0*/  IMAD R125, R3, 0xfb, RZ ;  /* 0x000000fb037d7824 */ /* 0x020fe200078e02ff */
[----:B------:R-:W-:Y:S01]  /*34d0*/  IADD3 R124, P2, R199, R122, RZ ;  /* 0x0000007ac77c7210 */ /* 0x000fe20007f5e0ff */
[----:B------:R-:W-:Y:S01]  /*34e0*/  IMAD R191, R176, 0x108, RZ ;  /* 0x00000108b0bf7824 */ /* 0x000fe200078e02ff */
[----:B------:R-:W5:Y:S01]  /*34f0*/  LDC R199, c[0x0][0x248] ;  /* 0x00009200ffc77b82 */ /* 0x000f620000000800 */
[----:B------:R-:W-:Y:S01]  /*3500*/  IMAD R197, R178, 0x128, RZ ;  /* 0x00000128b2c57824 */ /* 0x000fe200078e02ff */
[----:B------:R-:W-:Y:S01]  /*3510*/  LEA.HI.X.SX32 R125, R125, R123, 0x1, P2 ;  /* 0x0000007b7d7d7211 */ /* 0x000fe200010f0eff */
[----:B------:R0:W4:Y:S01]  /*3520*/  LDG.E.U16 R168, desc[UR6][R128.64] ;  /* 0x0000000680a87981 */ /* 0x000122000c1e1500 */
[----:B------:R-:W-:-:S05]  /*3530*/  IMAD R131, R186, 0x138, RZ ;  /* 0x00000138ba837824 */ /* 0x000fca00078e02ff */
[-C--:B------:R-:W-:Y:S01]  /*3540*/  IADD3 R130, P2, R131, R122.reuse, RZ ;  /* 0x0000007a83827210 */ /* 0x080fe20007f5e0ff */
[----:B-1----:R-:W-:Y:S01]  /*3550*/  IMAD R185, R185, 0x148, RZ ;  /* 0x00000148b9b97824 */ /* 0x002fe200078e02ff */
[-C--:B------:R-:W-:Y:S02]  /*3560*/  IADD3 R126, P0, R191, R122.reuse, RZ ;  /* 0x0000007abf7e7210 */ /* 0x080fe40007f1e0ff */
[-C--:B------:R-:W-:Y:S01]  /*3570*/  LEA.HI.X.SX32 R131, R190, R123.reuse, 0x1, P2 ;  /* 0x0000007bbe837211 */ /* 0x080fe200010f0eff */
[----:B0-----:R-:W-:Y:S01]  /*3580*/  IMAD R187, R187, 0x168, RZ ;  /* 0x00000168bbbb7824 */ /* 0x001fe200078e02ff */
[-C--:B------:R-:W-:Y:S01]  /*3590*/  IADD3 R128, P1, R197, R122.reuse, RZ ;  /* 0x0000007ac5807210 */ /* 0x080fe20007f3e0ff */
[----:B------:R-:W-:Y:S01]  /*35a0*/  IMAD R195, R195, 0x1a8, RZ ;  /* 0x000001a8c3c37824 */ /* 0x000fe200078e02ff */
[-C--:B------:R-:W-:Y:S01]  /*35b0*/  LEA.HI.X.SX32 R127, R174, R123.reuse, 0x1, P0 ;  /* 0x0000007bae7f7211 */ /* 0x080fe200000f0eff */
[----:B------:R0:W4:Y:S01]  /*35c0*/  LDG.E.U16 R178, desc[UR6][R130.64] ;  /* 0x0000000682b27981 */ /* 0x000122000c1e1500 */
[-C--:B------:R-:W-:Y:S01]  /*35d0*/  LEA.HI.X.SX32 R129, R172, R123.reuse, 0x1, P1 ;  /* 0x0000007bac817211 */ /* 0x080fe200008f0eff */
[----:B------:R-:W1:Y:S01]  /*35e0*/  LDC R191, c[0x0][0x248] ;  /* 0x00009200ffbf7b82 */ /* 0x000e620000000800 */
[----:B------:R-:W-:Y:S01]  /*35f0*/  IMAD R193, R193, 0x178, RZ ;  /* 0x00000178c1c17824 */ /* 0x000fe200078e02ff */
[----:B------:R-:W4:Y:S04]  /*3600*/  LDG.E.U16 R172, desc[UR6][R124.64] ;  /* 0x000000067cac7981 */ /* 0x000f28000c1e1500 */
[----:B------:R5:W4:Y:S01]  /*3610*/  LDG.E.U16 R176, desc[UR6][R128.64] ;  /* 0x0000000680b07981 */ /* 0x000b22000c1e1500 */
[----:B0-----:R-:W-:Y:S01]  /*3620*/  IADD3 R130, P0, R185, R122, RZ ;  /* 0x0000007ab9827210 */ /* 0x001fe20007f1e0ff */
[----:B------:R-:W0:Y:S02]  /*3630*/  LDC R197, c[0x0][0x248] ;  /* 0x00009200ffc57b82 */ /* 0x000e240000000800 */
[----:B------:R2:W4:Y:S01]  /*3640*/  LDG.E.U16 R174, desc[UR6][R126.64] ;  /* 0x000000067eae7981 */ /* 0x000522000c1e1500 */
[----:B------:R-:W-:-:S02]  /*3650*/  LEA.HI.X.SX32 R131, R179, R123, 0x1, P0 ;  /* 0x0000007bb3837211 */ /* 0x000fc400000f0eff */
[----:B-----5:R-:W-:-:S03]  /*3660*/  IADD3 R128, P1, R187, R122, RZ ;  /* 0x0000007abb807210 */ /* 0x020fc60007f3e0ff */
[----:B------:R5:W4:Y:S01]  /*3670*/  LDG.E.U16 R179, desc[UR6][R130.64] ;  /* 0x0000000682b37981 */ /* 0x000b22000c1e1500 */
[----:B------:R-:W-:Y:S01]  /*3680*/  LEA.HI.X.SX32 R129, R180, R123, 0x1, P1 ;  /* 0x0000007bb4817211 */ /* 0x000fe200008f0eff */
[----:B------:R-:W-:Y:S01]  /*3690*/  IMAD R125, R194, 0x188, RZ ;  /* 0x00000188c27d7824 */ /* 0x000fe200078e02ff */
[-C--:B--2---:R-:W-:Y:S02]  /*36a0*/  IADD3 R126, P0, R193, R122.reuse, RZ ;  /* 0x0000007ac17e7210 */ /* 0x084fe40007f1e0ff */
[-C--:B-----5:R-:W-:Y:S01]  /*36b0*/  IADD3 R130, P1, R195, R122.reuse, RZ ;  /* 0x0000007ac3827210 */ /* 0x0a0fe20007f3e0ff */
[----:B------:R2:W5:Y:S01]  /*36c0*/  LDG.E.U16 R180, desc[UR6][R128.64] ;  /* 0x0000000680b47981 */ /* 0x000562000c1e1500 */
[----:B------:R-:W0:Y:S01]  /*36d0*/  LDC R195, c[0x0][0x248] ;  /* 0x00009200ffc37b82 */ /* 0x000e220000000800 */
[----:B------:R-:W-:Y:S01]  /*36e0*/  IMAD R193, R199, 0x1b8, RZ ;  /* 0x000001b8c7c17824 */ /* 0x000fe200078e02ff */
[----:B------:R-:W-:Y:S01]  /*36f0*/  IADD3 R124, P2, R125, R122, RZ ;  /* 0x0000007a7d7c7210 */ /* 0x000fe20007f5e0ff */
[----:B------:R-:W-:-:S05]  /*3700*/  IMAD R188, R3, 0xbc, RZ ;  /* 0x000000bc03bc7824 */ /* 0x000fca00078e02ff */
[----:B------:R-:W0:Y:S01]  /*3710*/  LDC R199, c[0x0][0x248] ;  /* 0x00009200ffc77b82 */ /* 0x000e220000000800 */
[----:B--2---:R-:W-:Y:S01]  /*3720*/  IMAD R129, R204, 0x1e8, RZ ;  /* 0x000001e8cc817824 */ /* 0x004fe200078e02ff */
[-C--:B------:R-:W-:Y:S01]  /*3730*/  LEA.HI.X.SX32 R125, R181, R123.reuse, 0x1, P2 ;  /* 0x0000007bb57d7211 */ /* 0x080fe200010f0eff */
[----:B------:R-:W-:Y:S01]  /*3740*/  IMAD R201, R201, 0x1c8, RZ ;  /* 0x000001c8c9c97824 */ /* 0x000fe200078e02ff */
[-C--:B------:R-:W-:Y:S01]  /*3750*/  LEA.HI.X.SX32 R127, R188, R123.reuse, 0x1, P0 ;  /* 0x0000007bbc7f7211 */ /* 0x080fe200000f0eff */
[----:B------:R-:W-:Y:S02]  /*3760*/  IMAD R187, R3, 0xdc, RZ ;  /* 0x000000dc03bb7824 */ /* 0x000fe400078e02ff */
[----:B------:R2:W5:Y:S01]  /*3770*/  LDG.E.U16 R185, desc[UR6][R124.64] ;  /* 0x000000067cb97981 */ /* 0x000562000c1e1500 */
[----:B------:R-:W0:Y:S01]  /*3780*/  LDC R204, c[0x0][0x248] ;  /* 0x00009200ffcc7b82 */ /* 0x000e220000000800 */
[----:B------:R-:W-:Y:S01]  /*3790*/  LEA.HI.X.SX32 R131, R182, R123, 0x1, P1 ;  /* 0x0000007bb6837211 */ /* 0x000fe200008f0eff */
[----:B-1----:R-:W-:Y:S01]  /*37a0*/  IMAD R191, R191, 0x118, RZ ;  /* 0x00000118bfbf7824 */ /* 0x002fe200078e02ff */
[----:B------:R1:W5:Y:S01]  /*37b0*/  LDG.E.U16 R181, desc[UR6][R126.64] ;  /* 0x000000067eb57981 */ /* 0x000362000c1e1500 */
[----:B------:R-:W-:-:S02]  /*37c0*/  IADD3 R128, P2, R129, R122, RZ ;  /* 0x0000007a81807210 */ /* 0x000fc40007f5e0ff */
[-C--:B--2---:R-:W-:Y:S01]  /*37d0*/  IADD3 R124, P0, R193, R122.reuse, RZ ;  /* 0x0000007ac17c7210 */ /* 0x084fe20007f1e0ff */
[----:B------:R2:W5:Y:S01]  /*37e0*/  LDG.E.U16 R186, desc[UR6][R130.64] ;  /* 0x0000000682ba7981 */ /* 0x000562000c1e1500 */
[----:B------:R-:W-:Y:S01]  /*37f0*/  IMAD R182, R3, 0x8c, RZ ;  /* 0x0000008c03b67824 */ /* 0x000fe200078e02ff */
[-C--:B-1----:R-:W-:Y:S02]  /*3800*/  IADD3 R126, P1, R201, R122.reuse, RZ ;  /* 0x0000007ac97e7210 */ /* 0x082fe40007f3e0ff */
[-C--:B------:R-:W-:Y:S01]  /*3810*/  LEA.HI.X.SX32 R125, R187, R123.reuse, 0x1, P0 ;  /* 0x0000007bbb7d7211 */ /* 0x080fe200000f0eff */
[----:B0-----:R-:W-:Y:S01]  /*3820*/  IMAD R195, R195, 0x158, RZ ;  /* 0x00000158c3c37824 */ /* 0x001fe200078e02ff */
[-C--:B------:R-:W-:Y:S02]  /*3830*/  LEA.HI.X.SX32 R127, R189, R123.reuse, 0x1, P1 ;  /* 0x0000007bbd7f7211 */ /* 0x080fe400008f0eff */
[----:B--2---:R-:W-:Y:S01]  /*3840*/  IADD3 R130, P0, R191, R122, RZ ;  /* 0x0000007abf827210 */ /* 0x004fe20007f1e0ff */
[----:B------:R0:W2:Y:S01]  /*3850*/  LDG.E.U16 R189, desc[UR6][R124.64] ;  /* 0x000000067cbd7981 */ /* 0x0000a2000c1e1500 */
[-C--:B------:R-:W-:Y:S01]  /*3860*/  LEA.HI.X.SX32 R129, R183, R123.reuse, 0x1, P2 ;  /* 0x0000007bb7817211 */ /* 0x080fe200010f0eff */
[----:B------:R-:W-:Y:S01]  /*3870*/  IMAD R197, R197, 0x198, RZ ;  /* 0x00000198c5c57824 */ /* 0x000fe200078e02ff */
[----:B------:R-:W-:Y:S01]  /*3880*/  LEA.HI.X.SX32 R131, R182, R123, 0x1, P0 ;  /* 0x0000007bb6837211 */ /* 0x000fe200000f0eff */
[----:B------:R-:W-:Y:S01]  /*3890*/  IMAD R208, R3, 0xac, RZ ;  /* 0x000000ac03d07824 */ /* 0x000fe200078e02ff */
[----:B------:R1:W2:Y:S01]  /*38a0*/  LDG.E.U16 R191, desc[UR6][R126.64] ;  /* 0x000000067ebf7981 */ /* 0x0002a2000c1e1500 */
[----:B------:R-:W-:-:S02]  /*38b0*/  IMAD R199, R199, 0x1f8, RZ ;  /* 0x000001f8c7c77824 */ /* 0x000fc400078e02ff */
[----:B------:R-:W-:Y:S01]  /*38c0*/  IMAD R206, R3, 0xcc, RZ ;  /* 0x000000cc03ce7824 */ /* 0x000fe200078e02ff */
[----:B------:R1:W2:Y:S01]  /*38d0*/  LDG.E.U16 R193, desc[UR6][R128.64] ;  /* 0x0000000680c17981 */ /* 0x0002a2000c1e1500 */
[----:B0-----:R-:W-:Y:S01]  /*38e0*/  IMAD R125, R202, 0x1d8, RZ ;  /* 0x000001d8ca7d7824 */ /* 0x001fe200078e02ff */
[-C--:B------:R-:W-:Y:S01]  /*38f0*/  IADD3 R124, P0, R195, R122.reuse, RZ ;  /* 0x0000007ac37c7210 */ /* 0x080fe20007f1e0ff */
[----:B------:R-:W-:Y:S01]  /*3900*/  IMAD R195, R3, 0xfc, RZ ;  /* 0x000000fc03c37824 */ /* 0x000fe200078e02ff */
[----:B------:R0:W2:Y:S01]  /*3910*/  LDG.E.U16 R194, desc[UR6][R130.64] ;  /* 0x0000000682c27981 */ /* 0x0000a2000c1e1500 */
[-C--:B-1----:R-:W-:Y:S01]  /*3920*/  IADD3 R126, P1, R197, R122.reuse, RZ ;  /* 0x0000007ac57e7210 */ /* 0x082fe20007f3e0ff */
[----:B------:R-:W-:Y:S01]  /*3930*/  IMAD R233, R204, 0x10a, RZ ;  /* 0x0000010acce97824 */ /* 0x000fe200078e02ff */
[-C--:B------:R-:W-:Y:S02]  /*3940*/  IADD3 R128, P2, R125, R122.reuse, RZ ;  /* 0x0000007a7d807210 */ /* 0x080fe40007f5e0ff */
[-C--:B------:R-:W-:Y:S01]  /*3950*/  LEA.HI.X.SX32 R125, R208, R123.reuse, 0x1, P0 ;  /* 0x0000007bd07d7211 */ /* 0x080fe200000f0eff */
[----:B------:R-:W-:Y:S01]  /*3960*/  IMAD R183, R3, 0xec, RZ ;  /* 0x000000ec03b77824 */ /* 0x000fe200078e02ff */
[----:B0-----:R-:W-:Y:S01]  /*3970*/  IADD3 R130, P0, R199, R122, RZ ;  /* 0x0000007ac7827210 */ /* 0x001fe20007f1e0ff */
[----:B------:R-:W-:Y:S01]  /*3980*/  IMAD R209, R209, 0x11a, RZ ;  /* 0x0000011ad1d17824 */ /* 0x000fe200078e02ff */
[-C--:B------:R-:W-:Y:S01]  /*3990*/  LEA.HI.X.SX32 R127, R206, R123.reuse, 0x1, P1 ;  /* 0x0000007bce7f7211 */ /* 0x080fe200008f0eff */
[----:B------:R0:W2:Y:S01]  /*39a0*/  LDG.E.U16 R197, desc[UR6][R124.64] ;  /* 0x000000067cc57981 */ /* 0x0000a2000c1e1500 */
[-C--:B------:R-:W-:Y:S01]  /*39b0*/  LEA.HI.X.SX32 R131, R195, R123.reuse, 0x1, P0 ;  /* 0x0000007bc3837211 */ /* 0x080fe200000f0eff */
[----:B------:R-:W-:Y:S01]  /*39c0*/  IMAD R205, R3, 0x85, RZ ;  /* 0x0000008503cd7824 */ /* 0x000fe200078e02ff */
[----:B------:R-:W-:Y:S01]  /*39d0*/  LEA.HI.X.SX32 R129, R183, R123, 0x1, P2 ;  /* 0x0000007bb7817211 */ /* 0x000fe200010f0eff */
[----:B------:R1:W2:Y:S01]  /*39e0*/  LDG.E.U16 R199, desc[UR6][R126.64] ;  /* 0x000000067ec77981 */ /* 0x0002a2000c1e1500 */
[----:B------:R-:W-:-:S02]  /*39f0*/  IMAD R207, R3, 0x8d, RZ ;  /* 0x0000008d03cf7824 */ /* 0x000fc400078e02ff */
[----:B------:R-:W-:Y:S01]  /*3a00*/  IMAD R213, R213, 0x13a, RZ ;  /* 0x0000013ad5d57824 */ /* 0x000fe200078e02ff */
[----:B------:R1:W2:Y:S01]  /*3a10*/  LDG.E.U16 R202, desc[UR6][R130.64] ;  /* 0x0000000682ca7981 */ /* 0x0002a2000c1e1500 */
[-C--:B0-----:R-:W-:Y:S01]  /*3a20*/  IADD3 R124, P0, R233, R122.reuse, RZ ;  /* 0x0000007ae97c7210 */ /* 0x081fe20007f1e0ff */
[----:B------:R-:W-:Y:S02]  /*3a30*/  IMAD R211, R211, 0x12a, RZ ;  /* 0x0000012ad3d37824 */ /* 0x000fe400078e02ff */
[----:B------:R0:W2:Y:S01]  /*3a40*/  LDG.E.U16 R201, desc[UR6][R128.64] ;  /* 0x0000000680c97981 */ /* 0x0000a2000c1e1500 */
[-C--:B-1----:R-:W-:Y:S02]  /*3a50*/  IADD3 R126, P1, R209, R122.reuse, RZ ;  /* 0x0000007ad17e7210 */ /* 0x082fe40007f3e0ff */
[-C--:B------:R-:W-:Y:S01]  /*3a60*/  LEA.HI.X.SX32 R125, R205, R123.reuse, 0x1, P0 ;  /* 0x0000007bcd7d7211 */ /* 0x080fe200000f0eff */
[----:B------:R-:W-:Y:S01]  /*3a70*/  IMAD R215, R215, 0x14a, RZ ;  /* 0x0000014ad7d77824 */ /* 0x000fe200078e02ff */
[-C--:B------:R-:W-:Y:S01]  /*3a80*/  IADD3 R130, P0, R213, R122.reuse, RZ ;  /* 0x0000007ad5827210 */ /* 0x080fe20007f1e0ff */
[----:B------:R-:W-:Y:S01]  /*3a90*/  IMAD R131, R3, 0x9d, RZ ;  /* 0x0000009d03837824 */ /* 0x000fe200078e02ff */
[-C--:B------:R-:W-:Y:S01]  /*3aa0*/  LEA.HI.X.SX32 R127, R207, R123.reuse, 0x1, P1 ;  /* 0x0000007bcf7f7211 */ /* 0x080fe200008f0eff */
[----:B------:R1:W2:Y:S01]  /*3ab0*/  LDG.E.U16 R204, desc[UR6][R124.64] ;  /* 0x000000067ccc7981 */ /* 0x0002a2000c1e1500 */
[----:B0-----:R-:W-:Y:S01]  /*3ac0*/  IMAD R129, R3, 0x95, RZ ;  /* 0x0000009503817824 */ /* 0x001fe200078e02ff */
[----:B------:R-:W-:Y:S01]  /*3ad0*/  IADD3 R128, P2, R211, R122, RZ ;  /* 0x0000007ad3807210 */ /* 0x000fe20007f5e0ff */
[----:B------:R-:W-:Y:S01]  /*3ae0*/  IMAD R211, R3, 0xa5, RZ ;  /* 0x000000a503d37824 */ /* 0x000fe200078e02ff */
[-C--:B------:R-:W-:Y:S01]  /*3af0*/  LEA.HI.X.SX32 R131, R131, R123.reuse, 0x1, P0 ;  /* 0x0000007b83837211 */ /* 0x080fe200000f0eff */
[----:B------:R0:W2:Y:S01]  /*3b00*/  LDG.E.U16 R205, desc[UR6][R126.64] ;  /* 0x000000067ecd7981 */ /* 0x0000a2000c1e1500 */
[----:B------:R-:W-:Y:S01]  /*3b10*/  LEA.HI.X.SX32 R129, R129, R123, 0x1, P2 ;  /* 0x0000007b81817211 */ /* 0x000fe200010f0eff */
[----:B------:R-:W-:-:S02]  /*3b20*/  IMAD R213, R3, 0xad, RZ ;  /* 0x000000ad03d57824 */ /* 0x000fc400078e02ff */
[----:B------:R3:W2:Y:S01]  /*3b30*/  LDG.E.U16 R209, desc[UR6][R130.64] ;  /* 0x0000000682d17981 */ /* 0x0006a2000c1e1500 */
[----:B-1----:R-:W-:Y:S01]  /*3b40*/  IMAD R125, R216, 0x15a, RZ ;  /* 0x0000015ad87d7824 */ /* 0x002fe200078e02ff */
[-C--:B------:R-:W-:Y:S01]  /*3b50*/  IADD3 R124, P0, R215, R122.reuse, RZ ;  /* 0x0000007ad77c7210 */ /* 0x080fe20007f1e0ff */
[----:B------:R-:W-:Y:S01]  /*3b60*/  IMAD R215, R222, 0x17a, RZ ;  /* 0x0000017aded77824 */ /* 0x000fe200078e02ff */
[----:B------:R1:W2:Y:S01]  /*3b70*/  LDG.E.U16 R207, desc[UR6][R128.64] ;  /* 0x0000000680cf7981 */ /* 0x0002a2000c1e1500 */
[----:B0-----:R-:W-:Y:S01]  /*3b80*/  IMAD R127, R220, 0x16a, RZ ;  /* 0x0000016adc7f7824 */ /* 0x001fe200078e02ff */
[-C--:B------:R-:W-:Y:S02]  /*3b90*/  IADD3 R126, P1, R125, R122.reuse, RZ ;  /* 0x0000007a7d7e7210 */ /* 0x080fe40007f3e0ff */
[----:B------:R-:W-:Y:S01]  /*3ba0*/  LEA.HI.X.SX32 R125, R211, R123, 0x1, P0 ;  /* 0x0000007bd37d7211 */ /* 0x000fe200000f0eff */
[----:B---3--:R-:W-:Y:S01]  /*3bb0*/  IMAD R131, R3, 0xbd, RZ ;  /* 0x000000bd03837824 */ /* 0x008fe200078e02ff */
[----:B------:R-:W-:Y:S01]  /*3bc0*/  IADD3 R130, P0, R215, R122, RZ ;  /* 0x0000007ad7827210 */ /* 0x000fe20007f1e0ff */
[----:B------:R-:W-:-:S02]  /*3bd0*/  IMAD R237, R224, 0x18a, RZ ;  /* 0x0000018ae0ed7824 */ /* 0x000fc400078e02ff */
[----:B-1----:R-:W-:Y:S01]  /*3be0*/  IMAD R129, R3, 0xb5, RZ ;  /* 0x000000b503817824 */ /* 0x002fe200078e02ff */
[-C--:B------:R-:W-:Y:S01]  /*3bf0*/  IADD3 R128, P2, R127, R122.reuse, RZ ;  /* 0x0000007a7f807210 */ /* 0x080fe20007f5e0ff */
[----:B------:R0:W3:Y:S01]  /*3c00*/  LDG.E.U16 R211, desc[UR6][R124.64] ;  /* 0x000000067cd37981 */ /* 0x0000e2000c1e1500 */
[-C--:B------:R-:W-:Y:S01]  /*3c10*/  LEA.HI.X.SX32 R127, R213, R123.reuse, 0x1, P1 ;  /* 0x0000007bd57f7211 */ /* 0x080fe200008f0eff */
[----:B------:R-:W-:Y:S01]  /*3c20*/  IMAD R233, R3, 0xc5, RZ ;  /* 0x000000c503e97824 */ /* 0x000fe200078e02ff */
[-C--:B------:R-:W-:Y:S02]  /*3c30*/  LEA.HI.X.SX32 R131, R131, R123.reuse, 0x1, P0 ;  /* 0x0000007b83837211 */ /* 0x080fe400000f0eff */
[----:B------:R-:W-:Y:S01]  /*3c40*/  LEA.HI.X.SX32 R129, R129, R123, 0x1, P2 ;  /* 0x0000007b81817211 */ /* 0x000fe200010f0eff */
[----:B------:R1:W3:Y:S01]  /*3c50*/  LDG.E.U16 R213, desc[UR6][R126.64] ;  /* 0x000000067ed57981 */ /* 0x0002e2000c1e1500 */
[----:B0-----:R-:W-:Y:S01]  /*3c60*/  IMAD R125, R228, 0x19a, RZ ;  /* 0x0000019ae47d7824 */ /* 0x001fe200078e02ff */
[-C--:B------:R-:W-:Y:S01]  /*3c70*/  IADD3 R124, P0, R237, R122.reuse, RZ ;  /* 0x0000007aed7c7210 */ /* 0x080fe20007f1e0ff */
[----:B------:R-:W-:Y:S01]  /*3c80*/  IMAD R237, R218, 0x1ba, RZ ;  /* 0x000001badaed7824 */ /* 0x000fe200078e02ff */
[----:B------:R0:W3:Y:S01]  /*3c90*/  LDG.E.U16 R216, desc[UR6][R130.64] ;  /* 0x0000000682d87981 */ /* 0x0000e2000c1e1500 */
[----:B-1----:R-:W-:Y:S01]  /*3ca0*/  IMAD R127, R230, 0x1aa, RZ ;  /* 0x000001aae67f7824 */ /* 0x002fe200078e02ff */
[----:B------:R-:W-:-:S02]  /*3cb0*/  IADD3 R126, P1, R125, R122, RZ ;  /* 0x0000007a7d7e7210 */ /* 0x000fc40007f3e0ff */
[----:B------:R1:W3:Y:S01]  /*3cc0*/  LDG.E.U16 R215, desc[UR6][R128.64] ;  /* 0x0000000680d77981 */ /* 0x0002e2000c1e1500 */
[-C--:B------:R-:W-:Y:S01]  /*3cd0*/  LEA.HI.X.SX32 R125, R233, R123.reuse, 0x1, P0 ;  /* 0x0000007be97d7211 */ /* 0x080fe200000f0eff */
[----:B------:R-:W-:Y:S02]  /*3ce0*/  IMAD R235, R3, 0xcd, RZ ;  /* 0x000000cd03eb7824 */ /* 0x000fe400078e02ff */
[----:B------:R-:W-:Y:S01]  /*3cf0*/  IMAD R239, R232, 0x1ca, RZ ;  /* 0x000001cae8ef7824 */ /* 0x000fe200078e02ff */
[-C--:B0-----:R-:W-:Y:S01]  /*3d00*/  IADD3 R130, P0, R237, R122.reuse, RZ ;  /* 0x0000007aed827210 */ /* 0x081fe20007f1e0ff */
[C---:B------:R-:W-:Y:S01]  /*3d10*/  IMAD R131, R3.reuse, 0xdd, RZ ;  /* 0x000000dd03837824 */ /* 0x040fe200078e02ff */
[----:B------:R0:W3:Y:S01]  /*3d20*/  LDG.E.U16 R218, desc[UR6][R124.64] ;  /* 0x000000067cda7981 */ /* 0x0000e2000c1e1500 */
[----:B-1----:R-:W-:Y:S01]  /*3d30*/  IMAD R129, R3, 0xd5, RZ ;  /* 0x000000d503817824 */ /* 0x002fe200078e02ff */
[-C--:B------:R-:W-:Y:S01]  /*3d40*/  IADD3 R128, P2, R127, R122.reuse, RZ ;  /* 0x0000007a7f807210 */ /* 0x080fe20007f5e0ff */
[----:B------:R-:W-:Y:S01]  /*3d50*/  IMAD R233, R3, 0xe5, RZ ;  /* 0x000000e503e97824 */ /* 0x000fe200078e02ff */
[-C--:B------:R-:W-:Y:S01]  /*3d60*/  LEA.HI.X.SX32 R131, R131, R123.reuse, 0x1, P0 ;  /* 0x0000007b83837211 */ /* 0x080fe200000f0eff */
[----:B------:R-:W-:Y:S01]  /*3d70*/  IMAD R241, R234, 0x1da, RZ ;  /* 0x000001daeaf17824 */ /* 0x000fe200078e02ff */
[-C--:B------:R-:W-:Y:S01]  /*3d80*/  LEA.HI.X.SX32 R127, R235, R123.reuse, 0x1, P1 ;  /* 0x0000007beb7f7211 */ /* 0x080fe200008f0eff */
[----:B------:R-:W-:Y:S01]  /*3d90*/  IMAD R243, R236, 0x1ea, RZ ;  /* 0x000001eaecf37824 */ /* 0x000fe200078e02ff */
[----:B------:R-:W-:Y:S01]  /*3da0*/  LEA.HI.X.SX32 R129, R129, R123, 0x1, P2 ;  /* 0x0000007b81817211 */ /* 0x000fe200010f0eff */
[----:B------:R1:W3:Y:S01]  /*3db0*/  LDG.E.U16 R224, desc[UR6][R130.64] ;  /* 0x0000000682e07981 */ /* 0x0002e2000c1e1500 */
[----:B0-----:R-:W-:Y:S01]  /*3dc0*/  IADD3 R124, P0, R239, R122, RZ ;  /* 0x0000007aef7c7210 */ /* 0x001fe20007f1e0ff */
[----:B------:R-:W-:-:S02]  /*3dd0*/  IMAD R239, R226, 0x1fa, RZ ;  /* 0x000001fae2ef7824 */ /* 0x000fc400078e02ff */
[----:B------:R0:W3:Y:S01]  /*3de0*/  LDG.E.U16 R220, desc[UR6][R126.64] ;  /* 0x000000067edc7981 */ /* 0x0000e2000c1e1500 */
[----:B------:R-:W-:Y:S01]  /*3df0*/  IMAD R235, R3, 0xed, RZ ;  /* 0x000000ed03eb7824 */ /* 0x000fe200078e02ff */
[-C--:B------:R-:W-:Y:S01]  /*3e00*/  LEA.HI.X.SX32 R125, R233, R123.reuse, 0x1, P0 ;  /* 0x0000007be97d7211 */ /* 0x080fe200000f0eff */
[C---:B------:R-:W-:Y:S01]  /*3e10*/  IMAD R237, R3.reuse, 0xf5, RZ ;  /* 0x000000f503ed7824 */ /* 0x040fe200078e02ff */
[----:B------:R0:W3:Y:S01]  /*3e20*/  LDG.E.U16 R222, desc[UR6][R128.64] ;  /* 0x0000000680de7981 */ /* 0x0000e2000c1e1500 */
[----:B-1----:R-:W-:Y:S01]  /*3e30*/  IMAD R131, R3, 0xfd, RZ ;  /* 0x000000fd03837824 */ /* 0x002fe200078e02ff */
[-C--:B------:R-:W-:Y:S02]  /*3e40*/  IADD3 R130, P0, R239, R122.reuse, RZ ;  /* 0x0000007aef827210 */ /* 0x080fe40007f1e0ff */
[----:B------:R1:W3:Y:S01]  /*3e50*/  LDG.E.U16 R226, desc[UR6][R124.64] ;  /* 0x000000067ce27981 */ /* 0x0002e2000c1e1500 */
[-C--:B0-----:R-:W-:Y:S02]  /*3e60*/  IADD3 R126, P1, R241, R122.reuse, RZ ;  /* 0x0000007af17e7210 */ /* 0x081fe40007f3e0ff */
[----:B------:R-:W-:Y:S01]  /*3e70*/  IADD3 R128, P2, R243, R122, RZ ;  /* 0x0000007af3807210 */ /* 0x000fe20007f5e0ff */
[----:B------:R-:W-:Y:S01]  /*3e80*/  IMAD R239, R3, 0xe, RZ ;  /* 0x0000000e03ef7824 */ /* 0x000fe200078e02ff */
[----:B------:R-:W-:-:S02]  /*3e90*/  LEA.HI.X.SX32 R127, R235, R123, 0x1, P1 ;  /* 0x0000007beb7f7211 */ /* 0x000fc400008f0eff */
[-C--:B------:R-:W-:Y:S02]  /*3ea0*/  LEA.HI.X.SX32 R129, R237, R123.reuse, 0x1, P2 ;  /* 0x0000007bed817211 */ /* 0x080fe400010f0eff */
[-C--:B------:R-:W-:Y:S01]  /*3eb0*/  LEA.HI.X.SX32 R131, R131, R123.reuse, 0x1, P0 ;  /* 0x0000007b83837211 */ /* 0x080fe200000f0eff */
[----:B------:R0:W3:Y:S01]  /*3ec0*/  LDG.E.U16 R228, desc[UR6][R126.64] ;  /* 0x000000067ee47981 */ /* 0x0000e2000c1e1500 */
[-C--:B-1----:R-:W-:Y:S01]  /*3ed0*/  IADD3 R124, P0, R192, R122.reuse, RZ ;  /* 0x0000007ac07c7210 */ /* 0x082fe20007f1e0ff */
[C---:B------:R-:W-:Y:S02]  /*3ee0*/  IMAD R237, R3.reuse, 0x1e, RZ ;  /* 0x0000001e03ed7824 */ /* 0x040fe400078e02ff */
[----:B------:R1:W3:Y:S01]  /*3ef0*/  LDG.E.U16 R230, desc[UR6][R128.64] ;  /* 0x0000000680e67981 */ /* 0x0002e2000c1e1500 */
[----:B------:R-:W-:Y:S01]  /*3f00*/  IMAD R233, R3, 0x2e, RZ ;  /* 0x0000002e03e97824 */ /* 0x000fe200078e02ff */
[----:B------:R-:W-:Y:S01]  /*3f10*/  LEA.HI.X.SX32 R125, R239, R123, 0x1, P0 ;  /* 0x0000007bef7d7211 */ /* 0x000fe200000f0eff */
[----:B------:R-:W-:Y:S01]  /*3f20*/  IMAD R235, R3, 0x3e, RZ ;  /* 0x0000003e03eb7824 */ /* 0x000fe200078e02ff */
[----:B------:R1:W3:Y:S01]  /*3f30*/  LDG.E.U16 R232, desc[UR6][R130.64] ;  /* 0x0000000682e87981 */ /* 0x0002e2000c1e1500 */
[----:B0-----:R-:W-:-:S03]  /*3f40*/  IADD3 R126, P1, R196, R122, RZ ;  /* 0x0000007ac47e7210 */ /* 0x001fc60007f3e0ff */
[----:B------:R-:W3:Y:S01]  /*3f50*/  LDG.E.U16 R196, desc[UR6][R124.64] ;  /* 0x000000067cc47981 */ /* 0x000ee2000c1e1500 */
[-C--:B-1----:R-:W-:Y:S02]  /*3f60*/  IADD3 R128, P2, R198, R122.reuse, RZ ;  /* 0x0000007ac6807210 */ /* 0x082fe40007f5e0ff */
[-C--:B------:R-:W-:Y:S02]  /*3f70*/  IADD3 R130, P0, R200, R122.reuse, RZ ;  /* 0x0000007ac8827210 */ /* 0x080fe40007f1e0ff */
[-C--:B------:R-:W-:Y:S02]  /*3f80*/  LEA.HI.X.SX32 R127, R237, R123.reuse, 0x1, P1 ;  /* 0x0000007bed7f7211 */ /* 0x080fe400008f0eff */
[-C--:B------:R-:W-:Y:S02]  /*3f90*/  LEA.HI.X.SX32 R129, R233, R123.reuse, 0x1, P2 ;  /* 0x0000007be9817211 */ /* 0x080fe400010f0eff */
[----:B------:R-:W-:Y:S01]  /*3fa0*/  LEA.HI.X.SX32 R131, R235, R123, 0x1, P0 ;  /* 0x0000007beb837211 */ /* 0x000fe200000f0eff */
[----:B------:R0:W3:Y:S04]  /*3fb0*/  LDG.E.U16 R198, desc[UR6][R126.64] ;  /* 0x000000067ec67981 */ /* 0x0000e8000c1e1500 */
[----:B------:R1:W3:Y:S04]  /*3fc0*/  LDG.E.U16 R200, desc[UR6][R128.64] ;  /* 0x0000000680c87981 */ /* 0x0002e8000c1e1500 */
[----:B------:R1:W3:Y:S01]  /*3fd0*/  LDG.E.U16 R234, desc[UR6][R130.64] ;  /* 0x0000000682ea7981 */ /* 0x0002e2000c1e1500 */
[----:B------:R-:W1:Y:S01]  /*3fe0*/  S2UR UR5, SR_CgaCtaId ;  /* 0x00000000000579c3 */ /* 0x000e620000008800 */
[----:B0-----:R-:W-:-:S04]  /*3ff0*/  IADD3 R126, P0, R182, R122, RZ ;  /* 0x0000007ab67e7210 */ /* 0x001fc80007f1e0ff */
[-C--:B------:R-:W-:Y:S02]  /*4000*/  LEA.HI.X.SX32 R127, R203, R123.reuse, 0x1, P0 ;  /* 0x0000007bcb7f7211 */ /* 0x080fe400000f0eff */
[-C--:B------:R-:W-:Y:S02]  /*4010*/  IADD3 R124, P0, R208, R122.reuse, RZ ;  /* 0x0000007ad07c7210 */ /* 0x080fe40007f1e0ff */
[-C--:B-1----:R-:W-:Y:S01]  /*4020*/  IADD3 R128, P2, R183, R122.reuse, RZ ;  /* 0x0000007ab7807210 */ /* 0x082fe20007f5e0ff */
[----:B------:R-:W-:Y:S01]  /*4030*/  IMAD R183, R3, 0x7, RZ ;  /* 0x0000000703b77824 */ /* 0x000fe200078e02ff */
[----:B------:R-:W-:Y:S01]  /*4040*/  LEA.HI.X.SX32 R125, R210, R123, 0x1, P0 ;  /* 0x0000007bd27d7211 */ /* 0x000fe200000f0eff */
[----:B------:R0:W3:Y:S01]  /*4050*/  LDG.E.U16 R203, desc[UR6][R126.64] ;  /* 0x000000067ecb7981 */ /* 0x0000e2000c1e1500 */
[----:B------:R-:W-:-:S04]  /*4060*/  IADD3 R130, P0, R239, R122, RZ ;  /* 0x0000007aef827210 */ /* 0x000fc80007f1e0ff */
[----:B------:R-:W-:Y:S01]  /*4070*/  LEA.HI.X.SX32 R131, R183, R123, 0x1, P0 ;  /* 0x0000007bb7837211 */ /* 0x000fe200000f0eff */
[----:B------:R-:W-:Y:S01]  /*4080*/  IMAD R183, R3, 0xf, RZ ;  /* 0x0000000f03b77824 */ /* 0x000fe200078e02ff */
[----:B------:R-:W-:Y:S02]  /*4090*/  SHF.L.U32 R192, R238, 0x1, RZ ;  /* 0x00000001eec07819 */ /* 0x000fe400000006ff */
[-C--:B0-----:R-:W-:Y:S01]  /*40a0*/  IADD3 R126, P1, R206, R122.reuse, RZ ;  /* 0x0000007ace7e7210 */ /* 0x081fe20007f3e0ff */
[----:B------:R-:W-:Y:S01]  /*40b0*/  UMOV UR4, 0x400 ;  /* 0x0000040000047882 */ /* 0x000fe20000000000 */
[----:B------:R0:W3:Y:S01]  /*40c0*/  LDG.E.U16 R206, desc[UR6][R124.64] ;  /* 0x000000067cce7981 */ /* 0x0000e2000c1e1500 */
[----:B------:R-:W-:Y:S01]  /*40d0*/  ULEA UR4, UR5, UR4, 0x18 ;  /* 0x0000000405047291 */ /* 0x000fe2000f8ec03f */
[----:B------:R-:W-:Y:S02]  /*40e0*/  LOP3.LUT R182, R192, 0x7e, RZ, 0xc0, !PT ;  /* 0x0000007ec0b67812 */ /* 0x000fe400078ec0ff */
[----:B------:R1:W3:Y:S01]  /*40f0*/  LDG.E.U16 R130, desc[UR6][R130.64] ;  /* 0x0000000682827981 */ /* 0x0002e2000c1e1500 */
[----:B0-----:R-:W-:-:S04]  /*4100*/  IADD3 R124, P0, R237, R122, RZ ;  /* 0x0000007aed7c7210 */ /* 0x001fc80007f1e0ff */
[-C--:B------:R-:W-:Y:S02]  /*4110*/  LEA.HI.X.SX32 R125, R183, R123.reuse, 0x1, P0 ;  /* 0x0000007bb77d7211 */ /* 0x080fe400000f0eff */
[----:B------:R-:W-:Y:S02]  /*4120*/  LOP3.LUT R183, R238, 0xc0, RZ, 0xc0, !PT ;  /* 0x000000c0eeb77812 */ /* 0x000fe400078ec0ff */
[-C--:B------:R-:W-:Y:S01]  /*4130*/  LEA.HI.X.SX32 R127, R214, R123.reuse, 0x1, P1 ;  /* 0x0000007bd67f7211 */ /* 0x080fe200008f0eff */
[----:B------:R-:W-:Y:S01]  /*4140*/  IMAD R239, R3, 0x17, RZ ;  /* 0x0000001703ef7824 */ /* 0x000fe200078e02ff */
[----:B-1----:R-:W-:Y:S02]  /*4150*/  LEA R131, R183, R182, 0x9 ;  /* 0x000000b6b7837211 */ /* 0x002fe400078e48ff */
[----:B------:R-:W-:Y:S01]  /*4160*/  LEA.HI.X.SX32 R129, R212, R123, 0x1, P2 ;  /* 0x0000007bd4817211 */ /* 0x000fe200010f0eff */
[----:B------:R0:W3:Y:S04]  /*4170*/  LDG.E.U16 R208, desc[UR6][R126.64] ;  /* 0x000000067ed07981 */ /* 0x0000e8000c1e1500 */
[----:B------:R1:W-:Y:S04]  /*4180*/  STS.U16 [R131+UR4+0x2000], R2 ;  /* 0x0020000283007988 */ /* 0x0003e80008000404 */
[----:B------:R-:W-:Y:S04]  /*4190*/  STS.U16 [R131+UR4+0x400], R163 ;  /* 0x000400a383007988 */ /* 0x000fe80008000404 */
[----:B------:R-:W-:Y:S01]  /*41a0*/  STS.U16 [R131+UR4+0x800], R151 ;  /* 0x0008009783007988 */ /* 0x000fe20008000404 */
[----:B-1----:R-:W-:-:S03]  /*41b0*/  LOP3.LUT R2, R131, 0x10, RZ, 0x3c, !PT ;  /* 0x0000001083027812 */ /* 0x002fc600078e3cff */
[----:B------:R-:W-:Y:S04]  /*41c0*/  STS.U16 [R131+UR4+0x1000], R10 ;  /* 0x0010000a83007988 */ /* 0x000fe80008000404 */
[----:B------:R-:W-:Y:S04]  /*41d0*/  STS.U16 [R131+UR4], R177 ;  /* 0x000000b183007988 */ /* 0x000fe80008000404 */
[----:B------:R-:W-:Y:S04]  /*41e0*/  STS.U16 [R131+UR4+0x4000], R16 ;  /* 0x0040001083007988 */ /* 0x000fe80008000404 */
        /* <DEDUP_REMOVED lines=12> */
[----:B------:R1:W-:Y:S04]  /*42b0*/  STS.U16 [R131+UR4+0x2c00], R5 ;  /* 0x002c000583007988 */ /* 0x0003e80008000404 */
[----:B------:R-:W-:Y:S04]  /*42c0*/  STS.U16 [R131+UR4+0x5800], R14 ;  /* 0x0058000e83007988 */ /* 0x000fe80008000404 */
[----:B------:R-:W-:Y:S04]  /*42d0*/  STS.U16 [R131+UR4+0xc00], R137 ;  /* 0x000c008983007988 */ /* 0x000fe80008000404 */
[----:B------:R-:W-:Y:S01]  /*42e0*/  STS.U16 [R131+UR4+0x1800], R27 ;  /* 0x0018001b83007988 */ /* 0x000fe20008000404 */
[----:B-1----:R-:W-:-:S03]  /*42f0*/  LOP3.LUT R5, R131, 0x20, RZ, 0x3c, !PT ;  /* 0x0000002083057812 */ /* 0x002fc600078e3cff */
[----:B------:R-:W-:Y:S04]  /*4300*/  STS.U16 [R131+UR4+0x3000], R25 ;  /* 0x0030001983007988 */ /* 0x000fe80008000404 */
[----:B------:R-:W-:Y:S04]  /*4310*/  STS.U16 [R131+UR4+0x6000], R26 ;  /* 0x0060001a83007988 */ /* 0x000fe80008000404 */
[----:B------:R-:W-:Y:S04]  /*4320*/  STS.U16 [R131+UR4+0x3400], R45 ;  /* 0x0034002d83007988 */ /* 0x000fe80008000404 */
[----:B------:R-:W-:Y:S04]  /*4330*/  STS.U16 [R131+UR4+0x6800], R4 ;  /* 0x0068000483007988 */ /* 0x000fe80008000404 */
[----:B------:R1:W-:Y:S04]  /*4340*/  STS.U16 [R131+UR4+0x3800], R0 ;  /* 0x0038000083007988 */ /* 0x0003e80008000404 */
[----:B------:R-:W-:Y:S04]  /*4350*/  STS.U16 [R131+UR4+0x7000], R12 ;  /* 0x0070000c83007988 */ /* 0x000fe80008000404 */
[----:B------:R-:W-:Y:S04]  /*4360*/  STS.U16 [R131+UR4+0x1c00], R108 ;  /* 0x001c006c83007988 */ /* 0x000fe80008000404 */
[----:B------:R-:W-:Y:S04]  /*4370*/  STS.U16 [R131+UR4+0x3c00], R50 ;  /* 0x003c003283007988 */ /* 0x000fe80008000404 */
[----:B------:R-:W-:Y:S04]  /*4380*/  STS.U16 [R131+UR4+0x5c00], R52 ;  /* 0x005c003483007988 */ /* 0x000fe80008000404 */
[----:B------:R-:W-:Y:S01]  /*4390*/  STS.U16 [R131+UR4+0x7c00], R11 ;  /* 0x007c000b83007988 */ /* 0x000fe20008000404 */
[----:B------:R-:W-:Y:S01]  /*43a0*/  IMAD R15, R3, 0x4e, RZ ;  /* 0x0000004e030f7824 */ /* 0x000fe200078e02ff */
[----:B-1----:R-:W-:Y:S01]  /*43b0*/  LOP3.LUT R0, R131, 0x40, RZ, 0x3c, !PT ;  /* 0x0000004083007812 */ /* 0x002fe200078e3cff */
[----:B------:R-:W-:Y:S01]  /*43c0*/  IMAD R17, R3, 0x5e, RZ ;  /* 0x0000005e03117824 */ /* 0x000fe200078e02ff */
[----:B------:R1:W-:Y:S01]  /*43d0*/  STS.U16 [R2+UR4+0x4c80], R7 ;  /* 0x004c800702007988 */ /* 0x0003e20008000404 */
[----:B0-----:R-:W-:Y:S01]  /*43e0*/  IADD3 R126, P1, R233, R122, RZ ;  /* 0x0000007ae97e7210 */ /* 0x001fe20007f3e0ff */
[C---:B------:R-:W-:Y:S01]  /*43f0*/  IMAD R19, R3.reuse, 0x6e, RZ ;  /* 0x0000006e03137824 */ /* 0x040fe200078e02ff */
[----:B------:R-:W0:Y:S01]  /*4400*/  LDC R18, c[0x0][0x248] ;  /* 0x00009200ff127b82 */ /* 0x000e220000000800 */
[----:B------:R-:W-:Y:S01]  /*4410*/  STS.U16 [R2+UR4+0x4080], R49 ;  /* 0x0040803102007988 */ /* 0x000fe20008000404 */
[----:B------:R-:W-:-:S03]  /*4420*/  IMAD R237, R3, 0x1f, RZ ;  /* 0x0000001f03ed7824 */ /* 0x000fc600078e02ff */
[----:B------:R4:W3:Y:S01]  /*4430*/  LDG.E.U16 R210, desc[UR6][R128.64] ;  /* 0x0000000680d27981 */ /* 0x0008e2000c1e1500 */
[----:B-1----:R-:W-:Y:S01]  /*4440*/  LOP3.LUT R7, R131, 0x30, RZ, 0x3c, !PT ;  /* 0x0000003083077812 */ /* 0x002fe200078e3cff */
[----:B------:R-:W-:Y:S02]  /*4450*/  IMAD R25, R3, 0x8e, RZ ;  /* 0x0000008e03197824 */ /* 0x000fe400078e02ff */
[----:B------:R-:W-:Y:S01]  /*4460*/  STS.U16 [R2+UR4+0x4480], R43 ;  /* 0x0044802b02007988 */ /* 0x000fe20008000404 */
[----:B------:R-:W-:Y:S01]  /*4470*/  LOP3.LUT R11, R131, 0x50, RZ, 0x3c, !PT ;  /* 0x00000050830b7812 */ /* 0x000fe200078e3cff */
[C---:B------:R-:W-:Y:S01]  /*4480*/  IMAD R27, R3.reuse, 0x9e, RZ ;  /* 0x0000009e031b7824 */ /* 0x040fe200078e02ff */
[----:B------:R-:W1:Y:S01]  /*4490*/  LDC R41, c[0x0][0x248] ;  /* 0x00009200ff297b82 */ /* 0x000e620000000800 */
[----:B------:R-:W-:Y:S04]  /*44a0*/  STS.U16 [R2+UR4+0x4880], R76 ;  /* 0x0048804c02007988 */ /* 0x000fe80008000404 */
[----:B------:R5:W-:Y:S01]  /*44b0*/  STS.U16 [R2+UR4+0x5080], R6 ;  /* 0x0050800602007988 */ /* 0x000be20008000404 */
[----:B------:R-:W-:-:S02]  /*44c0*/  IMAD R21, R3, 0x5f, RZ ;  /* 0x0000005f03157824 */ /* 0x000fc400078e02ff */
[----:B------:R-:W-:Y:S01]  /*44d0*/  IMAD R23, R3, 0x67, RZ ;  /* 0x0000006703177824 */ /* 0x000fe200078e02ff */
[----:B------:R2:W-:Y:S01]  /*44e0*/  STS.U16 [R2+UR4+0x5480], R51 ;  /* 0x0054803302007988 */ /* 0x0005e20008000404 */
[----:B------:R-:W0:Y:S03]  /*44f0*/  LDC R45, c[0x0][0x248] ;  /* 0x00009200ff2d7b82 */ /* 0x000e260000000800 */
[----:B------:R-:W-:Y:S04]  /*4500*/  STS.U16 [R2+UR4+0x5880], R80 ;  /* 0x0058805002007988 */ /* 0x000fe80008000404 */
[----:B------:R-:W-:Y:S01]  /*4510*/  STS.U16 [R2+UR4+0x5c80], R79 ;  /* 0x005c804f02007988 */ /* 0x000fe20008000404 */
[----:B------:R-:W3:Y:S03]  /*4520*/  LDC R44, c[0x0][0x248] ;  /* 0x00009200ff2c7b82 */ /* 0x000ee60000000800 */
[----:B------:R-:W-:Y:S04]  /*4530*/  STS.U16 [R2+UR4+0x6080], R77 ;  /* 0x0060804d02007988 */ /* 0x000fe80008000404 */
[----:B------:R-:W-:Y:S01]  /*4540*/  STS.U16 [R2+UR4+0x6480], R78 ;  /* 0x0064804e02007988 */ /* 0x000fe20008000404 */
[----:B------:R-:W3:Y:S03]  /*4550*/  LDC R50, c[0x0][0x248] ;  /* 0x00009200ff327b82 */ /* 0x000ee60000000800 */
        /* <DEDUP_REMOVED lines=21> */
[----:B------:R-:W-:Y:S01]  /*46b0*/  STS.U16 [R2+UR4+0x80], R175 ;  /* 0x000080af02007988 */ /* 0x000fe20008000404 */
[-C--:B-----5:R-:W-:Y:S01]  /*46c0*/  IADD3 R6, P0, R15, R122.reuse, RZ ;  /* 0x0000007a0f067210 */ /* 0x0a0fe20007f1e0ff */
[----:B------:R-:W5:Y:S02]  /*46d0*/  LDC R43, c[0x0][0x248] ;  /* 0x00009200ff2b7b82 */ /* 0x000f640000000800 */
[----:B------:R-:W-:Y:S04]  /*46e0*/  STS.U16 [R5+UR4+0x100], R173 ;  /* 0x000100ad05007988 */ /* 0x000fe80008000404 */
[----:B------:R-:W-:Y:S01]  /*46f0*/  STS.U16 [R5+UR4+0x4100], R107 ;  /* 0x0041006b05007988 */ /* 0x000fe20008000404 */
[----:B------:R-:W-:Y:S01]  /*4700*/  LEA.HI.X.SX32 R127, R239, R123, 0x1, P1 ;  /* 0x0000007bef7f7211 */ /* 0x000fe200008f0eff */
[----:B------:R-:W0:Y:S02]  /*4710*/  LDC R49, c[0x0][0x248] ;  /* 0x00009200ff317b82 */ /* 0x000e240000000800 */
[----:B------:R-:W-:Y:S04]  /*4720*/  STS.U16 [R5+UR4+0x4900], R106 ;  /* 0x0049006a05007988 */ /* 0x000fe80008000404 */
[----:B------:R-:W-:Y:S01]  /*4730*/  STS.U16 [R5+UR4+0x5100], R105 ;  /* 0x0051006905007988 */ /* 0x000fe20008000404 */
[-C--:B----4-:R-:W-:Y:S01]  /*4740*/  IADD3 R128, P2, R235, R122.reuse, RZ ;  /* 0x0000007aeb807210 */ /* 0x090fe20007f5e0ff */
[----:B-1----:R-:W-:Y:S01]  /*4750*/  IMAD R41, R41, 0x12c, RZ ;  /* 0x0000012c29297824 */ /* 0x002fe200078e02ff */
[----:B--2---:R-:W1:Y:S01]  /*4760*/  LDC R51, c[0x0][0x248] ;  /* 0x00009200ff337b82 */ /* 0x004e620000000800 */
        /* <DEDUP_REMOVED lines=58> */
[----:B------:R-:W-:Y:S01]  /*4b10*/  STS.U16 [R7+UR4+0x7d80], R172 ;  /* 0x007d80ac07007988 */ /* 0x000fe20008000404 */
[----:B--2---:R-:W-:Y:S01]  /*4b20*/  LOP3.LUT R5, R131, 0x60, RZ, 0x3c, !PT ;  /* 0x0000006083057812 */ /* 0x004fe200078e3cff */
[----:B----4-:R-:W2:Y:S02]  /*4b30*/  LDC R42, c[0x0][0x248] ;  /* 0x00009200ff2a7b82 */ /* 0x010ea40000000800 */
[----:B------:R4:W-:Y:S01]  /*4b40*/  STS.U16 [R7+UR4+0x3d80], R63 ;  /* 0x003d803f07007988 */ /* 0x0009e20008000404 */
[----:B------:R-:W-:-:S03]  /*4b50*/  IADD3 R190, P1, R190, R122, RZ ;  /* 0x0000007abebe7210 */ /* 0x000fc60007f3e0ff */
[----:B------:R-:W-:Y:S01]  /*4b60*/  STS.U16 [R0+UR4+0xa00], R143 ;  /* 0x000a008f00007988 */ /* 0x000fe20008000404 */
[----:B-----5:R-:W-:Y:S02]  /*4b70*/  IMAD R43, R43, 0x13e, RZ ;  /* 0x0000013e2b2b7824 */ /* 0x020fe400078e02ff */
[----:B0-----:R-:W-:Y:S01]  /*4b80*/  IMAD R45, R45, 0x14e, RZ ;  /* 0x0000014e2d2d7824 */ /* 0x001fe200078e02ff */
[----:B------:R-:W5:Y:S01]  /*4b90*/  LDG.E.U16 R124, desc[UR6][R124.64] ;  /* 0x000000067c7c7981 */ /* 0x000f62000c1e1500 */
[----:B----4-:R-:W-:-:S03]  /*4ba0*/  IMAD R7, R3, 0x27, RZ ;  /* 0x0000002703077824 */ /* 0x010fc600078e02ff */
[----:B------:R-:W-:Y:S04]  /*4bb0*/  STS.U16 [R0+UR4+0xe00], R62 ;  /* 0x000e003e00007988 */ /* 0x000fe80008000404 */
[----:B------:R-:W-:Y:S01]  /*4bc0*/  STS.U16 [R0+UR4+0x1200], R61 ;  /* 0x0012003d00007988 */ /* 0x000fe20008000404 */
[----:B------:R-:W-:-:S03]  /*4bd0*/  LEA.HI.X.SX32 R7, R7, R123, 0x1, P0 ;  /* 0x0000007b07077211 */ /* 0x000fc600000f0eff */
[----:B------:R-:W-:Y:S01]  /*4be0*/  STS.U16 [R0+UR4+0x1a00], R60 ;  /* 0x001a003c00007988 */ /* 0x000fe20008000404 */
[----:B------:R-:W-:-:S03]  /*4bf0*/  IADD3 R10, P0, R17, R122, RZ ;  /* 0x0000007a110a7210 */ /* 0x000fc60007f1e0ff */
[----:B------:R-:W-:Y:S04]  /*4c00*/  STS.U16 [R0+UR4+0x1e00], R59 ;  /* 0x001e003b00007988 */ /* 0x000fe80008000404 */
[----:B------:R-:W-:Y:S04]  /*4c10*/  STS.U16 [R0+UR4+0x2200], R58 ;  /* 0x0022003a00007988 */ /* 0x000fe80008000404 */
[----:B------:R-:W-:Y:S04]  /*4c20*/  STS.U16 [R0+UR4+0x2a00], R57 ;  /* 0x002a003900007988 */ /* 0x000fe80008000404 */
[----:B------:R-:W-:Y:S04]  /*4c30*/  STS.U16 [R0+UR4+0x2e00], R56 ;  /* 0x002e003800007988 */ /* 0x000fe80008000404 */
[----:B------:R-:W-:Y:S04]  /*4c40*/  STS.U16 [R0+UR4+0x3200], R55 ;  /* 0x0032003700007988 */ /* 0x000fe80008000404 */
[----:B------:R0:W-:Y:S04]  /*4c50*/  STS.U16 [R0+UR4+0x3a00], R54 ;  /* 0x003a003600007988 */ /* 0x0001e80008000404 */
[----:B------:R-:W-:Y:S01]  /*4c60*/  STS.U16 [R0+UR4+0x3e00], R53 ;  /* 0x003e003500007988 */ /* 0x000fe20008000404 */
[----:B------:R-:W-:Y:S01]  /*4c70*/  LEA.HI.X.SX32 R129, R237, R123, 0x1, P2 ;  /* 0x0000007bed817211 */ /* 0x000fe200010f0eff */
[----:B------:R-:W-:-:S02]  /*4c80*/  IMAD R49, R49, 0x16c, RZ ;  /* 0x0000016c31317824 */ /* 0x000fc400078e02ff */
        /* <DEDUP_REMOVED lines=13> */
[----:B0-----:R-:W0:Y:S03]  /*4d60*/  LDC R54, c[0x0][0x248] ;  /* 0x00009200ff367b82 */ /* 0x001e260000000800 */
        /* <DEDUP_REMOVED lines=8> */
[-C--:B----4-:R-:W-:Y:S01]  /*4df0*/  LEA.HI.X.SX32 R191, R15, R123.reuse, 0x1, P1 ;  /* 0x0000007b0fbf7211 */ /* 0x090fe200008f0eff */
[----:B-1----:R-:W1:Y:S02]  /*4e00*/  LDC R46, c[0x0][0x248] ;  /* 0x00009200ff2e7b82 */ /* 0x002e640000000800 */
[----:B------:R-:W-:Y:S04]  /*4e10*/  STS.U16 [R11+UR4+0x280], R167 ;  /* 0x000280a70b007988 */ /* 0x000fe80008000404 */
[----:B------:R-:W-:Y:S01]  /*4e20*/  STS.U16 [R11+UR4+0x680], R153 ;  /* 0x000680990b007988 */ /* 0x000fe20008000404 */
[-C--:B------:R-:W-:Y:S01]  /*4e30*/  IADD3 R188, P2, R188, R122.reuse, RZ ;  /* 0x0000007abcbc7210 */ /* 0x080fe20007f5e0ff */
[----:B------:R-:W4:Y:S02]  /*4e40*/  LDC R47, c[0x0][0x248] ;  /* 0x00009200ff2f7b82 */ /* 0x000f240000000800 */
[----:B------:R-:W-:Y:S04]  /*4e50*/  STS.U16 [R11+UR4+0xa80], R141 ;  /* 0x000a808d0b007988 */ /* 0x000fe80008000404 */
[----:B------:R-:W-:Y:S01]  /*4e60*/  STS.U16 [R11+UR4+0xe80], R40 ;  /* 0x000e80280b007988 */ /* 0x000fe20008000404 */
[----:B------:R-:W-:Y:S01]  /*4e70*/  IMAD R51, R51, 0x17c, RZ ;  /* 0x0000017c33337824 */ /* 0x000fe200078e02ff */
[----:B------:R-:W2:Y:S02]  /*4e80*/  LDC R55, c[0x0][0x248] ;  /* 0x00009200ff377b82 */ /* 0x000ea40000000800 */
        /* <DEDUP_REMOVED lines=16> */
[----:B---3--:R-:W-:Y:S04]  /*4f90*/  STS.U16 [R11+UR4+0x5280], R211 ;  /* 0x005280d30b007988 */ /* 0x008fe80008000404 */
        /* <DEDUP_REMOVED lines=10> */
[----:B------:R3:W-:Y:S01]  /*5040*/  STS.U16 [R11+UR4+0x7e80], R232 ;  /* 0x007e80e80b007988 */ /* 0x0007e20008000404 */
[----:B------:R-:W-:Y:S01]  /*5050*/  IADD3 R12, P1, R19, R122, RZ ;  /* 0x0000007a130c7210 */ /* 0x000fe20007f3e0ff */
[----:B------:R-:W-:Y:S01]  /*5060*/  IMAD R15, R3, 0x3f, RZ ;  /* 0x0000003f030f7824 */ /* 0x000fe200078e02ff */
[----:B------:R-:W-:Y:S01]  /*5070*/  LEA.HI.X.SX32 R189, R17, R123, 0x1, P2 ;  /* 0x0000007b11bd7211 */ /* 0x000fe200010f0eff */
[----:B------:R1:W-:Y:S01]  /*5080*/  STS.U16 [R5+UR4+0x1300], R9 ;  /* 0x0013000905007988 */ /* 0x0003e20008000404 */
[----:B0-----:R-:W0:Y:S03]  /*5090*/  LDC R32, c[0x0][0x248] ;  /* 0x00009200ff207b82 */ /* 0x001e260000000800 */
[----:B------:R-:W5:Y:S01]  /*50a0*/  LDG.E.U16 R126, desc[UR6][R126.64] ;  /* 0x000000067e7e7981 */ /* 0x000f62000c1e1500 */
[----:B---3--:R-:W-:-:S03]  /*50b0*/  IMAD R11, R3, 0x2f, RZ ;  /* 0x0000002f030b7824 */ /* 0x008fc600078e02ff */
[----:B------:R-:W3:Y:S01]  /*50c0*/  LDG.E.U16 R128, desc[UR6][R128.64] ;  /* 0x0000000680807981 */ /* 0x000ee2000c1e1500 */
[----:B------:R-:W0:Y:S01]  /*50d0*/  LDC R40, c[0x0][0x248] ;  /* 0x00009200ff287b82 */ /* 0x000e220000000800 */
[----:B-1----:R-:W-:Y:S01]  /*50e0*/  IMAD R9, R3, 0x37, RZ ;  /* 0x0000003703097824 */ /* 0x002fe200078e02ff */
[----:B------:R-:W-:Y:S02]  /*50f0*/  LEA.HI.X.SX32 R11, R11, R123, 0x1, P0 ;  /* 0x0000007b0b0b7211 */ /* 0x000fe400000f0eff */
[----:B------:R-:W-:Y:S01]  /*5100*/  IADD3 R8, P0, R187, R122, RZ ;  /* 0x0000007abb087210 */ /* 0x000fe20007f1e0ff */
[----:B------:R1:W-:Y:S01]  /*5110*/  STS.U16 [R5+UR4+0x1b00], R13 ;  /* 0x001b000d05007988 */ /* 0x0003e20008000404 */
[----:B------:R-:W-:-:S03]  /*5120*/  IMAD R17, R3, 0x7e, RZ ;  /* 0x0000007e03117824 */ /* 0x000fc600078e02ff */
[----:B------:R-:W-:Y:S04]  /*5130*/  STS.U16 [R5+UR4+0x300], R165 ;  /* 0x000300a505007988 */ /* 0x000fe80008000404 */
[----:B------:R-:W-:Y:S01]  /*5140*/  STS.U16 [R5+UR4+0xb00], R139 ;  /* 0x000b008b05007988 */ /* 0x000fe20008000404 */
[----:B-1----:R-:W-:-:S03]  /*5150*/  LEA.HI.X.SX32 R13, R9, R123, 0x1, P1 ;  /* 0x0000007b090d7211 */ /* 0x002fc600008f0eff */
[----:B------:R-:W-:Y:S01]  /*5160*/  STS.U16 [R5+UR4+0x700], R196 ;  /* 0x000700c405007988 */ /* 0x000fe20008000404 */
[----:B------:R-:W-:Y:S01]  /*5170*/  LEA.HI.X.SX32 R9, R19, R123, 0x1, P0 ;  /* 0x0000007b13097211 */ /* 0x000fe200000f0eff */
[C---:B------:R-:W-:Y:S02]  /*5180*/  IMAD R19, R3.reuse, 0x47, RZ ;  /* 0x0000004703137824 */ /* 0x040fe400078e02ff */
[----:B------:R-:W-:Y:S04]  /*5190*/  STS.U16 [R5+UR4+0xf00], R198 ;  /* 0x000f00c605007988 */ /* 0x000fe80008000404 */
[----:B------:R-:W-:Y:S04]  /*51a0*/  STS.U16 [R5+UR4+0x1700], R200 ;  /* 0x001700c805007988 */ /* 0x000fe80008000404 */
[----:B------:R-:W-:Y:S04]  /*51b0*/  STS.U16 [R5+UR4+0x1f00], R234 ;  /* 0x001f00ea05007988 */ /* 0x000fe80008000404 */
[----:B------:R1:W3:Y:S01]  /*51c0*/  LDG.E.U16 R4, desc[UR6][R10.64] ;  /* 0x000000060a047981 */ /* 0x0002e2000c1e1500 */
[----:B------:R-:W-:Y:S01]  /*51d0*/  IMAD R31, R3, 0xbe, RZ ;  /* 0x000000be031f7824 */ /* 0x000fe200078e02ff */
[----:B------:R-:W-:-:S02]  /*51e0*/  IADD3 R14, P0, R17, R122, RZ ;  /* 0x0000007a110e7210 */ /* 0x000fc40007f1e0ff */
[----:B------:R-:W3:Y:S01]  /*51f0*/  LDG.E.U16 R0, desc[UR6][R6.64] ;  /* 0x0000000606007981 */ /* 0x000ee2000c1e1500 */
[-C--:B------:R-:W-:Y:S01]  /*5200*/  IADD3 R16, P2, R195, R122.reuse, RZ ;  /* 0x0000007ac3107210 */ /* 0x080fe20007f5e0ff */
[C---:B------:R-:W-:Y:S02]  /*5210*/  IMAD R29, R3.reuse, 0xae, RZ ;  /* 0x000000ae031d7824 */ /* 0x040fe400078e02ff */
[----:B------:R-:W-:Y:S01]  /*5220*/  IMAD R33, R3, 0xce, RZ ;  /* 0x000000ce03217824 */ /* 0x000fe200078e02ff */
[----:B------:R-:W5:Y:S01]  /*5230*/  LDG.E.U16 R8, desc[UR6][R8.64] ;  /* 0x0000000608087981 */ /* 0x000f62000c1e1500 */
[----:B-1----:R-:W-:Y:S01]  /*5240*/  IADD3 R10, P1, R25, R122, RZ ;  /* 0x0000007a190a7210 */ /* 0x002fe20007f3e0ff */
[C---:B------:R-:W-:Y:S02]  /*5250*/  IMAD R35, R3.reuse, 0xde, RZ ;  /* 0x000000de03237824 */ /* 0x040fe400078e02ff */
[----:B------:R-:W-:Y:S01]  /*5260*/  IMAD R37, R3, 0xfe, RZ ;  /* 0x000000fe03257824 */ /* 0x000fe200078e02ff */
[-C--:B------:R-:W-:Y:S01]  /*5270*/  LEA.HI.X.SX32 R11, R19, R123.reuse, 0x1, P1 ;  /* 0x0000007b130b7211 */ /* 0x080fe200008f0eff */
[----:B------:R1:W3:Y:S01]  /*5280*/  LDG.E.U16 R7, desc[UR6][R12.64] ;  /* 0x000000060c077981 */ /* 0x0002e2000c1e1500 */
[----:B------:R-:W-:-:S03]  /*5290*/  LEA.HI.X.SX32 R15, R15, R123, 0x1, P0 ;  /* 0x0000007b0f0f7211 */ /* 0x000fc600000f0eff */
[----:B------:R4:W3:Y:S01]  /*52a0*/  LDG.E.U16 R20, desc[UR6][R10.64] ;  /* 0x000000060a147981 */ /* 0x0008e2000c1e1500 */
[-C--:B------:R-:W-:Y:S01]  /*52b0*/  LEA.HI.X.SX32 R17, R17, R123.reuse, 0x1, P2 ;  /* 0x0000007b11117211 */ /* 0x080fe200010f0eff */
[C---:B------:R-:W-:Y:S02]  /*52c0*/  IMAD R19, R3.reuse, 0x57, RZ ;  /* 0x0000005703137824 */ /* 0x040fe400078e02ff */
[----:B------:R2:W3:Y:S01]  /*52d0*/  LDG.E.U16 R9, desc[UR6][R14.64] ;  /* 0x000000060e097981 */ /* 0x0004e2000c1e1500 */
[----:B-1----:R-:W-:Y:S01]  /*52e0*/  IMAD R13, R3, 0x4f, RZ ;  /* 0x0000004f030d7824 */ /* 0x002fe200078e02ff */
[-C--:B------:R-:W-:Y:S02]  /*52f0*/  IADD3 R12, P0, R27, R122.reuse, RZ ;  /* 0x0000007a1b0c7210 */ /* 0x080fe40007f1e0ff */
[----:B------:R1:W3:Y:S01]  /*5300*/  LDG.E.U16 R34, desc[UR6][R16.64] ;  /* 0x0000000610227981 */ /* 0x0002e2000c1e1500 */
[-C--:B----4-:R-:W-:Y:S02]  /*5310*/  IADD3 R10, P1, R31, R122.reuse, RZ ;  /* 0x0000007a1f0a7210 */ /* 0x090fe40007f3e0ff */
[-C--:B------:R-:W-:Y:S01]  /*5320*/  LEA.HI.X.SX32 R13, R13, R123.reuse, 0x1, P0 ;  /* 0x0000007b0d0d7211 */ /* 0x080fe200000f0eff */
[----:B------:R-:W-:Y:S01]  /*5330*/  IMAD R39, R18, 0x10c, RZ ;  /* 0x0000010c12277824 */ /* 0x000fe200078e02ff */
[----:B------:R-:W-:Y:S01]  /*5340*/  LEA.HI.X.SX32 R11, R21, R123, 0x1, P1 ;  /* 0x0000007b150b7211 */ /* 0x000fe200008f0eff */
[----:B------:R-:W4:Y:S01]  /*5350*/  LDC R18, c[0x0][0x248] ;  /* 0x00009200ff127b82 */ /* 0x000f220000000800 */
[----:B--2---:R-:W-:Y:S01]  /*5360*/  IADD3 R14, P0, R29, R122, RZ ;  /* 0x0000007a1d0e7210 */ /* 0x004fe20007f1e0ff */
[----:B------:R2:W3:Y:S01]  /*5370*/  LDG.E.U16 R22, desc[UR6][R12.64] ;  /* 0x000000060c167981 */ /* 0x0004e2000c1e1500 */
[----:B------:R-:W-:-:S02]  /*5380*/  IMAD R47, R47, 0x15e, RZ ;  /* 0x0000015e2f2f7824 */ /* 0x000fc400078e02ff */
[----:B------:R-:W-:Y:S01]  /*5390*/  IMAD R55, R55, 0x1fc, RZ ;  /* 0x000001fc37377824 */ /* 0x000fe200078e02ff */
[----:B------:R-:W5:Y:S02]  /*53a0*/  LDG.E.U16 R2, desc[UR6][R190.64] ;  /* 0x00000006be027981 */ /* 0x000f64000c1e1500 */
[----:B------:R-:W4:Y:S01]  /*53b0*/  LDC R21, c[0x0][0x248] ;  /* 0x00009200ff157b82 */ /* 0x000f220000000800 */
[----:B-1----:R-:W-:Y:S01]  /*53c0*/  IMAD R17, R3, 0x6f, RZ ;  /* 0x0000006f03117824 */ /* 0x002fe200078e02ff */
[----:B------:R1:W3:Y:S01]  /*53d0*/  LDG.E.U16 R26, desc[UR6][R10.64] ;  /* 0x000000060a1a7981 */ /* 0x0002e2000c1e1500 */
[-C--:B--2---:R-:W-:Y:S02]  /*53e0*/  IADD3 R12, P2, R33, R122.reuse, RZ ;  /* 0x0000007a210c7210 */ /* 0x084fe40007f5e0ff */
[-C--:B------:R-:W-:Y:S01]  /*53f0*/  LEA.HI.X.SX32 R15, R19, R123.reuse, 0x1, P0 ;  /* 0x0000007b130f7211 */ /* 0x080fe200000f0eff */
[----:B------:R-:W2:Y:S01]  /*5400*/  LDG.E.U16 R6, desc[UR6][R188.64] ;  /* 0x00000006bc067981 */ /* 0x000ea2000c1e1500 */
[-C--:B------:R-:W-:Y:S01]  /*5410*/  LEA.HI.X.SX32 R13, R23, R123.reuse, 0x1, P2 ;  /* 0x0000007b170d7211 */ /* 0x080fe200010f0eff */
[----:B------:R-:W-:Y:S01]  /*5420*/  IMAD R23, R3, 0xee, RZ ;  /* 0x000000ee03177824 */ /* 0x000fe200078e02ff */
[----:B------:R-:W-:Y:S01]  /*5430*/  IADD3 R16, P0, R35, R122, RZ ;  /* 0x0000007a23107210 */ /* 0x000fe20007f1e0ff */
[----:B------:R-:W-:Y:S01]  /*5440*/  IMAD R19, R3, 0x77, RZ ;  /* 0x0000007703137824 */ /* 0x000fe200078e02ff */
[----:B------:R0:W3:Y:S02]  /*5450*/  LDG.E.U16 R24, desc[UR6][R14.64] ;  /* 0x000000060e187981 */ /* 0x0000e4000c1e1500 */
[----:B------:R-:W-:-:S02]  /*5460*/  LEA.HI.X.SX32 R17, R17, R123, 0x1, P0 ;  /* 0x0000007b11117211 */ /* 0x000fc400000f0eff */
[----:B------:R0:W3:Y:S01]  /*5470*/  LDG.E.U16 R28, desc[UR6][R12.64] ;  /* 0x000000060c1c7981 */ /* 0x0000e2000c1e1500 */
[----:B-1----:R-:W-:-:S03]  /*5480*/  IADD3 R10, P0, R23, R122, RZ ;  /* 0x0000007a170a7210 */ /* 0x002fc60007f1e0ff */
[----:B------:R1:W3:Y:S01]  /*5490*/  LDG.E.U16 R30, desc[UR6][R16.64] ;  /* 0x00000006101e7981 */ /* 0x0002e2000c1e1500 */
[----:B0-----:R-:W-:Y:S01]  /*54a0*/  IMAD R15, R3, 0x7f, RZ ;  /* 0x0000007f030f7824 */ /* 0x001fe200078e02ff */
[-C--:B------:R-:W-:Y:S01]  /*54b0*/  IADD3 R14, P2, R39, R122.reuse, RZ ;  /* 0x0000007a270e7210 */ /* 0x080fe20007f5e0ff */
[----:B------:R-:W-:Y:S01]  /*54c0*/  IMAD R13, R32, 0x10e, RZ ;  /* 0x0000010e200d7824 */ /* 0x000fe200078e02ff */
[-C--:B------:R-:W-:Y:S02]  /*54d0*/  IADD3 R12, P1, R37, R122.reuse, RZ ;  /* 0x0000007a250c7210 */ /* 0x080fe40007f3e0ff */
[-C--:B------:R-:W-:Y:S01]  /*54e0*/  LEA.HI.X.SX32 R11, R19, R123.reuse, 0x1, P0 ;  /* 0x0000007b130b7211 */ /* 0x080fe200000f0eff */
[----:B-1----:R-:W-:Y:S01]  /*54f0*/  IMAD R17, R3, 0x87, RZ ;  /* 0x0000008703117824 */ /* 0x002fe200078e02ff */
[----:B------:R-:W-:Y:S02]  /*5500*/  IADD3 R16, P0, R13, R122, RZ ;  /* 0x0000007a0d107210 */ /* 0x000fe40007f1e0ff */
[-C--:B------:R-:W-:Y:S01]  /*5510*/  LEA.HI.X.SX32 R13, R15, R123.reuse, 0x1, P1 ;  /* 0x0000007b0f0d7211 */ /* 0x080fe200008f0eff */
[----:B----4-:R-:W-:Y:S01]  /*5520*/  IMAD R21, R21, 0x11c, RZ ;  /* 0x0000011c15157824 */ /* 0x010fe200078e02ff */
[-C--:B------:R-:W-:Y:S01]  /*5530*/  LEA.HI.X.SX32 R15, R231, R123.reuse, 0x1, P2 ;  /* 0x0000007be70f7211 */ /* 0x080fe200010f0eff */
[----:B------:R0:W4:Y:S01]  /*5540*/  LDG.E.U16 R32, desc[UR6][R10.64] ;  /* 0x000000060a207981 */ /* 0x000122000c1e1500 */
[----:B------:R-:W-:-:S03]  /*5550*/  LEA.HI.X.SX32 R17, R17, R123, 0x1, P0 ;  /* 0x0000007b11117211 */ /* 0x000fc600000f0eff */
[----:B------:R1:W4:Y:S04]  /*5560*/  LDG.E.U16 R38, desc[UR6][R14.64] ;  /* 0x000000060e267981 */ /* 0x000328000c1e1500 */
[----:B------:R1:W4:Y:S01]  /*5570*/  LDG.E.U16 R36, desc[UR6][R12.64] ;  /* 0x000000060c247981 */ /* 0x000322000c1e1500 */
[----:B0-----:R-:W-:Y:S01]  /*5580*/  IMAD R11, R40, 0x11e, RZ ;  /* 0x0000011e280b7824 */ /* 0x001fe200078e02ff */
[-C--:B------:R-:W-:Y:S02]  /*5590*/  IADD3 R10, P0, R21, R122.reuse, RZ ;  /* 0x0000007a150a7210 */ /* 0x080fe40007f1e0ff */
[----:B------:R0:W4:Y:S01]  /*55a0*/  LDG.E.U16 R39, desc[UR6][R16.64] ;  /* 0x0000000610277981 */ /* 0x000122000c1e1500 */
[----:B-1----:R-:W-:Y:S01]  /*55b0*/  IMAD R15, R42, 0x12e, RZ ;  /* 0x0000012e2a0f7824 */ /* 0x002fe200078e02ff */
[-C--:B------:R-:W-:Y:S01]  /*55c0*/  IADD3 R12, P1, R11, R122.reuse, RZ ;  /* 0x0000007a0b0c7210 */ /* 0x080fe20007f3e0ff */
[----:B------:R-:W-:Y:S01]  /*55d0*/  IMAD R13, R3, 0x8f, RZ ;  /* 0x0000008f030d7824 */ /* 0x000fe200078e02ff */
[----:B------:R-:W-:Y:S01]  /*55e0*/  LEA.HI.X.SX32 R11, R25, R123, 0x1, P0 ;  /* 0x0000007b190b7211 */ /* 0x000fe200000f0eff */
[----:B0-----:R-:W-:Y:S01]  /*55f0*/  IMAD R17, R3, 0x97, RZ ;  /* 0x0000009703117824 */ /* 0x001fe200078e02ff */
[----:B------:R-:W-:-:S02]  /*5600*/  IADD3 R16, P0, R15, R122, RZ ;  /* 0x0000007a0f107210 */ /* 0x000fc40007f1e0ff */
[-C--:B------:R-:W-:Y:S01]  /*5610*/  LEA.HI.X.SX32 R13, R13, R123.reuse, 0x1, P1 ;  /* 0x0000007b0d0d7211 */ /* 0x080fe200008f0eff */
[----:B------:R-:W-:Y:S01]  /*5620*/  IMAD R19, R3, 0x9f, RZ ;  /* 0x0000009f03137824 */ /* 0x000fe200078e02ff */
[----:B------:R-:W-:Y:S02]  /*5630*/  LEA.HI.X.SX32 R17, R17, R123, 0x1, P0 ;  /* 0x0000007b11117211 */ /* 0x000fe400000f0eff */
[----:B------:R-:W-:Y:S01]  /*5640*/  IADD3 R14, P2, R41, R122, RZ ;  /* 0x0000007a290e7210 */ /* 0x000fe20007f5e0ff */
[----:B------:R0:W4:Y:S04]  /*5650*/  LDG.E.U16 R25, desc[UR6][R12.64] ;  /* 0x000000060c197981 */ /* 0x000128000c1e1500 */
[----:B------:R1:W4:Y:S01]  /*5660*/  LDG.E.U16 R41, desc[UR6][R16.64] ;  /* 0x0000000610297981 */ /* 0x000322000c1e1500 */
[----:B------:R-:W-:-:S02]  /*5670*/  IMAD R53, R18, 0x13c, RZ ;  /* 0x0000013c12357824 */ /* 0x000fc400078e02ff */
[----:B------:R-:W-:Y:S01]  /*5680*/  IMAD R21, R3, 0xa7, RZ ;  /* 0x000000a703157824 */ /* 0x000fe200078e02ff */
[----:B------:R1:W4:Y:S01]  /*5690*/  LDG.E.U16 R40, desc[UR6][R10.64] ;  /* 0x000000060a287981 */ /* 0x000322000c1e1500 */
[----:B0-----:R-:W-:Y:S01]  /*56a0*/  IADD3 R12, P1, R43, R122, RZ ;  /* 0x0000007a2b0c7210 */ /* 0x001fe20007f3e0ff */
[----:B-1----:R-:W-:-:S03]  /*56b0*/  IMAD R17, R46, 0x15c, RZ ;  /* 0x0000015c2e117824 */ /* 0x002fc600078e02ff */
[-C--:B------:R-:W-:Y:S02]  /*56c0*/  LEA.HI.X.SX32 R13, R19, R123.reuse, 0x1, P1 ;  /* 0x0000007b130d7211 */ /* 0x080fe400008f0eff */
[-C--:B------:R-:W-:Y:S02]  /*56d0*/  IADD3 R18, P1, R17, R122.reuse, RZ ;  /* 0x0000007a11127210 */ /* 0x080fe40007f3e0ff */
[-C--:B------:R-:W-:Y:S02]  /*56e0*/  LEA.HI.X.SX32 R15, R229, R123.reuse, 0x1, P2 ;  /* 0x0000007be50f7211 */ /* 0x080fe400010f0eff */
[----:B------:R-:W-:Y:S02]  /*56f0*/  IADD3 R16, P2, R45, R122, RZ ;  /* 0x0000007a2d107210 */ /* 0x000fe40007f5e0ff */
[-C--:B------:R-:W-:Y:S01]  /*5700*/  LEA.HI.X.SX32 R19, R29, R123.reuse, 0x1, P1 ;  /* 0x0000007b1d137211 */ /* 0x080fe200008f0eff */
[----:B------:R-:W0:Y:S01]  /*5710*/  LDC R45, c[0x0][0x248] ;  /* 0x00009200ff2d7b82 */ /* 0x000e220000000800 */
[----:B------:R1:W4:Y:S01]  /*5720*/  LDG.E.U16 R42, desc[UR6][R14.64] ;  /* 0x000000060e2a7981 */ /* 0x000322000c1e1500 */
[----:B------:R-:W-:-:S02]  /*5730*/  LEA.HI.X.SX32 R17, R21, R123, 0x1, P2 ;  /* 0x0000007b15117211 */ /* 0x000fc400010f0eff */
[-C--:B------:R-:W-:Y:S01]  /*5740*/  IADD3 R10, P0, R53, R122.reuse, RZ ;  /* 0x0000007a350a7210 */ /* 0x080fe20007f1e0ff */
[----:B------:R1:W4:Y:S03]  /*5750*/  LDG.E.U16 R48, desc[UR6][R18.64] ;  /* 0x0000000612307981 */ /* 0x000326000c1e1500 */
[----:B------:R-:W0:Y:S01]  /*5760*/  LDC R21, c[0x0][0x248] ;  /* 0x00009200ff157b82 */ /* 0x000e220000000800 */
[----:B-1----:R-:W-:Y:S01]  /*5770*/  IMAD R15, R44, 0x14c, RZ ;  /* 0x0000014c2c0f7824 */ /* 0x002fe200078e02ff */
[-C--:B------:R-:W-:Y:S01]  /*5780*/  LEA.HI.X.SX32 R11, R27, R123.reuse, 0x1, P0 ;  /* 0x0000007b1b0b7211 */ /* 0x080fe200000f0eff */
[----:B------:R-:W4:Y:S05]  /*5790*/  LDG.E.U16 R29, desc[UR6][R16.64] ;  /* 0x00000006101d7981 */ /* 0x000f2a000c1e1500 */
[----:B------:R-:W1:Y:S01]  /*57a0*/  LDC R18, c[0x0][0x248] ;  /* 0x00009200ff127b82 */ /* 0x000e620000000800 */
[-C--:B------:R-:W-:Y:S01]  /*57b0*/  IADD3 R14, P0, R15, R122.reuse, RZ ;  /* 0x0000007a0f0e7210 */ /* 0x080fe20007f1e0ff */
[----:B------:R0:W4:Y:S06]  /*57c0*/  LDG.E.U16 R27, desc[UR6][R12.64] ;  /* 0x000000060c1b7981 */ /* 0x00012c000c1e1500 */
[----:B------:R-:W1:Y:S01]  /*57d0*/  LDC R53, c[0x0][0x248] ;  /* 0x00009200ff357b82 */ /* 0x000e620000000800 */
[----:B------:R-:W-:Y:S01]  /*57e0*/  LEA.HI.X.SX32 R15, R227, R123, 0x1, P0 ;  /* 0x0000007be30f7211 */ /* 0x000fe200000f0eff */
[----:B------:R0:W4:Y:S02]  /*57f0*/  LDG.E.U16 R44, desc[UR6][R10.64] ;  /* 0x000000060a2c7981 */ /* 0x000124000c1e1500 */
[-C--:B0-----:R-:W-:Y:S01]  /*5800*/  IADD3 R12, P1, R49, R122.reuse, RZ ;  /* 0x0000007a310c7210 */ /* 0x081fe20007f3e0ff */
[----:B------:R-:W-:Y:S01]  /*5810*/  IMAD R13, R50, 0x16e, RZ ;  /* 0x0000016e320d7824 */ /* 0x000fe200078e02ff */
[----:B------:R0:W4:Y:S02]  /*5820*/  LDG.E.U16 R46, desc[UR6][R14.64] ;  /* 0x000000060e2e7981 */ /* 0x000124000c1e1500 */
[----:B------:R-:W1:Y:S01]  /*5830*/  LDC R49, c[0x0][0x248] ;  /* 0x00009200ff317b82 */ /* 0x000e620000000800 */
[----:B------:R-:W-:Y:S01]  /*5840*/  IMAD R11, R3, 0xaf, RZ ;  /* 0x000000af030b7824 */ /* 0x000fe200078e02ff */
[----:B------:R-:W-:-:S02]  /*5850*/  IADD3 R10, P0, R47, R122, RZ ;  /* 0x0000007a2f0a7210 */ /* 0x000fc40007f1e0ff */
[----:B0-----:R-:W-:-:S04]  /*5860*/  IADD3 R14, P2, R13, R122, RZ ;  /* 0x0000007a0d0e7210 */ /* 0x001fc80007f5e0ff */
[----:B------:R-:W0:Y:S01]  /*5870*/  LDC R47, c[0x0][0x248] ;  /* 0x00009200ff2f7b82 */ /* 0x000e220000000800 */
[-C--:B------:R-:W-:Y:S02]  /*5880*/  LEA.HI.X.SX32 R11, R11, R123.reuse, 0x1, P0 ;  /* 0x0000007b0b0b7211 */ /* 0x080fe400000f0eff */
[-C--:B------:R-:W-:Y:S02]  /*5890*/  LEA.HI.X.SX32 R13, R225, R123.reuse, 0x1, P1 ;  /* 0x0000007be10d7211 */ /* 0x080fe400008f0eff */
[----:B------:R-:W-:Y:S01]  /*58a0*/  IADD3 R16, P0, R51, R122, RZ ;  /* 0x0000007a33107210 */ /* 0x000fe20007f1e0ff */
[----:B------:R-:W-:Y:S01]  /*58b0*/  IMAD R45, R45, 0x18c, RZ ;  /* 0x0000018c2d2d7824 */ /* 0x000fe200078e02ff */
[----:B------:R-:W4:Y:S01]  /*58c0*/  LDG.E.U16 R43, desc[UR6][R10.64] ;  /* 0x000000060a2b7981 */ /* 0x000f22000c1e1500 */
[----:B------:R-:W0:Y:S01]  /*58d0*/  LDC R51, c[0x0][0x248] ;  /* 0x00009200ff337b82 */ /* 0x000e220000000800 */
[----:B------:R-:W-:Y:S01]  /*58e0*/  IMAD R15, R3, 0xb7, RZ ;  /* 0x000000b7030f7824 */ /* 0x000fe200078e02ff */
[----:B------:R-:W-:Y:S01]  /*58f0*/  LEA.HI.X.SX32 R17, R31, R123, 0x1, P0 ;  /* 0x0000007b1f117211 */ /* 0x000fe200000f0eff */
[----:B------:R1:W4:Y:S01]  /*5900*/  LDG.E.U16 R50, desc[UR6][R12.64] ;  /* 0x000000060c327981 */ /* 0x000322000c1e1500 */
[----:B------:R-:W-:-:S02]  /*5910*/  IMAD R21, R21, 0x17e, RZ ;  /* 0x0000017e15157824 */ /* 0x000fc400078e02ff */
[----:B-1----:R-:W-:Y:S01]  /*5920*/  IMAD R19, R18, 0x1bc, RZ ;  /* 0x000001bc12137824 */ /* 0x002fe200078e02ff */
[-C--:B------:R-:W-:Y:S01]  /*5930*/  LEA.HI.X.SX32 R15, R15, R123.reuse, 0x1, P2 ;  /* 0x0000007b0f0f7211 */ /* 0x080fe200010f0eff */
[----:B------:R1:W4:Y:S01]  /*5940*/  LDG.E.U16 R52, desc[UR6][R16.64] ;  /* 0x0000000610347981 */ /* 0x000322000c1e1500 */
[----:B------:R-:W-:Y:S01]  /*5950*/  IMAD R13, R54, 0x1ac, RZ ;  /* 0x000001ac360d7824 */ /* 0x000fe200078e02ff */
[-C--:B------:R-:W-:Y:S01]  /*5960*/  IADD3 R12, P1, R45, R122.reuse, RZ ;  /* 0x0000007a2d0c7210 */ /* 0x080fe20007f3e0ff */
[----:B------:R-:W-:Y:S01]  /*5970*/  IMAD R11, R3, 0xbf, RZ ;  /* 0x000000bf030b7824 */ /* 0x000fe200078e02ff */
[-C--:B------:R-:W-:Y:S01]  /*5980*/  IADD3 R10, P0, R21, R122.reuse, RZ ;  /* 0x0000007a150a7210 */ /* 0x080fe20007f1e0ff */
[----:B------:R-:W-:Y:S01]  /*5990*/  IMAD R53, R53, 0x19c, RZ ;  /* 0x0000019c35357824 */ /* 0x000fe200078e02ff */
[-C--:B-1----:R-:W-:Y:S01]  /*59a0*/  IADD3 R16, P2, R13, R122.reuse, RZ ;  /* 0x0000007a0d107210 */ /* 0x082fe20007f5e0ff */
[----:B------:R1:W4:Y:S01]  /*59b0*/  LDG.E.U16 R31, desc[UR6][R14.64] ;  /* 0x000000060e1f7981 */ /* 0x000322000c1e1500 */
[-C--:B------:R-:W-:Y:S01]  /*59c0*/  LEA.HI.X.SX32 R13, R223, R123.reuse, 0x1, P1 ;  /* 0x0000007bdf0d7211 */ /* 0x080fe200008f0eff */
[----:B------:R-:W0:Y:S01]  /*59d0*/  LDC R21, c[0x0][0x248] ;  /* 0x00009200ff157b82 */ /* 0x000e220000000800 */
[----:B------:R-:W-:Y:S01]  /*59e0*/  IADD3 R18, P1, R19, R122, RZ ;  /* 0x0000007a13127210 */ /* 0x000fe20007f3e0ff */
[----:B------:R-:W-:Y:S01]  /*59f0*/  IMAD R49, R49, 0x1dc, RZ ;  /* 0x000001dc31317824 */ /* 0x000fe200078e02ff */
[-C--:B------:R-:W-:Y:S01]  /*5a00*/  LEA.HI.X.SX32 R11, R11, R123.reuse, 0x1, P0 ;  /* 0x0000007b0b0b7211 */ /* 0x080fe200000f0eff */
[----:B------:R0:W4:Y:S01]  /*5a10*/  LDG.E.U16 R54, desc[UR6][R12.64] ;  /* 0x000000060c367981 */ /* 0x000122000c1e1500 */
[----:B------:R-:W-:-:S02]  /*5a20*/  LEA.HI.X.SX32 R19, R35, R123, 0x1, P1 ;  /* 0x0000007b23137211 */ /* 0x000fc400008f0eff */
[-C--:B-1----:R-:W-:Y:S01]  /*5a30*/  IADD3 R14, P0, R53, R122.reuse, RZ ;  /* 0x0000007a350e7210 */ /* 0x082fe20007f1e0ff */
[----:B------:R-:W1:Y:S02]  /*5a40*/  LDC R35, c[0x0][0x248] ;  /* 0x00009200ff237b82 */ /* 0x000e640000000800 */
[----:B------:R0:W4:Y:S01]  /*5a50*/  LDG.E.U16 R60, desc[UR6][R18.64] ;  /* 0x00000006123c7981 */ /* 0x000122000c1e1500 */
[-C--:B------:R-:W-:Y:S02]  /*5a60*/  LEA.HI.X.SX32 R15, R33, R123.reuse, 0x1, P0 ;  /* 0x0000007b210f7211 */ /* 0x080fe400000f0eff */
[----:B0-----:R-:W-:Y:S01]  /*5a70*/  IADD3 R12, P1, R49, R122, RZ ;  /* 0x0000007a310c7210 */ /* 0x001fe20007f3e0ff */
[----:B------:R-:W-:Y:S01]  /*5a80*/  IMAD R47, R47, 0x1cc, RZ ;  /* 0x000001cc2f2f7824 */ /* 0x000fe200078e02ff */
[----:B------:R0:W4:Y:S01]  /*5a90*/  LDG.E.U16 R45, desc[UR6][R10.64] ;  /* 0x000000060a2d7981 */ /* 0x000122000c1e1500 */
[----:B------:R-:W1:Y:S01]  /*5aa0*/  LDC R33, c[0x0][0x248] ;  /* 0x00009200ff217b82 */ /* 0x000e620000000800 */
[----:B------:R-:W-:Y:S01]  /*5ab0*/  IMAD R51, R51, 0x1ec, RZ ;  /* 0x000001ec33337824 */ /* 0x000fe200078e02ff */
[-C--:B------:R-:W-:Y:S01]  /*5ac0*/  LEA.HI.X.SX32 R13, R23, R123.reuse, 0x1, P1 ;  /* 0x0000007b170d7211 */ /* 0x080fe200008f0eff */
[----:B------:R0:W4:Y:S01]  /*5ad0*/  LDG.E.U16 R56, desc[UR6][R14.64] ;  /* 0x000000060e387981 */ /* 0x000122000c1e1500 */
[----:B------:R-:W-:Y:S01]  /*5ae0*/  LEA.HI.X.SX32 R17, R221, R123, 0x1, P2 ;  /* 0x0000007bdd117211 */ /* 0x000fe200010f0eff */
[----:B------:R-:W-:-:S02]  /*5af0*/  IMAD R19, R3, 0xc7, RZ ;  /* 0x000000c703137824 */ /* 0x000fc400078e02ff */
[----:B------:R-:W4:Y:S01]  /*5b00*/  LDG.E.U16 R64, desc[UR6][R12.64] ;  /* 0x000000060c407981 */ /* 0x000f22000c1e1500 */
[----:B------:R-:W1:Y:S01]  /*5b10*/  LDC R18, c[0x0][0x248] ;  /* 0x00009200ff127b82 */ /* 0x000e620000000800 */
[-C--:B0-----:R-:W-:Y:S02]  /*5b20*/  IADD3 R10, P0, R47, R122.reuse, RZ ;  /* 0x0000007a2f0a7210 */ /* 0x081fe40007f1e0ff */
[----:B------:R0:W4:Y:S05]  /*5b30*/  LDG.E.U16 R58, desc[UR6][R16.64] ;  /* 0x00000006103a7981 */ /* 0x00012a000c1e1500 */
[----:B------:R-:W1:Y:S01]  /*5b40*/  LDC R23, c[0x0][0x248] ;  /* 0x00009200ff177b82 */ /* 0x000e620000000800 */
[----:B------:R-:W-:-:S02]  /*5b50*/  IADD3 R14, P2, R51, R122, RZ ;  /* 0x0000007a330e7210 */ /* 0x000fc40007f5e0ff */
[----:B------:R-:W-:-:S05]  /*5b60*/  LEA.HI.X.SX32 R11, R219, R123, 0x1, P0 ;  /* 0x0000007bdb0b7211 */ /* 0x000fca00000f0eff */
[----:B------:R-:W5:Y:S01]  /*5b70*/  LDC R47, c[0x0][0x248] ;  /* 0x00009200ff2f7b82 */ /* 0x000f620000000800 */
[----:B0-----:R-:W-:Y:S01]  /*5b80*/  IADD3 R16, P0, R55, R122, RZ ;  /* 0x0000007a37107210 */ /* 0x001fe20007f1e0ff */
[----:B------:R0:W4:Y:S06]  /*5b90*/  LDG.E.U16 R62, desc[UR6][R10.64] ;  /* 0x000000060a3e7981 */ /* 0x00012c000c1e1500 */
[----:B------:R-:W5:Y:S08]  /*5ba0*/  LDC R49, c[0x0][0x248] ;  /* 0x00009200ff317b82 */ /* 0x000f700000000800 */
[----:B------:R-:W2:Y:S01]  /*5bb0*/  LDC R51, c[0x0][0x248] ;  /* 0x00009200ff337b82 */ /* 0x000ea20000000800 */
[-C--:B------:R-:W-:Y:S01]  /*5bc0*/  LEA.HI.X.SX32 R17, R37, R123.reuse, 0x1, P0 ;  /* 0x0000007b25117211 */ /* 0x080fe200000f0eff */
[----:B------:R-:W-:Y:S01]  /*5bd0*/  IMAD R37, R21, 0x18e, RZ ;  /* 0x0000018e15257824 */ /* 0x000fe200078e02ff */
[----:B------:R-:W-:Y:S01]  /*5be0*/  LEA.HI.X.SX32 R15, R217, R123, 0x1, P2 ;  /* 0x0000007bd90f7211 */ /* 0x000fe200010f0eff */
[----:B-1----:R-:W-:-:S02]  /*5bf0*/  IMAD R33, R33, 0x19e, RZ ;  /* 0x0000019e21217824 */ /* 0x002fc400078e02ff */
[----:B------:R-:W-:Y:S01]  /*5c00*/  IMAD R35, R35, 0x1ae, RZ ;  /* 0x000001ae23237824 */ /* 0x000fe200078e02ff */
[-C--:B0-----:R-:W-:Y:S01]  /*5c10*/  IADD3 R10, P0, R37, R122.reuse, RZ ;  /* 0x0000007a250a7210 */ /* 0x081fe20007f1e0ff */
[----:B------:R-:W-:Y:S01]  /*5c20*/  IMAD R13, R18, 0x1be, RZ ;  /* 0x000001be120d7824 */ /* 0x000fe200078e02ff */
[----:B------:R0:W4:Y:S01]  /*5c30*/  LDG.E.U16 R66, desc[UR6][R14.64] ;  /* 0x000000060e427981 */ /* 0x000122000c1e1500 */
[----:B------:R-:W-:Y:S01]  /*5c40*/  IMAD R21, R3, 0xcf, RZ ;  /* 0x000000cf03157824 */ /* 0x000fe200078e02ff */
[-C--:B------:R-:W-:Y:S02]  /*5c50*/  LEA.HI.X.SX32 R11, R19, R123.reuse, 0x1, P0 ;  /* 0x0000007b130b7211 */ /* 0x080fe400000f0eff */
[----:B------:R1:W4:Y:S01]  /*5c60*/  LDG.E.U16 R68, desc[UR6][R16.64] ;  /* 0x0000000610447981 */ /* 0x000322000c1e1500 */
[-C--:B------:R-:W-:Y:S01]  /*5c70*/  IADD3 R12, P1, R33, R122.reuse, RZ ;  /* 0x0000007a210c7210 */ /* 0x080fe20007f3e0ff */
[----:B------:R-:W-:Y:S02]  /*5c80*/  IMAD R23, R23, 0x1ce, RZ ;  /* 0x000001ce17177824 */ /* 0x000fe400078e02ff */
[----:B------:R2:W4:Y:S01]  /*5c90*/  LDG.E.U16 R18, desc[UR6][R10.64] ;  /* 0x000000060a127981 */ /* 0x000522000c1e1500 */
[----:B0-----:R-:W-:Y:S01]  /*5ca0*/  IMAD R15, R3, 0xd7, RZ ;  /* 0x000000d7030f7824 */ /* 0x001fe200078e02ff */
[-C--:B------:R-:W-:Y:S01]  /*5cb0*/  IADD3 R14, P2, R35, R122.reuse, RZ ;  /* 0x0000007a230e7210 */ /* 0x080fe20007f5e0ff */
[----:B-1----:R-:W-:Y:S01]  /*5cc0*/  IMAD R17, R3, 0xdf, RZ ;  /* 0x000000df03117824 */ /* 0x002fe200078e02ff */
[-C--:B------:R-:W-:Y:S01]  /*5cd0*/  IADD3 R16, P0, R13, R122.reuse, RZ ;  /* 0x0000007a0d107210 */ /* 0x080fe20007f1e0ff */
[----:B------:R-:W-:Y:S01]  /*5ce0*/  IMAD R19, R3, 0xe7, RZ ;  /* 0x000000e703137824 */ /* 0x000fe200078e02ff */
[-C--:B------:R-:W-:Y:S01]  /*5cf0*/  LEA.HI.X.SX32 R13, R21, R123.reuse, 0x1, P1 ;  /* 0x0000007b150d7211 */ /* 0x080fe200008f0eff */
[----:B-----5:R-:W-:Y:S01]  /*5d00*/  IMAD R47, R47, 0x1de, RZ ;  /* 0x000001de2f2f7824 */ /* 0x020fe200078e02ff */
[-C--:B------:R-:W-:Y:S01]  /*5d10*/  LEA.HI.X.SX32 R15, R15, R123.reuse, 0x1, P2 ;  /* 0x0000007b0f0f7211 */ /* 0x080fe200010f0eff */
[----:B------:R-:W-:Y:S01]  /*5d20*/  IMAD R49, R49, 0x1ee, RZ ;  /* 0x000001ee31317824 */ /* 0x000fe200078e02ff */
[-C--:B------:R-:W-:Y:S01]  /*5d30*/  LEA.HI.X.SX32 R17, R17, R123.reuse, 0x1, P0 ;  /* 0x0000007b11117211 */ /* 0x080fe200000f0eff */
[----:B--2---:R-:W-:Y:S01]  /*5d40*/  IMAD R51, R51, 0x1fe, RZ ;  /* 0x000001fe33337824 */ /* 0x004fe200078e02ff */
[-C--:B------:R-:W-:Y:S01]  /*5d50*/  IADD3 R10, P0, R23, R122.reuse, RZ ;  /* 0x0000007a170a7210 */ /* 0x080fe20007f1e0ff */
[C---:B------:R-:W-:Y:S01]  /*5d60*/  IMAD R21, R3.reuse, 0xef, RZ ;  /* 0x000000ef03157824 */ /* 0x040fe200078e02ff */
[----:B------:R0:W2:Y:S01]  /*5d70*/  LDG.E.U16 R33, desc[UR6][R12.64] ;  /* 0x000000060c217981 */ /* 0x0000a2000c1e1500 */
[----:B------:R-:W-:Y:S01]  /*5d80*/  IMAD R23, R3, 0xf7, RZ ;  /* 0x000000f703177824 */ /* 0x000fe200078e02ff */
[----:B------:R-:W-:Y:S01]  /*5d90*/  LEA.HI.X.SX32 R11, R19, R123, 0x1, P0 ;  /* 0x0000007b130b7211 */ /* 0x000fe200000f0eff */
[----:B------:R-:W-:Y:S01]  /*5da0*/  IMAD R3, R3, 0xff, RZ ;  /* 0x000000ff03037824 */ /* 0x000fe200078e02ff */
[----:B------:R1:W5:Y:S04]  /*5db0*/  LDG.E.U16 R35, desc[UR6][R14.64] ;  /* 0x000000060e237981 */ /* 0x000368000c1e1500 */
[----:B------:R3:W5:Y:S01]  /*5dc0*/  LDG.E.U16 R37, desc[UR6][R16.64] ;  /* 0x0000000610257981 */ /* 0x000762000c1e1500 */
[----:B0-----:R-:W-:-:S03]  /*5dd0*/  IADD3 R12, P1, R47, R122, RZ ;  /* 0x0000007a2f0c7210 */ /* 0x001fc60007f3e0ff */
[----:B------:R0:W5:Y:S01]  /*5de0*/  LDG.E.U16 R10, desc[UR6][R10.64] ;  /* 0x000000060a0a7981 */ /* 0x000162000c1e1500 */
[-C--:B-1----:R-:W-:Y:S02]  /*5df0*/  IADD3 R14, P2, R49, R122.reuse, RZ ;  /* 0x0000007a310e7210 */ /* 0x082fe40007f5e0ff */
[----:B---3--:R-:W-:Y:S02]  /*5e00*/  IADD3 R16, P0, R51, R122, RZ ;  /* 0x0000007a33107210 */ /* 0x008fe40007f1e0ff */
[-C--:B------:R-:W-:Y:S02]  /*5e10*/  LEA.HI.X.SX32 R13, R21, R123.reuse, 0x1, P1 ;  /* 0x0000007b150d7211 */ /* 0x080fe400008f0eff */
[-C--:B------:R-:W-:Y:S02]  /*5e20*/  LEA.HI.X.SX32 R15, R23, R123.reuse, 0x1, P2 ;  /* 0x0000007b170f7211 */ /* 0x080fe400010f0eff */
[----:B------:R-:W-:Y:S01]  /*5e30*/  LEA.HI.X.SX32 R17, R3, R123, 0x1, P0 ;  /* 0x0000007b03117211 */ /* 0x000fe200000f0eff */
[----:B------:R-:W3:Y:S04]  /*5e40*/  LDG.E.U16 R12, desc[UR6][R12.64] ;  /* 0x000000060c0c7981 */ /* 0x000ee8000c1e1500 */
[----:B------:R-:W3:Y:S04]  /*5e50*/  LDG.E.U16 R14, desc[UR6][R14.64] ;  /* 0x000000060e0e7981 */ /* 0x000ee8000c1e1500 */
[----:B------:R-:W3:Y:S04]  /*5e60*/  LDG.E.U16 R16, desc[UR6][R16.64] ;  /* 0x0000000610107981 */ /* 0x000ee8000c1e1500 */
[----:B------:R-:W-:Y:S04]  /*5e70*/  STL [R1], RZ ;  /* 0x000000ff01007387 */ /* 0x000fe80000100800 */
[----:B------:R-:W-:Y:S04]  /*5e80*/  STL [R1+0x4], RZ ;  /* 0x000004ff01007387 */ /* 0x000fe80000100800 */
        /* <DEDUP_REMOVED lines=125> */
[----:B------:R-:W-:Y:S01]  /*6660*/  STL [R1+0x1fc], RZ ;  /* 0x0001fcff01007387 */ /* 0x000fe20000100800 */
[----:B------:R-:W-:-:S02]  /*6670*/  ISETP.GE.AND P0, PT, R240, 0x1, PT ;  /* 0x00000001f000780c */ /* 0x000fc40003f06270 */
[----:B------:R-:W-:Y:S01]  /*6680*/  LOP3.LUT R131, R131, 0x70, RZ, 0x3c, !PT ;  /* 0x0000007083837812 */ /* 0x000fe200078e3cff */
        /* <DEDUP_REMOVED lines=8> */
[----:B----4-:R-:W-:Y:S04]  /*6710*/  STS.U16 [R5+UR4+0x4300], R38 ;  /* 0x0043002605007988 */ /* 0x010fe80008000404 */
        /* <DEDUP_REMOVED lines=15> */
[----:B------:R-:W-:-:S03]  /*6810*/  MOV R180, 0x3f800000 ;  /* 0x3f80000000b47802 */ /* 0x000fc60000000f00 */
[----:B------:R-:W-:Y:S01]  /*6820*/  STS.U16 [R131+UR4+0x380], R130 ;  /* 0x0003808283007988 */ /* 0x000fe20008000404 */
[----:B0-----:R-:W-:-:S03]  /*6830*/  MOV R11, 0xff800000 ;  /* 0xff800000000b7802 */ /* 0x001fc60000000f00 */
[----:B------:R-:W-:Y:S01]  /*6840*/  STS.U16 [R131+UR4+0x780], R124 ;  /* 0x0007807c83007988 */ /* 0x000fe20008000404 */
[----:B------:R-:W-:-:S03]  /*6850*/  MOV R3, 0xff800000 ;  /* 0xff80000000037802 */ /* 0x000fc60000000f00 */
[----:B------:R-:W-:Y:S01]  /*6860*/  STS.U16 [R131+UR4+0xb80], R126 ;  /* 0x000b807e83007988 */ /* 0x000fe20008000404 */
[----:B-1----:R-:W-:-:S03]  /*6870*/  MOV R2, 0xff800000 ;  /* 0xff80000000027802 */ /* 0x002fc60000000f00 */
[----:B------:R-:W-:Y:S01]  /*6880*/  STS.U16 [R131+UR4+0xf80], R128 ;  /* 0x000f808083007988 */ /* 0x000fe20008000404 */
[----:B------:R-:W-:-:S03]  /*6890*/  MOV R179, 0x3f800000 ;  /* 0x3f80000000b37802 */ /* 0x000fc60000000f00 */
[----:B------:R0:W-:Y:S01]  /*68a0*/  STS.U16 [R131+UR4+0x1380], R0 ;  /* 0x0013800083007988 */ /* 0x0001e20008000404 */
[----:B------:R-:W-:-:S03]  /*68b0*/  MOV R178, 0x3f800000 ;  /* 0x3f80000000b27802 */ /* 0x000fc60000000f00 */
[----:B------:R-:W-:Y:S01]  /*68c0*/  STS.U16 [R131+UR4+0x1780], R4 ;  /* 0x0017800483007988 */ /* 0x000fe20008000404 */
[----:B------:R-:W-:-:S03]  /*68d0*/  MOV R177, 0x3f800000 ;  /* 0x3f80000000b17802 */ /* 0x000fc60000000f00 */
[----:B------:R-:W-:Y:S01]  /*68e0*/  STS.U16 [R131+UR4+0x1b80], R7 ;  /* 0x001b800783007988 */ /* 0x000fe20008000404 */
[----:B----4-:R-:W-:-:S03]  /*68f0*/  CS2R R46, SRZ ;  /* 0x00000000002e7805 */ /* 0x010fc6000001ff00 */
[----:B------:R-:W-:Y:S01]  /*6900*/  STS.U16 [R131+UR4+0x1f80], R9 ;  /* 0x001f800983007988 */ /* 0x000fe20008000404 */
[----:B0-----:R-:W-:-:S03]  /*6910*/  MOV R0, 0xff800000 ;  /* 0xff80000000007802 */ /* 0x001fc60000000f00 */
[----:B------:R-:W-:Y:S01]  /*6920*/  STS.U16 [R131+UR4+0x2380], R20 ;  /* 0x0023801483007988 */ /* 0x000fe20008000404 */
[----:B------:R-:W-:-:S03]  /*6930*/  CS2R R48, SRZ ;  /* 0x0000000000307805 */ /* 0x000fc6000001ff00 */
        /* <DEDUP_REMOVED lines=14> */
[----:B------:R0:W-:Y:S01]  /*6a20*/  STS.U16 [R131+UR4+0x4380], R39 ;  /* 0x0043802783007988 */ /* 0x0001e20008000404 */
[----:B------:R-:W-:-:S03]  /*6a30*/  CS2R R64, SRZ ;  /* 0x0000000000407805 */ /* 0x000fc6000001ff00 */
[----:B------:R1:W-:Y:S01]  /*6a40*/  STS.U16 [R131+UR4+0x4780], R25 ;  /* 0x0047801983007988 */ /* 0x0003e20008000404 */
[----:B------:R-:W-:-:S03]  /*6a50*/  CS2R R66, SRZ ;  /* 0x0000000000427805 */ /* 0x000fc6000001ff00 */
[----:B------:R4:W-:Y:S01]  /*6a60*/  STS.U16 [R131+UR4+0x4b80], R41 ;  /* 0x004b802983007988 */ /* 0x0009e20008000404 */
[----:B------:R-:W-:-:S03]  /*6a70*/  CS2R R68, SRZ ;  /* 0x0000000000447805 */ /* 0x000fc6000001ff00 */
[----:B------:R2:W-:Y:S01]  /*6a80*/  STS.U16 [R131+UR4+0x4f80], R27 ;  /* 0x004f801b83007988 */ /* 0x0005e20008000404 */
[----:B0-----:R-:W-:-:S03]  /*6a90*/  CS2R R38, SRZ ;  /* 0x0000000000267805 */ /* 0x001fc6000001ff00 */
[----:B------:R0:W-:Y:S01]  /*6aa0*/  STS.U16 [R131+UR4+0x5380], R29 ;  /* 0x0053801d83007988 */ /* 0x0001e20008000404 */
[----:B-1----:R-:W-:-:S03]  /*6ab0*/  CS2R R24, SRZ ;  /* 0x0000000000187805 */ /* 0x002fc6000001ff00 */
[----:B------:R1:W-:Y:S01]  /*6ac0*/  STS.U16 [R131+UR4+0x5780], R43 ;  /* 0x0057802b83007988 */ /* 0x0003e20008000404 */
[----:B----4-:R-:W-:-:S03]  /*6ad0*/  CS2R R40, SRZ ;  /* 0x0000000000287805 */ /* 0x010fc6000001ff00 */
[----:B------:R4:W-:Y:S01]  /*6ae0*/  STS.U16 [R131+UR4+0x5b80], R31 ;  /* 0x005b801f83007988 */ /* 0x0009e20008000404 */
[----:B--2---:R-:W-:-:S03]  /*6af0*/  CS2R R26, SRZ ;  /* 0x00000000001a7805 */ /* 0x004fc6000001ff00 */
[----:B------:R2:W-:Y:S01]  /*6b00*/  STS.U16 [R131+UR4+0x5f80], R45 ;  /* 0x005f802d83007988 */ /* 0x0005e20008000404 */
[----:B0-----:R-:W-:-:S03]  /*6b10*/  CS2R R28, SRZ ;  /* 0x00000000001c7805 */ /* 0x001fc6000001ff00 */
[----:B------:R-:W-:Y:S01]  /*6b20*/  STS.U16 [R131+UR4+0x6380], R18 ;  /* 0x0063801283007988 */ /* 0x000fe20008000404 */
[----:B-1----:R-:W-:-:S03]  /*6b30*/  CS2R R42, SRZ ;  /* 0x00000000002a7805 */ /* 0x002fc6000001ff00 */
[----:B------:R0:W-:Y:S01]  /*6b40*/  STS.U16 [R131+UR4+0x6780], R33 ;  /* 0x0067802183007988 */ /* 0x0001e20008000404 */
[----:B----4-:R-:W-:-:S03]  /*6b50*/  CS2R R30, SRZ ;  /* 0x00000000001e7805 */ /* 0x010fc6000001ff00 */
[----:B-----5:R1:W-:Y:S01]  /*6b60*/  STS.U16 [R131+UR4+0x6b80], R35 ;  /* 0x006b802383007988 */ /* 0x0203e20008000404 */
[----:B--2---:R-:W-:-:S03]  /*6b70*/  CS2R R44, SRZ ;  /* 0x00000000002c7805 */ /* 0x004fc6000001ff00 */
[----:B------:R2:W-:Y:S01]  /*6b80*/  STS.U16 [R131+UR4+0x6f80], R37 ;  /* 0x006f802583007988 */ /* 0x0005e20008000404 */
[----:B------:R-:W-:-:S03]  /*6b90*/  CS2R R70, SRZ ;  /* 0x0000000000467805 */ /* 0x000fc6000001ff00 */
[----:B------:R-:W-:Y:S01]  /*6ba0*/  STS.U16 [R131+UR4+0x7380], R10 ;  /* 0x0073800a83007988 */ /* 0x000fe20008000404 */
[----:B0-----:R-:W-:-:S03]  /*6bb0*/  CS2R R32, SRZ ;  /* 0x0000000000207805 */ /* 0x001fc6000001ff00 */
[----:B---3--:R-:W-:Y:S01]  /*6bc0*/  STS.U16 [R131+UR4+0x7780], R12 ;  /* 0x0077800c83007988 */ /* 0x008fe20008000404 */
[----:B-1----:R-:W-:-:S03]  /*6bd0*/  CS2R R34, SRZ ;  /* 0x0000000000227805 */ /* 0x002fc6000001ff00 */
[----:B------:R-:W-:Y:S01]  /*6be0*/  STS.U16 [R131+UR4+0x7b80], R14 ;  /* 0x007b800e83007988 */ /* 0x000fe20008000404 */
[----:B--2---:R-:W-:-:S03]  /*6bf0*/  CS2R R36, SRZ ;  /* 0x0000000000247805 */ /* 0x004fc6000001ff00 */
[----:B------:R0:W-:Y:S01]  /*6c00*/  STS.U16 [R131+UR4+0x7f80], R16 ;  /* 0x007f801083007988 */ /* 0x0001e20008000404 */
[----:B------:R-:W-:Y:S02]  /*6c10*/  CS2R R72, SRZ ;  /* 0x0000000000487805 */ /* 0x000fe4000001ff00 */
[----:B------:R-:W-:Y:S02]  /*6c20*/  CS2R R74, SRZ ;  /* 0x00000000004a7805 */ /* 0x000fe4000001ff00 */
[----:B------:R-:W-:Y:S02]  /*6c30*/  CS2R R76, SRZ ;  /* 0x00000000004c7805 */ /* 0x000fe4000001ff00 */
[----:B------:R-:W-:Y:S02]  /*6c40*/  CS2R R78, SRZ ;  /* 0x00000000004e7805 */ /* 0x000fe4000001ff00 */
[----:B------:R-:W-:Y:S02]  /*6c50*/  CS2R R80, SRZ ;  /* 0x0000000000507805 */ /* 0x000fe4000001ff00 */
[----:B------:R-:W-:-:S02]  /*6c60*/  CS2R R82, SRZ ;  /* 0x0000000000527805 */ /* 0x000fc4000001ff00 */
        /* <DEDUP_REMOVED lines=23> */
[----:B0-----:R-:W-:-:S02]  /*6de0*/  CS2R R130, SRZ ;  /* 0x0000000000827805 */ /* 0x001fc4000001ff00 */
        /* <DEDUP_REMOVED lines=10> */
[----:B------:R-:W-:Y:S01]  /*6e90*/  LOP3.LUT R4, R238, 0xf, RZ, 0xc0, !PT ;  /* 0x0000000fee047812 */ /* 0x000fe200078ec0ff */
[----:B------:R-:W-:Y:S06]  /*6ea0*/  @!P0 BRA `(.L_x_0) ;  /* 0x00000050009c8947 */ /* 0x000fec0003800000 */
[----:B------:R0:W-:Y:S01]  /*6eb0*/  STL [R1], RZ ;  /* 0x000000ff01007387 */ /* 0x0001e20000100800 */
[----:B------:R-:W1:Y:S01]  /*6ec0*/  LDC R17, c[0x0][0x268] ;  /* 0x00009a00ff117b82 */ /* 0x000e620000000800 */
[--C-:B------:R-:W-:Y:S01]  /*6ed0*/  SHF.R.U32.HI R0, RZ, 0x4, R238.reuse ;  /* 0x00000004ff007819 */ /* 0x100fe200000116ee */
[----:B------:R-:W-:Y:S01]  /*6ee0*/  ULDC UR5, c[0x0][0x258] ;  /* 0x0000960000057ab9 */ /* 0x000fe20000000800 */
[----:B------:R0:W-:Y:S01]  /*6ef0*/  STL [R1+0x4], RZ ;  /* 0x000004ff01007387 */ /* 0x0001e20000100800 */
[----:B------:R-:W-:Y:S01]  /*6f00*/  IMAD R184, R184, UR5, RZ ;  /* 0x00000005b8b87c24 */ /* 0x000fe2000f8e02ff */
[----:B------:R-:W-:Y:S01]  /*6f10*/  SGXT.U32 R0, R0, 0x4 ;  /* 0x000000040000781a */ /* 0x000fe20000000000 */
[----:B------:R-:W-:Y:S01]  /*6f20*/  ULDC.64 UR8, c[0x0][0x218] ;  /* 0x0000860000087ab9 */ /* 0x000fe20000000a00 */
[----:B------:R0:W-:Y:S01]  /*6f30*/  STL [R1+0x8], RZ ;  /* 0x000008ff01007387 */ /* 0x0001e20000100800 */
[----:B------:R-:W2:Y:S01]  /*6f40*/  LDC.64 R20, c[0x0][0x250] ;  /* 0x00009400ff147b82 */ /* 0x000ea20000000a00 */
[----:B------:R-:W-:Y:S01]  /*6f50*/  SHF.R.U32.HI R3, RZ, 0x5, R238 ;  /* 0x00000005ff037819 */ /* 0x000fe200000116ee */
[----:B------:R-:W-:Y:S01]  /*6f60*/  ULDC.64 UR10, c[0x0][0x220] ;  /* 0x00008800000a7ab9 */ /* 0x000fe20000000a00 */
[----:B------:R0:W-:Y:S01]  /*6f70*/  STL [R1+0xc], RZ ;  /* 0x00000cff01007387 */ /* 0x0001e20000100800 */
[C---:B------:R-:W-:Y:S01]  /*6f80*/  SHF.L.U32 R13, R184.reuse, 0x1, RZ ;  /* 0x00000001b80d7819 */ /* 0x040fe200000006ff */
[----:B------:R-:W-:Y:S01]  /*6f90*/  UMOV UR5, URZ ;  /* 0x0000003f00057c82 */ /* 0x000fe20008000000 */
[----:B------:R-:W-:Y:S01]  /*6fa0*/  R2UR UR61, R3 ;  /* 0x00000000033d72ca */ /* 0x000fe200000e0000 */
[----:B------:R0:W-:Y:S01]  /*6fb0*/  STL [R1+0x10], RZ ;  /* 0x000010ff01007387 */ /* 0x0001e20000100800 */
[----:B------:R-:W3:Y:S01]  /*6fc0*/  LDC.64 R180, c[0x0][0x260] ;  /* 0x00009800ffb47b82 */ /* 0x000ee20000000a00 */
[----:B------:R-:W-:Y:S01]  /*6fd0*/  LEA R14, R183, R182, 0x5 ;  /* 0x000000b6b70e7211 */ /* 0x000fe200078e28ff */
[----:B------:R-:W-:Y:S01]  /*6fe0*/  IMAD.HI R3, R184, 0x2, RZ ;  /* 0x00000002b8037827 */ /* 0x000fe200078e02ff */
[----:B------:R0:W-:Y:S01]  /*6ff0*/  STL [R1+0x14], RZ ;  /* 0x000014ff01007387 */ /* 0x0001e20000100800 */
[----:B------:R-:W-:-:S02]  /*7000*/  MOV R179, 0x3f800000 ;  /* 0x3f80000000b37802 */ /* 0x000fc40000000f00 */
[----:B------:R-:W-:Y:S02]  /*7010*/  CS2R R24, SRZ ;  /* 0x0000000000187805 */ /* 0x000fe4000001ff00 */
[----:B------:R-:W-:Y:S01]  /*7020*/  MOV R178, 0x3f800000 ;  /* 0x3f80000000b27802 */ /* 0x000fe20000000f00 */
[----:B------:R0:W-:Y:S01]  /*7030*/  STL [R1+0x18], RZ ;  /* 0x000018ff01007387 */ /* 0x0001e20000100800 */
[----:B------:R-:W4:Y:S01]  /*7040*/  S2UR UR12, SR_CTAID.Y ;  /* 0x00000000000c79c3 */ /* 0x000f220000002600 */
[----:B-1----:R-:W-:Y:S01]  /*7050*/  IMAD R2, R0, R17, RZ ;  /* 0x0000001100027224 */ /* 0x002fe200078e02ff */
[----:B------:R-:W-:Y:S01]  /*7060*/  SHF.R.S32.HI R0, RZ, 0x6, R238 ;  /* 0x00000006ff007819 */ /* 0x000fe200000114ee */
[----:B------:R0:W-:Y:S01]  /*7070*/  STL [R1+0x1c], RZ ;  /* 0x00001cff01007387 */ /* 0x0001e20000100800 */
[----:B------:R-:W-:Y:S02]  /*7080*/  MOV R177, 0x3f800000 ;  /* 0x3f80000000b17802 */ /* 0x000fe40000000f00 */
[----:B------:R-:W-:-:S02]  /*7090*/  CS2R R26, SRZ ;  /* 0x00000000001a7805 */ /* 0x000fc4000001ff00 */
[----:B------:R-:W-:Y:S01]  /*70a0*/  LEA R6, R17, R2, 0x4 ;  /* 0x0000000211067211 */ /* 0x000fe200078e20ff */
[----:B------:R0:W-:Y:S01]  /*70b0*/  STL [R1+0x20], RZ ;  /* 0x000020ff01007387 */ /* 0x0001e20000100800 */
[----:B------:R-:W-:Y:S01]  /*70c0*/  SGXT R0, R0, 0x1 ;  /* 0x000000010000781a */ /* 0x000fe20000000200 */
[----:B--2---:R-:W-:Y:S01]  /*70d0*/  IMAD R224, R21, 0x14, RZ ;  /* 0x0000001415e07824 */ /* 0x004fe200078e02ff */
[----:B------:R-:W-:Y:S01]  /*70e0*/  LEA R8, R17, R6, 0x4 ;  /* 0x0000000611087211 */ /* 0x000fe200078e20ff */
[----:B------:R0:W-:Y:S01]  /*70f0*/  STL [R1+0x24], RZ ;  /* 0x000024ff01007387 */ /* 0x0001e20000100800 */
[----:B------:R-:W-:Y:S01]  /*7100*/  LOP3.LUT R7, R0, 0x90, RZ, 0xc0, !PT ;  /* 0x0000009000077812 */ /* 0x000fe200078ec0ff */
[----:B------:R-:W-:Y:S01]  /*7110*/  IMAD R222, R21, 0x16, RZ ;  /* 0x0000001615de7824 */ /* 0x000fe200078e02ff */
[----:B------:R-:W-:Y:S01]  /*7120*/  LEA R10, R17, R8, 0x4 ;  /* 0x00000008110a7211 */ /* 0x000fe200078e20ff */
[----:B------:R0:W-:Y:S01]  /*7130*/  STL [R1+0x28], RZ ;  /* 0x000028ff01007387 */ /* 0x0001e20000100800 */
[----:B---3--:R-:W-:Y:S01]  /*7140*/  IMAD R4, R4, R181, RZ ;  /* 0x000000b504047224 */ /* 0x008fe200078e02ff */
[----:B------:R-:W-:Y:S01]  /*7150*/  LOP3.LUT R7, R7, 0x17e, R192, 0x78, !PT ;  /* 0x0000017e07077812 */ /* 0x000fe200078e78c0 */
[----:B------:R-:W-:Y:S01]  /*7160*/  IMAD R220, R21, 0x18, RZ ;  /* 0x0000001815dc7824 */ /* 0x000fe200078e02ff */
[----:B------:R0:W-:Y:S01]  /*7170*/  STL [R1+0x2c], RZ ;  /* 0x00002cff01007387 */ /* 0x0001e20000100800 */
[C---:B------:R-:W-:Y:S01]  /*7180*/  LEA R11, R17.reuse, R10, 0x4 ;  /* 0x0000000a110b7211 */ /* 0x040fe200078e20ff */
[C---:B------:R-:W-:Y:S01]  /*7190*/  IMAD.HI R9, R4.reuse, 0x2, RZ ;  /* 0x0000000204097827 */ /* 0x040fe200078e02ff */
[----:B------:R-:W-:Y:S01]  /*71a0*/  SHF.L.U32 R5, R4, 0x1, RZ ;  /* 0x0000000104057819 */ /* 0x000fe200000006ff */
[----:B------:R0:W-:Y:S01]  /*71b0*/  STL [R1+0x30], RZ ;  /* 0x000030ff01007387 */ /* 0x0001e20000100800 */
[----:B------:R-:W-:Y:S01]  /*71c0*/  LEA R15, R17, R11, 0x4 ;  /* 0x0000000b110f7211 */ /* 0x000fe200078e20ff */
[----:B----4-:R-:W-:Y:S01]  /*71d0*/  IMAD R20, R20, UR12, RZ ;  /* 0x0000000c14147c24 */ /* 0x010fe2000f8e02ff */
[C---:B------:R-:W-:Y:S01]  /*71e0*/  SHF.L.U32 R137, R21.reuse, 0x2, RZ ;  /* 0x0000000215897819 */ /* 0x040fe200000006ff */
[----:B------:R0:W-:Y:S01]  /*71f0*/  STL [R1+0x34], RZ ;  /* 0x000034ff01007387 */ /* 0x0001e20000100800 */
[----:B------:R-:W-:Y:S01]  /*7200*/  IMAD R180, R180, UR12, RZ ;  /* 0x0000000cb4b47c24 */ /* 0x000fe2000f8e02ff */
[C---:B------:R-:W-:Y:S01]  /*7210*/  SHF.L.U32 R23, R21.reuse, 0x3, RZ ;  /* 0x0000000315177819 */ /* 0x040fe200000006ff */
[----:B------:R-:W-:Y:S01]  /*7220*/  IMAD R226, R21, 0x12, RZ ;  /* 0x0000001215e27824 */ /* 0x000fe200078e02ff */
[----:B------:R0:W-:Y:S01]  /*7230*/  STL [R1+0x38], RZ ;  /* 0x000038ff01007387 */ /* 0x0001e20000100800 */
[C---:B------:R-:W-:Y:S01]  /*7240*/  SHF.L.U32 R12, R20.reuse, 0x1, RZ ;  /* 0x00000001140c7819 */ /* 0x040fe200000006ff */
[----:B------:R-:W-:Y:S01]  /*7250*/  IMAD.HI R20, R20, 0x2, RZ ;  /* 0x0000000214147827 */ /* 0x000fe200078e02ff */
[C---:B------:R-:W-:Y:S01]  /*7260*/  SHF.L.U32 R0, R180.reuse, 0x1, RZ ;  /* 0x00000001b4007819 */ /* 0x040fe200000006ff */
[----:B------:R0:W-:Y:S01]  /*7270*/  STL [R1+0x3c], RZ ;  /* 0x00003cff01007387 */ /* 0x0001e20000100800 */
[----:B------:R-:W-:Y:S01]  /*7280*/  IADD3 R12, P0, P1, R13, UR8, R12 ;  /* 0x000000080d0c7c10 */ /* 0x000fe2000f91e00c */
[----:B------:R-:W-:Y:S01]  /*7290*/  IMAD.HI R180, R180, 0x2, RZ ;  /* 0x00000002b4b47827 */ /* 0x000fe200078e02ff */
[----:B------:R-:W-:Y:S01]  /*72a0*/  IADD3 R183, P2, P3, R5, UR10, R0 ;  /* 0x0000000a05b77c10 */ /* 0x000fe2000fb5e000 */
[----:B------:R0:W-:Y:S01]  /*72b0*/  STL [R1+0x40], RZ ;  /* 0x000040ff01007387 */ /* 0x0001e20000100800 */
[----:B------:R-:W-:Y:S01]  /*72c0*/  LEA R0, R17, R15, 0x4 ;  /* 0x0000000f11007211 */ /* 0x000fe200078e20ff */
[----:B------:R-:W-:Y:S01]  /*72d0*/  UIADD3 UR8, UR4, 0x20000, URZ ;  /* 0x0002000004087890 */ /* 0x000fe2000fffe03f */
[----:B------:R-:W-:Y:S01]  /*72e0*/  IADD3.X R13, R3, UR9, R20, P0, P1 ;  /* 0x00000009030d7c10 */ /* 0x000fe200087e2414 */
[----:B------:R0:W-:Y:S01]  /*72f0*/  STL [R1+0x44], RZ ;  /* 0x000044ff01007387 */ /* 0x0001e20000100800 */
[----:B------:R-:W-:Y:S01]  /*7300*/  LEA R3, R17, R0, 0x4 ;  /* 0x0000000011037211 */ /* 0x000fe200078e20ff */
[----:B------:R-:W-:Y:S01]  /*7310*/  USHF.R.U32.HI UR8, URZ, 0x4, UR8 ;  /* 0x000000043f087899 */ /* 0x000fe20008011608 */
[----:B------:R-:W-:Y:S01]  /*7320*/  IADD3.X R9, R9, UR11, R180, P2, P3 ;  /* 0x0000000b09097c10 */ /* 0x000fe200097e64b4 */
[----:B------:R0:W-:Y:S01]  /*7330*/  STL [R1+0x48], RZ ;  /* 0x000048ff01007387 */ /* 0x0001e20000100800 */
[C---:B------:R-:W-:Y:S01]  /*7340*/  LEA R212, P0, R2.reuse, R183, 0x1 ;  /* 0x000000b702d47211 */ /* 0x040fe200078008ff */
[----:B------:R-:W-:Y:S01]  /*7350*/  USGXT.U32 UR46, UR8, 0xe ;  /* 0x0000000e082e789a */ /* 0x000fe20008000000 */
[C---:B------:R-:W-:Y:S01]  /*7360*/  LEA R4, R17.reuse, R3, 0x4 ;  /* 0x0000000311047211 */ /* 0x040fe200078e20ff */
[----:B------:R0:W-:Y:S01]  /*7370*/  STL [R1+0x4c], RZ ;  /* 0x00004cff01007387 */ /* 0x0001e20000100800 */
[----:B------:R-:W-:Y:S01]  /*7380*/  LEA.HI.X.SX32 R213, R2, R9, 0x1, P0 ;  /* 0x0000000902d57211 */ /* 0x000fe200000f0eff */
[----:B------:R-:W-:Y:S01]  /*7390*/  UIADD3 UR50, UP0, UR46, 0x2, URZ ;  /* 0x000000022e327890 */ /* 0x000fe2000ff1e03f */
[-C--:B------:R-:W-:Y:S01]  /*73a0*/  LEA R210, P1, R6, R183.reuse, 0x1 ;  /* 0x000000b706d27211 */ /* 0x080fe200078208ff */
[----:B------:R0:W-:Y:S01]  /*73b0*/  STL [R1+0x50], RZ ;  /* 0x000050ff01007387 */ /* 0x0001e20000100800 */
[----:B------:R-:W-:Y:S01]  /*73c0*/  LEA R2, R17, R4, 0x4 ;  /* 0x0000000411027211 */ /* 0x000fe200078e20ff */
[----:B------:R-:W-:Y:S01]  /*73d0*/  IMAD R218, R21, 0x1a, RZ ;  /* 0x0000001a15da7824 */ /* 0x000fe200078e02ff */
[----:B------:R-:W-:Y:S01]  /*73e0*/  LEA R208, P2, R8, R183, 0x1 ;  /* 0x000000b708d07211 */ /* 0x000fe200078408ff */
[----:B------:R0:W-:Y:S01]  /*73f0*/  STL [R1+0x54], RZ ;  /* 0x000054ff01007387 */ /* 0x0001e20000100800 */
[----:B------:R-:W-:Y:S01]  /*7400*/  LEA.HI.X.SX32 R211, R6, R9, 0x1, P1 ;  /* 0x0000000906d37211 */ /* 0x000fe200008f0eff */
[----:B------:R-:W-:Y:S01]  /*7410*/  UIADD3.X UR51, UR5, 0x40000040, URZ, UP0, !UPT ;  /* 0x4000004005337890 */ /* 0x000fe200087fe43f */
[----:B------:R-:W-:Y:S01]  /*7420*/  LEA R5, R17, R2, 0x4 ;  /* 0x0000000211057211 */ /* 0x000fe200078e20ff */
[----:B------:R0:W-:Y:S01]  /*7430*/  STL [R1+0x58], RZ ;  /* 0x000058ff01007387 */ /* 0x0001e20000100800 */
[-C--:B------:R-:W-:Y:S01]  /*7440*/  LEA R204, P1, R11, R183.reuse, 0x1 ;  /* 0x000000b70bcc7211 */ /* 0x080fe200078208ff */
[C---:B------:R-:W-:Y:S01]  /*7450*/  IMAD R18, R21.reuse, 0xd, RZ ;  /* 0x0000000d15127824 */ /* 0x040fe200078e02ff */
[----:B------:R-:W-:Y:S01]  /*7460*/  LEA R206, P0, R10, R183, 0x1 ;  /* 0x000000b70ace7211 */ /* 0x000fe200078008ff */
[----:B------:R0:W-:Y:S01]  /*7470*/  STL [R1+0x5c], RZ ;  /* 0x00005cff01007387 */ /* 0x0001e20000100800 */
[----:B------:R-:W-:Y:S01]  /*7480*/  LEA.HI.X.SX32 R209, R8, R9, 0x1, P2 ;  /* 0x0000000908d17211 */ /* 0x000fe200010f0eff */
[----:B------:R-:W-:Y:S01]  /*7490*/  IMAD R16, R21, 0xe, RZ ;  /* 0x0000000e15107824 */ /* 0x000fe200078e02ff */
[----:B------:R-:W-:Y:S01]  /*74a0*/  LEA R6, R17, R5, 0x4 ;  /* 0x0000000511067211 */ /* 0x000fe200078e20ff */
[----:B------:R0:W-:Y:S01]  /*74b0*/  STL [R1+0x60], RZ ;  /* 0x000060ff01007387 */ /* 0x0001e20000100800 */
[----:B------:R-:W-:Y:S01]  /*74c0*/  LEA R202, P2, R15, R183, 0x1 ;  /* 0x000000b70fca7211 */ /* 0x000fe200078408ff */
[----:B------:R-:W-:Y:S01]  /*74d0*/  UIADD3.64 UR8, UR50, 0x4, URZ ;  /* 0x0000000432087897 */ /* 0x000fe2000fffe03f */
[-C--:B------:R-:W-:Y:S01]  /*74e0*/  LEA.HI.X.SX32 R205, R11, R9.reuse, 0x1, P1 ;  /* 0x000000090bcd7211 */ /* 0x080fe200008f0eff */
[----:B------:R0:W-:Y:S01]  /*74f0*/  STL [R1+0x64], RZ ;  /* 0x000064ff01007387 */ /* 0x0001e20000100800 */
[----:B------:R-:W-:Y:S01]  /*7500*/  LEA.HI.X.SX32 R207, R10, R9, 0x1, P0 ;  /* 0x000000090acf7211 */ /* 0x000fe200000f0eff */
[----:B------:R-:W-:Y:S01]  /*7510*/  IMAD R10, R21, 0xc, RZ ;  /* 0x0000000c150a7824 */ /* 0x000fe200078e02ff */
[-C--:B------:R-:W-:Y:S01]  /*7520*/  LEA R198, P1, R3, R183.reuse, 0x1 ;  /* 0x000000b703c67211 */ /* 0x080fe200078208ff */
[----:B------:R0:W-:Y:S01]  /*7530*/  STL [R1+0x68], RZ ;  /* 0x000068ff01007387 */ /* 0x0001e20000100800 */
[----:B------:R-:W-:Y:S01]  /*7540*/  LEA R200, P0, R0, R183, 0x1 ;  /* 0x000000b700c87211 */ /* 0x000fe200078008ff */
[----:B------:R-:W-:Y:S01]  /*7550*/  IMAD R11, R21, 0x3, RZ ;  /* 0x00000003150b7824 */ /* 0x000fe200078e02ff */
[----:B------:R-:W-:Y:S01]  /*7560*/  LEA R8, R17, R6, 0x4 ;  /* 0x0000000611087211 */ /* 0x000fe200078e20ff */
[----:B------:R0:W-:Y:S01]  /*7570*/  STL [R1+0x6c], RZ ;  /* 0x00006cff01007387 */ /* 0x0001e20000100800 */
[----:B------:R-:W-:Y:S01]  /*7580*/  LEA.HI.X.SX32 R203, R15, R9, 0x1, P2 ;  /* 0x000000090fcb7211 */ /* 0x000fe200010f0eff */
[----:B------:R-:W-:Y:S01]  /*7590*/  IMAD R216, R21, 0x1c, RZ ;  /* 0x0000001c15d87824 */ /* 0x000fe200078e02ff */
[----:B------:R-:W-:Y:S01]  /*75a0*/  LEA R196, P2, R4, R183, 0x1 ;  /* 0x000000b704c47211 */ /* 0x000fe200078408ff */
[----:B------:R0:W-:Y:S01]  /*75b0*/  STL [R1+0x70], RZ ;  /* 0x000070ff01007387 */ /* 0x0001e20000100800 */
[-C--:B------:R-:W-:Y:S01]  /*75c0*/  LEA.HI.X.SX32 R199, R3, R9.reuse, 0x1, P1 ;  /* 0x0000000903c77211 */ /* 0x080fe200008f0eff */
[----:B------:R-:W-:Y:S01]  /*75d0*/  IMAD R214, R21, 0x1e, RZ ;  /* 0x0000001e15d67824 */ /* 0x000fe200078e02ff */
[----:B------:R-:W-:Y:S01]  /*75e0*/  LEA.HI.X.SX32 R201, R0, R9, 0x1, P0 ;  /* 0x0000000900c97211 */ /* 0x000fe200000f0eff */
[----:B------:R0:W-:Y:S01]  /*75f0*/  STL [R1+0x74], RZ ;  /* 0x000074ff01007387 */ /* 0x0001e20000100800 */
[----:B------:R-:W-:Y:S01]  /*7600*/  LEA R192, P1, R5, R183, 0x1 ;  /* 0x000000b705c07211 */ /* 0x000fe200078208ff */
[----:B------:R-:W-:Y:S01]  /*7610*/  UIADD3.64 UR8, UR50, 0x80, URZ ;  /* 0x0000008032087897 */ /* 0x000fe2000fffe03f */
[----:B------:R-:W-:Y:S01]  /*7620*/  LEA R0, R17, R8, 0x4 ;  /* 0x0000000811007211 */ /* 0x000fe200078e20ff */
[----:B------:R0:W-:Y:S01]  /*7630*/  STL [R1+0x78], RZ ;  /* 0x000078ff01007387 */ /* 0x0001e20000100800 */
[----:B------:R-:W-:Y:S01]  /*7640*/  LEA.HI.X.SX32 R197, R4, R9, 0x1, P2 ;  /* 0x0000000904c57211 */ /* 0x000fe200010f0eff */
[C---:B------:R-:W-:Y:S01]  /*7650*/  IMAD R136, R21.reuse, 0x7, RZ ;  /* 0x0000000715887824 */ /* 0x040fe200078e02ff */
[-C--:B------:R-:W-:Y:S01]  /*7660*/  LEA R194, P0, R2, R183.reuse, 0x1 ;  /* 0x000000b702c27211 */ /* 0x080fe200078008ff */
[----:B------:R0:W-:Y:S01]  /*7670*/  STL [R1+0x7c], RZ ;  /* 0x00007cff01007387 */ /* 0x0001e20000100800 */
[----:B------:R-:W-:Y:S01]  /*7680*/  LEA R190, P2, R6, R183, 0x1 ;  /* 0x000000b706be7211 */ /* 0x000fe200078408ff */
[----:B------:R-:W-:Y:S01]  /*7690*/  IMAD R19, R21, 0xf, RZ ;  /* 0x0000000f15137824 */ /* 0x000fe200078e02ff */
[----:B------:R-:W-:Y:S01]  /*76a0*/  LEA.HI.X.SX32 R193, R5, R9, 0x1, P1 ;  /* 0x0000000905c17211 */ /* 0x000fe200008f0eff */
[----:B------:R0:W-:Y:S01]  /*76b0*/  STL [R1+0x80], RZ ;  /* 0x000080ff01007387 */ /* 0x0001e20000100800 */
[C---:B------:R-:W-:Y:S01]  /*76c0*/  LEA R3, R17.reuse, R0, 0x4 ;  /* 0x0000000011037211 */ /* 0x040fe200078e20ff */
[----:B------:R-:W-:Y:S01]  /*76d0*/  UMOV UR8, UR46 ;  /* 0x0000002e00087c82 */ /* 0x000fe20008000000 */
[----:B------:R-:W-:Y:S01]  /*76e0*/  LEA R186, P1, R0, R183, 0x1 ;  /* 0x000000b700ba7211 */ /* 0x000fe200078208ff */
[----:B------:R0:W-:Y:S01]  /*76f0*/  STL [R1+0x84], RZ ;  /* 0x000084ff01007387 */ /* 0x0001e20000100800 */
[-C--:B------:R-:W-:Y:S01]  /*7700*/  LEA.HI.X.SX32 R195, R2, R9.reuse, 0x1, P0 ;  /* 0x0000000902c37211 */ /* 0x080fe200000f0eff */
[----:B------:R-:W-:Y:S01]  /*7710*/  UMOV UR9, 0xc0000010 ;  /* 0xc000001000097882 */ /* 0x000fe20000000000 */
[----:B------:R-:W-:Y:S01]  /*7720*/  LEA.HI.X.SX32 R191, R6, R9, 0x1, P2 ;  /* 0x0000000906bf7211 */ /* 0x000fe200010f0eff */
[----:B------:R0:W-:Y:S01]  /*7730*/  STL [R1+0x88], RZ ;  /* 0x000088ff01007387 */ /* 0x0001e20000100800 */
[----:B------:R-:W-:Y:S01]  /*7740*/  LEA R2, R17, R3, 0x4 ;  /* 0x0000000311027211 */ /* 0x000fe200078e20ff */
[----:B------:R-:W-:Y:S01]  /*7750*/  IMAD.MOV.U32 R4, RZ, RZ, -0x800000 ;  /* 0xff800000ff047424 */ /* 0x000fe200078e00ff */
[----:B------:R-:W-:Y:S01]  /*7760*/  LEA R184, P2, R3, R183, 0x1 ;  /* 0x000000b703b87211 */ /* 0x000fe200078408ff */
[----:B------:R0:W-:Y:S01]  /*7770*/  STL [R1+0x8c], RZ ;  /* 0x00008cff01007387 */ /* 0x0001e20000100800 */
[----:B------:R-:W-:Y:S01]  /*7780*/  LEA.HI.X.SX32 R187, R0, R9, 0x1, P1 ;  /* 0x0000000900bb7211 */ /* 0x000fe200008f0eff */
[----:B------:R-:W-:Y:S01]  /*7790*/  IMAD R0, R21, 0xa, RZ ;  /* 0x0000000a15007824 */ /* 0x000fe200078e02ff */
[-C--:B------:R-:W-:Y:S01]  /*77a0*/  LEA R188, P0, R8, R183.reuse, 0x1 ;  /* 0x000000b708bc7211 */ /* 0x080fe200078008ff */
[----:B------:R0:W-:Y:S01]  /*77b0*/  STL [R1+0x90], RZ ;  /* 0x000090ff01007387 */ /* 0x0001e20000100800 */
[----:B------:R-:W-:-:S02]  /*77c0*/  LEA R182, P3, R2, R183, 0x1 ;  /* 0x000000b702b67211 */ /* 0x000fc400078608ff */
[----:B------:R-:W-:Y:S02]  /*77d0*/  CS2R R28, SRZ ;  /* 0x00000000001c7805 */ /* 0x000fe4000001ff00 */
[-C--:B------:R-:W-:Y:S01]  /*77e0*/  LEA.HI.X.SX32 R185, R3, R9.reuse, 0x1, P2 ;  /* 0x0000000903b97211 */ /* 0x080fe200010f0eff */
[----:B------:R0:W-:Y:S01]  /*77f0*/  STL [R1+0x94], RZ ;  /* 0x000094ff01007387 */ /* 0x0001e20000100800 */
[-C--:B------:R-:W-:Y:S01]  /*7800*/  LEA.HI.X.SX32 R189, R8, R9.reuse, 0x1, P0 ;  /* 0x0000000908bd7211 */ /* 0x080fe200000f0eff */
[C---:B------:R-:W-:Y:S01]  /*7810*/  IMAD R3, R21.reuse, 0x5, RZ ;  /* 0x0000000515037824 */ /* 0x040fe200078e02ff */
[-C--:B------:R-:W-:Y:S01]  /*7820*/  IADD3 R224, P5, R224, R12.reuse, RZ ;  /* 0x0000000ce0e07210 */ /* 0x080fe20007fbe0ff */
[----:B------:R0:W-:Y:S01]  /*7830*/  STL [R1+0x98], RZ ;  /* 0x000098ff01007387 */ /* 0x0001e20000100800 */
[C---:B------:R-:W-:Y:S01]  /*7840*/  IMAD R8, R21.reuse, 0x6, RZ ;  /* 0x0000000615087824 */ /* 0x040fe200078e02ff */
[-C--:B------:R-:W-:Y:S02]  /*7850*/  IADD3 R234, P6, R0, R12.reuse, RZ ;  /* 0x0000000c00ea7210 */ /* 0x080fe40007fde0ff */
[----:B------:R-:W-:Y:S01]  /*7860*/  CS2R R30, SRZ ;  /* 0x00000000001e7805 */ /* 0x000fe2000001ff00 */
[----:B------:R0:W-:Y:S01]  /*7870*/  STL [R1+0x9c], RZ ;  /* 0x00009cff01007387 */ /* 0x0001e20000100800 */
[----:B------:R-:W-:Y:S01]  /*7880*/  LEA.HI.X.SX32 R183, R2, R9, 0x1, P3 ;  /* 0x0000000902b77211 */ /* 0x000fe200018f0eff */
[C---:B------:R-:W-:Y:S01]  /*7890*/  IMAD R9, R21.reuse, 0xb, RZ ;  /* 0x0000000b15097824 */ /* 0x040fe200078e02ff */
[-C--:B------:R-:W-:Y:S01]  /*78a0*/  IADD3 R222, P0, R222, R12.reuse, RZ ;  /* 0x0000000cdede7210 */ /* 0x080fe20007f1e0ff */
[----:B------:R0:W-:Y:S01]  /*78b0*/  STL [R1+0xa0], RZ ;  /* 0x0000a0ff01007387 */ /* 0x0001e20000100800 */
[----:B------:R-:W-:Y:S01]  /*78c0*/  IMAD R2, R21, 0x9, RZ ;  /* 0x0000000915027824 */ /* 0x000fe200078e02ff */
[----:B------:R-:W-:-:S02]  /*78d0*/  IADD3 R220, P2, R220, R12, RZ ;  /* 0x0000000cdcdc7210 */ /* 0x000fc40007f5e0ff */
[----:B------:R-:W-:Y:S01]  /*78e0*/  CS2R R32, SRZ ;  /* 0x0000000000207805 */ /* 0x000fe2000001ff00 */
[----:B------:R0:W-:Y:S01]  /*78f0*/  STL [R1+0xa4], RZ ;  /* 0x0000a4ff01007387 */ /* 0x0001e20000100800 */
[-C--:B------:R-:W-:Y:S02]  /*7900*/  LEA.HI.X.SX32 R235, R3, R13.reuse, 0x1, P6 ;  /* 0x0000000d03eb7211 */ /* 0x080fe400030f0eff */
[----:B------:R-:W-:Y:S02]  /*7910*/  CS2R R34, SRZ ;  /* 0x0000000000227805 */ /* 0x000fe4000001ff00 */
[----:B------:R-:W-:Y:S01]  /*7920*/  LEA.HI.X.SX32 R225, R0, R13, 0x1, P5 ;  /* 0x0000000d00e17211 */ /* 0x000fe200028f0eff */
[----:B------:R0:W-:Y:S01]  /*7930*/  STL [R1+0xa8], RZ ;  /* 0x0000a8ff01007387 */ /* 0x0001e20000100800 */
[----:B------:R-:W-:Y:S02]  /*7940*/  IADD3 R226, P3, R226, R12, RZ ;  /* 0x0000000ce2e27210 */ /* 0x000fe40007f7e0ff */
[----:B------:R-:W-:-:S02]  /*7950*/  CS2R R36, SRZ ;  /* 0x0000000000247805 */ /* 0x000fc4000001ff00 */
[-C--:B------:R-:W-:Y:S01]  /*7960*/  IADD3 R218, P1, R218, R12.reuse, RZ ;  /* 0x0000000cdada7210 */ /* 0x080fe20007f3e0ff */
[----:B------:R0:W-:Y:S01]  /*7970*/  STL [R1+0xac], RZ ;  /* 0x0000acff01007387 */ /* 0x0001e20000100800 */
[-C--:B------:R-:W-:Y:S02]  /*7980*/  IADD3 R238, P6, R8, R12.reuse, RZ ;  /* 0x0000000c08ee7210 */ /* 0x080fe40007fde0ff */
[----:B------:R-:W-:Y:S02]  /*7990*/  CS2R R38, SRZ ;  /* 0x0000000000267805 */ /* 0x000fe4000001ff00 */
[----:B------:R-:W-:Y:S01]  /*79a0*/  IADD3 R232, P5, R10, R12, RZ ;  /* 0x0000000c0ae87210 */ /* 0x000fe20007fbe0ff */
[----:B------:R0:W-:Y:S01]  /*79b0*/  STL [R1+0xb0], RZ ;  /* 0x0000b0ff01007387 */ /* 0x0001e20000100800 */
[----:B------:R-:W-:Y:S02]  /*79c0*/  SHF.L.U32 R17, R21, 0x1, RZ ;  /* 0x0000000115117819 */ /* 0x000fe400000006ff */
[----:B------:R-:W-:-:S02]  /*79d0*/  CS2R R40, SRZ ;  /* 0x0000000000287805 */ /* 0x000fc4000001ff00 */
[-C--:B------:R-:W-:Y:S01]  /*79e0*/  LEA.HI.X.SX32 R223, R9, R13.reuse, 0x1, P0 ;  /* 0x0000000d09df7211 */ /* 0x080fe200000f0eff */
[----:B------:R0:W-:Y:S01]  /*79f0*/  STL [R1+0xb4], RZ ;  /* 0x0000b4ff01007387 */ /* 0x0001e20000100800 */
[-C--:B------:R-:W-:Y:S02]  /*7a00*/  LEA.HI.X.SX32 R221, R10, R13.reuse, 0x1, P2 ;  /* 0x0000000d0add7211 */ /* 0x080fe400010f0eff */
[----:B------:R-:W-:Y:S02]  /*7a10*/  CS2R R42, SRZ ;  /* 0x00000000002a7805 */ /* 0x000fe4000001ff00 */
[----:B------:R-:W-:Y:S01]  /*7a20*/  LEA.HI.X.SX32 R227, R2, R13, 0x1, P3 ;  /* 0x0000000d02e37211 */ /* 0x000fe200018f0eff */
[----:B------:R0:W-:Y:S01]  /*7a30*/  STL [R1+0xb8], RZ ;  /* 0x0000b8ff01007387 */ /* 0x0001e20000100800 */
[----:B------:R-:W-:Y:S02]  /*7a40*/  IADD3 R230, P0, R16, R12, RZ ;  /* 0x0000000c10e67210 */ /* 0x000fe40007f1e0ff */
[----:B------:R-:W-:-:S02]  /*7a50*/  CS2R R44, SRZ ;  /* 0x00000000002c7805 */ /* 0x000fc4000001ff00 */
[-C--:B------:R-:W-:Y:S01]  /*7a60*/  LEA.HI.X.SX32 R239, R11, R13.reuse, 0x1, P6 ;  /* 0x0000000d0bef7211 */ /* 0x080fe200030f0eff */
[----:B------:R0:W-:Y:S01]  /*7a70*/  STL [R1+0xbc], RZ ;  /* 0x0000bcff01007387 */ /* 0x0001e20000100800 */
[-C--:B------:R-:W-:Y:S02]  /*7a80*/  LEA.HI.X.SX32 R233, R8, R13.reuse, 0x1, P5 ;  /* 0x0000000d08e97211 */ /* 0x080fe400028f0eff */
[----:B------:R-:W-:Y:S02]  /*7a90*/  CS2R R46, SRZ ;  /* 0x00000000002e7805 */ /* 0x000fe4000001ff00 */
[----:B------:R-:W-:Y:S01]  /*7aa0*/  LEA R236, P2, R21, R12, 0x3 ;  /* 0x0000000c15ec7211 */ /* 0x000fe200078418ff */
[----:B------:R0:W-:Y:S01]  /*7ab0*/  STL [R1+0xc0], RZ ;  /* 0x0000c0ff01007387 */ /* 0x0001e20000100800 */
[----:B------:R-:W-:Y:S02]  /*7ac0*/  LEA.HI.X.SX32 R219, R18, R13, 0x1, P1 ;  /* 0x0000000d12db7211 */ /* 0x000fe400008f0eff */
[----:B------:R-:W-:-:S02]  /*7ad0*/  CS2R R48, SRZ ;  /* 0x0000000000307805 */ /* 0x000fc4000001ff00 */
[-C--:B------:R-:W-:Y:S01]  /*7ae0*/  IADD3 R216, P4, R216, R12.reuse, RZ ;  /* 0x0000000cd8d87210 */ /* 0x080fe20007f9e0ff */
[----:B------:R0:W-:Y:S01]  /*7af0*/  STL [R1+0xc4], RZ ;  /* 0x0000c4ff01007387 */ /* 0x0001e20000100800 */
[-C--:B------:R-:W-:Y:S02]  /*7b00*/  IADD3 R214, P3, R214, R12.reuse, RZ ;  /* 0x0000000cd6d67210 */ /* 0x080fe40007f7e0ff */
[----:B------:R-:W-:Y:S02]  /*7b10*/  CS2R R50, SRZ ;  /* 0x0000000000327805 */ /* 0x000fe4000001ff00 */
[-C--:B------:R-:W-:Y:S01]  /*7b20*/  IADD3 R242, P6, R17, R12.reuse, RZ ;  /* 0x0000000c11f27210 */ /* 0x080fe20007fde0ff */
[----:B------:R0:W-:Y:S01]  /*7b30*/  STL [R1+0xc8], RZ ;  /* 0x0000c8ff01007387 */ /* 0x0001e20000100800 */
[----:B------:R-:W-:Y:S02]  /*7b40*/  LEA R240, P5, R21, R12, 0x2 ;  /* 0x0000000c15f07211 */ /* 0x000fe400078a10ff */
[----:B------:R-:W-:-:S02]  /*7b50*/  CS2R R52, SRZ ;  /* 0x0000000000347805 */ /* 0x000fc4000001ff00 */
[----:B------:R-:W-:Y:S01]  /*7b60*/  LEA R228, P1, R21, R12, 0x4 ;  /* 0x0000000c15e47211 */ /* 0x000fe200078220ff */
[----:B------:R0:W-:Y:S01]  /*7b70*/  STL [R1+0xcc], RZ ;  /* 0x0000ccff01007387 */ /* 0x0001e20000100800 */
[-C--:B------:R-:W-:Y:S02]  /*7b80*/  LEA.HI.X.SX32 R231, R136, R13.reuse, 0x1, P0 ;  /* 0x0000000d88e77211 */ /* 0x080fe400000f0eff */
[----:B------:R-:W-:Y:S02]  /*7b90*/  CS2R R54, SRZ ;  /* 0x0000000000367805 */ /* 0x000fe4000001ff00 */
[----:B------:R-:W-:Y:S01]  /*7ba0*/  LEA.HI.X.SX32 R237, R137, R13, 0x1, P2 ;  /* 0x0000000d89ed7211 */ /* 0x000fe200010f0eff */
[----:B------:R0:W-:Y:S01]  /*7bb0*/  STL [R1+0xd0], RZ ;  /* 0x0000d0ff01007387 */ /* 0x0001e20000100800 */
[----:B------:R-:W-:Y:S02]  /*7bc0*/  MOV R180, 0x3f800000 ;  /* 0x3f80000000b47802 */ /* 0x000fe40000000f00 */
[----:B------:R-:W-:-:S02]  /*7bd0*/  CS2R R56, SRZ ;  /* 0x0000000000387805 */ /* 0x000fc4000001ff00 */
[----:B------:R-:W-:Y:S01]  /*7be0*/  MOV R6, RZ ;  /* 0x000000ff00067202 */ /* 0x000fe20000000f00 */
[----:B------:R0:W-:Y:S01]  /*7bf0*/  STL [R1+0xd4], RZ ;  /* 0x0000d4ff01007387 */ /* 0x0001e20000100800 */
[----:B------:R-:W-:Y:S02]  /*7c00*/  MOV R5, RZ ;  /* 0x000000ff00057202 */ /* 0x000fe40000000f00 */
[----:B------:R-:W-:Y:S02]  /*7c10*/  CS2R R58, SRZ ;  /* 0x00000000003a7805 */ /* 0x000fe4000001ff00 */
[----:B------:R-:W-:Y:S01]  /*7c20*/  MOV R15, 0xff800000 ;  /* 0xff800000000f7802 */ /* 0x000fe20000000f00 */
[----:B------:R0:W-:Y:S01]  /*7c30*/  STL [R1+0xd8], RZ ;  /* 0x0000d8ff01007387 */ /* 0x0001e20000100800 */
[----:B------:R-:W-:Y:S02]  /*7c40*/  MOV R20, 0xff800000 ;  /* 0xff80000000147802 */ /* 0x000fe40000000f00 */
[----:B------:R-:W-:-:S02]  /*7c50*/  CS2R R60, SRZ ;  /* 0x00000000003c7805 */ /* 0x000fc4000001ff00 */
[----:B------:R-:W-:Y:S01]  /*7c60*/  MOV R22, 0xff800000 ;  /* 0xff80000000167802 */ /* 0x000fe20000000f00 */
[----:B------:R0:W-:Y:S01]  /*7c70*/  STL [R1+0xdc], RZ ;  /* 0x0000dcff01007387 */ /* 0x0001e20000100800 */
[----:B------:R-:W-:Y:S02]  /*7c80*/  CS2R R62, SRZ ;  /* 0x00000000003e7805 */ /* 0x000fe4000001ff00 */
[----:B------:R-:W-:Y:S02]  /*7c90*/  CS2R R64, SRZ ;  /* 0x0000000000407805 */ /* 0x000fe4000001ff00 */
[----:B------:R-:W-:Y:S01]  /*7ca0*/  CS2R R66, SRZ ;  /* 0x0000000000427805 */ /* 0x000fe2000001ff00 */
[----:B------:R0:W-:Y:S01]  /*7cb0*/  STL [R1+0xe0], RZ ;  /* 0x0000e0ff01007387 */ /* 0x0001e20000100800 */
[----:B------:R-:W-:Y:S02]  /*7cc0*/  CS2R R68, SRZ ;  /* 0x0000000000447805 */ /* 0x000fe4000001ff00 */
[----:B------:R-:W-:-:S02]  /*7cd0*/  CS2R R70, SRZ ;  /* 0x0000000000467805 */ /* 0x000fc4000001ff00 */
[----:B------:R-:W-:Y:S01]  /*7ce0*/  CS2R R72, SRZ ;  /* 0x0000000000487805 */ /* 0x000fe2000001ff00 */
        /* <DEDUP_REMOVED lines=42> */
[-C--:B------:R-:W-:Y:S02]  /*7f90*/  LEA.HI.X.SX32 R217, R16, R13.reuse, 0x1, P4 ;  /* 0x0000000d10d97211 */ /* 0x080fe400020f0eff */
[----:B------:R-:W-:Y:S01]  /*7fa0*/  CS2R R136, SRZ ;  /* 0x0000000000887805 */ /* 0x000fe2000001ff00 */
[----:B------:R0:W-:Y:S01]  /*7fb0*/  STL [R1+0x110], RZ ;  /* 0x000110ff01007387 */ /* 0x0001e20000100800 */
[----:B------:R-:W-:Y:S02]  /*7fc0*/  LEA.HI.X.SX32 R215, R19, R13, 0x1, P3 ;  /* 0x0000000d13d77211 */ /* 0x000fe400018f0eff */
[----:B------:R-:W-:-:S02]  /*7fd0*/  CS2R R138, SRZ ;  /* 0x00000000008a7805 */ /* 0x000fc4000001ff00 */
[-C--:B------:R-:W-:Y:S01]  /*7fe0*/  LEA.HI.X.SX32 R241, R17, R13.reuse, 0x1, P5 ;  /* 0x0000000d11f17211 */ /* 0x080fe200028f0eff */
[----:B------:R0:W-:Y:S01]  /*7ff0*/  STL [R1+0x114], RZ ;  /* 0x000114ff01007387 */ /* 0x0001e20000100800 */
[----:B------:R-:W-:Y:S02]  /*8000*/  LEA.HI.X.SX32 R229, R23, R13, 0x1, P1 ;  /* 0x0000000d17e57211 */ /* 0x000fe400008f0eff */
        /* <DEDUP_REMOVED lines=8> */
[C---:B------:R-:W-:Y:S01]  /*8090*/  LOP3.LUT R0, R14.reuse, 0x10, RZ, 0x3c, !PT ;  /* 0x000000100e007812 */ /* 0x040fe200078e3cff */
[----:B------:R-:W-:Y:S01]  /*80a0*/  UIADD3.64 UR10, UR50, 0x2, URZ ;  /* 0x00000002320a7897 */ /* 0x000fe2000fffe03f */
[----:B------:R0:W-:Y:S01]  /*80b0*/  STL [R1+0x120], RZ ;  /* 0x000120ff01007387 */ /* 0x0001e20000100800 */
[C---:B------:R-:W-:Y:S01]  /*80c0*/  LOP3.LUT R252, R14.reuse, 0x20, RZ, 0x3c, !PT ;  /* 0x000000200efc7812 */ /* 0x040fe200078e3cff */
[----:B------:R-:W-:Y:S01]  /*80d0*/  UIADD3.64 UR10, UR50, 0x7e, URZ ;  /* 0x0000007e320a7897 */ /* 0x000fe2000fffe03f */
[C---:B------:R-:W-:Y:S01]  /*80e0*/  LOP3.LUT R251, R14.reuse, 0x30, RZ, 0x3c, !PT ;  /* 0x000000300efb7812 */ /* 0x040fe200078e3cff */
[----:B------:R0:W-:Y:S01]  /*80f0*/  STL [R1+0x124], RZ ;  /* 0x000124ff01007387 */ /* 0x0001e20000100800 */
[C---:B------:R-:W-:Y:S01]  /*8100*/  LOP3.LUT R250, R14.reuse, 0x40, RZ, 0x3c, !PT ;  /* 0x000000400efa7812 */ /* 0x040fe200078e3cff */
[----:B------:R-:W-:Y:S01]  /*8110*/  UMOV UR60, URZ ;  /* 0x0000003f003c7c82 */ /* 0x000fe20008000000 */
[C---:B------:R-:W-:Y:S01]  /*8120*/  LOP3.LUT R249, R14.reuse, 0x50, RZ, 0x3c, !PT ;  /* 0x000000500ef97812 */ /* 0x040fe200078e3cff */
[----:B------:R0:W-:Y:S01]  /*8130*/  STL [R1+0x128], RZ ;  /* 0x000128ff01007387 */ /* 0x0001e20000100800 */
[C---:B------:R-:W-:Y:S01]  /*8140*/  LOP3.LUT R248, R14.reuse, 0x60, RZ, 0x3c, !PT ;  /* 0x000000600ef87812 */ /* 0x040fe200078e3cff */
[----:B------:R-:W-:Y:S01]  /*8150*/  UIADD3.64 UR58, UR50, 0x82, URZ ;  /* 0x00000082323a7897 */ /* 0x000fe2000fffe03f */
[----:B------:R-:W-:Y:S01]  /*8160*/  LOP3.LUT R247, R14, 0x70, RZ, 0x3c, !PT ;  /* 0x000000700ef77812 */ /* 0x000fe200078e3cff */
[----:B------:R0:W-:Y:S01]  /*8170*/  STL [R1+0x12c], RZ ;  /* 0x00012cff01007387 */ /* 0x0001e20000100800 */
[----:B------:R-:W-:Y:S01]  /*8180*/  LEA.HI.X.SX32 R243, R21, R13, 0x1, P6 ;  /* 0x0000000d15f37211 */ /* 0x000fe200030f0eff */
[----:B------:R-:W-:Y:S01]  /*8190*/  UIADD3.64 UR10, UR50, 0x84, URZ ;  /* 0x00000084320a7897 */ /* 0x000fe2000fffe03f */
[----:B------:R-:W-:Y:S01]  /*81a0*/  MOV R244, UR8 ;  /* 0x0000000800f47c02 */ /* 0x000fe20008000f00 */
[----:B------:R0:W-:Y:S01]  /*81b0*/  STL [R1+0x130], RZ ;  /* 0x000130ff01007387 */ /* 0x0001e20000100800 */
[----:B------:R-:W-:Y:S01]  /*81c0*/  MOV R245, UR9 ;  /* 0x0000000900f57c02 */ /* 0x000fe20008000f00 */
[----:B------:R-:W-:-:S02]  /*81d0*/  UIADD3.64 UR14, UR50, 0xfe, URZ ;  /* 0x000000fe320e7897 */ /* 0x000fc4000fffe03f */
[----:B------:R0:W-:Y:S01]  /*81e0*/  STL [R1+0x134], RZ ;  /* 0x000134ff01007387 */ /* 0x0001e20000100800 */
[----:B------:R-:W-:Y:S02]  /*81f0*/  UIADD3.64 UR18, UR50, 0x100, URZ ;  /* 0x0000010032127897 */ /* 0x000fe4000fffe03f */
[----:B------:R-:W-:Y:S01]  /*8200*/  UIADD3.64 UR22, UR50, 0x102, URZ ;  /* 0x0000010232167897 */ /* 0x000fe2000fffe03f */
[----:B------:R0:W-:Y:S01]  /*8210*/  STL [R1+0x138], RZ ;  /* 0x000138ff01007387 */ /* 0x0001e20000100800 */
[----:B------:R-:W-:Y:S02]  /*8220*/  UIADD3.64 UR26, UR50, 0x104, URZ ;  /* 0x00000104321a7897 */ /* 0x000fe4000fffe03f */
[----:B------:R-:W-:Y:S01]  /*8230*/  UIADD3.64 UR30, UR50, 0x17e, URZ ;  /* 0x0000017e321e7897 */ /* 0x000fe2000fffe03f */
[----:B------:R0:W-:Y:S01]  /*8240*/  STL [R1+0x13c], RZ ;  /* 0x00013cff01007387 */ /* 0x0001e20000100800 */
[----:B------:R-:W-:Y:S02]  /*8250*/  UIADD3.64 UR34, UR50, 0x180, URZ ;  /* 0x0000018032227897 */ /* 0x000fe4000fffe03f */
[----:B------:R-:W-:Y:S01]  /*8260*/  UIADD3.64 UR38, UR50, 0x182, URZ ;  /* 0x0000018232267897 */ /* 0x000fe2000fffe03f */
[----:B------:R0:W-:Y:S01]  /*8270*/  STL [R1+0x140], RZ ;  /* 0x000140ff01007387 */ /* 0x0001e20000100800 */
[----:B------:R-:W-:Y:S01]  /*8280*/  UIADD3.64 UR42, UR50, 0x184, URZ ;  /* 0x00000184322a7897 */ /* 0x000fe2000fffe03f */
[----:B------:R-:W-:-:S02]  /*8290*/  ULDC UR5, c[0x0][0x238] ;  /* 0x00008e0000057ab9 */ /* 0x000fc40000000800 */
[----:B------:R0:W-:Y:S01]  /*82a0*/  STL [R1+0x144], RZ ;  /* 0x000144ff01007387 */ /* 0x0001e20000100800 */
[----:B------:R-:W-:-:S03]  /*82b0*/  UMOV UR47, 0x40000040 ;  /* 0x40000040002f7882 */ /* 0x000fc60000000000 */
[----:B------:R0:W-:Y:S04]  /*82c0*/  STL [R1+0x148], RZ ;  /* 0x000148ff01007387 */ /* 0x0001e80000100800 */
        /* <DEDUP_REMOVED lines=44> */
[----:B------:R0:W-:Y:S02]  /*8590*/  STL [R1+0x1fc], RZ ;  /* 0x0001fcff01007387 */ /* 0x0001e40000100800 */
.L_x_1:
[C---:B------:R-:W-:Y:S01]  /*85a0*/  IMAD.WIDE R2, R6.reuse, 0x2, R12 ;  /* 0x0000000206027825 */ /* 0x040fe200078e020c */
[----:B------:R-:W-:Y:S01]  /*85b0*/  MOV R170, UR39 ;  /* 0x0000002700aa7c02 */ /* 0x000fe20008000f00 */
[----:B------:R-:W-:Y:S01]  /*85c0*/  STL.64 [R1+0x408], R150 ;  /* 0x0004089601007387 */ /* 0x000fe20000100a00 */
[----:B------:R-:W-:Y:S01]  /*85d0*/  MOV R169, UR38 ;  /* 0x0000002600a97c02 */ /* 0x000fe20008000f00 */
[C---:B------:R-:W-:Y:S01]  /*85e0*/  IMAD.WIDE R8, R6.reuse, 0x2, R236 ;  /* 0x0000000206087825 */ /* 0x040fe200078e02ec */
[----:B------:R-:W-:Y:S01]  /*85f0*/  MOV R168, UR43 ;  /* 0x0000002b00a87c02 */ /* 0x000fe20008000f00 */
[----:B------:R1:W2:Y:S01]  /*8600*/  LDG.E.U16 R158, desc[UR6][R2.64] ;  /* 0x00000006029e7981 */ /* 0x0002a2000c1e1500 */
[----:B------:R-:W-:Y:S01]  /*8610*/  MOV R159, UR42 ;  /* 0x0000002a009f7c02 */ /* 0x000fe20008000f00 */
[C---:B------:R-:W-:Y:S02]  /*8620*/  IMAD.WIDE R10, R6.reuse, 0x2, R238 ;  /* 0x00000002060a7825 */ /* 0x040fe400078e02ee */
[----:B------:R3:W4:Y:S02]  /*8630*/  LDG.E.U16 R154, desc[UR6][R8.64] ;  /* 0x00000006089a7981 */ /* 0x000724000c1e1500 */
[----:B------:R-:W-:-:S02]  /*8640*/  IMAD.WIDE R18, R6, 0x2, R242 ;  /* 0x0000000206127825 */ /* 0x000fc400078e02f2 */
[----:B------:R5:W4:Y:S02]  /*8650*/  LDG.E.U16 R155, desc[UR6][R10.64] ;  /* 0x000000060a9b7981 */ /* 0x000b24000c1e1500 */
[C---:B-1----:R-:W-:Y:S02]  /*8660*/  IMAD.WIDE R2, R6.reuse, 0x2, R234 ;  /* 0x0000000206027825 */ /* 0x042fe400078e02ea */
[----:B------:R-:W4:Y:S02]  /*8670*/  LDG.E.U16 R157, desc[UR6][R18.64] ;  /* 0x00000006129d7981 */ /* 0x000f24000c1e1500 */
[C---:B------:R-:W-:Y:S02]  /*8680*/  IMAD.WIDE R16, R6.reuse, 0x2, R240 ;  /* 0x0000000206107825 */ /* 0x040fe400078e02f0 */
[----:B------:R1:W4:Y:S02]  /*8690*/  LDG.E.U16 R153, desc[UR6][R2.64] ;  /* 0x0000000602997981 */ /* 0x000324000c1e1500 */
[----:B---3--:R-:W-:-:S02]  /*86a0*/  IMAD.WIDE R8, R6, 0x2, R226 ;  /* 0x0000000206087825 */ /* 0x008fc400078e02e2 */
[----:B------:R3:W4:Y:S02]  /*86b0*/  LDG.E.U16 R156, desc[UR6][R16.64] ;  /* 0x00000006109c7981 */ /* 0x000724000c1e1500 */
[C---:B-----5:R-:W-:Y:S02]  /*86c0*/  IMAD.WIDE R10, R6.reuse, 0x2, R228 ;  /* 0x00000002060a7825 */ /* 0x060fe400078e02e4 */
[----:B------:R5:W4:Y:S02]  /*86d0*/  LDG.E.U16 R19, desc[UR6][R8.64] ;  /* 0x0000000608137981 */ /* 0x000b24000c1e1500 */
[C---:B-1----:R-:W-:Y:S02]  /*86e0*/  IMAD.WIDE R2, R6.reuse, 0x2, R224 ;  /* 0x0000000206027825 */ /* 0x042fe400078e02e0 */
[----:B------:R1:W4:Y:S02]  /*86f0*/  LDG.E.U16 R23, desc[UR6][R10.64] ;  /* 0x000000060a177981 */ /* 0x000324000c1e1500 */
[----:B---3--:R-:W-:-:S02]  /*8700*/  IMAD.WIDE R16, R6, 0x2, R232 ;  /* 0x0000000206107825 */ /* 0x008fc400078e02e8 */
[----:B------:R3:W4:Y:S02]  /*8710*/  LDG.E.U16 R18, desc[UR6][R2.64] ;  /* 0x0000000602127981 */ /* 0x000724000c1e1500 */
[C---:B-----5:R-:W-:Y:S02]  /*8720*/  IMAD.WIDE R8, R6.reuse, 0x2, R220 ;  /* 0x0000000206087825 */ /* 0x060fe400078e02dc */
[----:B------:R-:W5:Y:S02]  /*8730*/  LDG.E.U16 R152, desc[UR6][R16.64] ;  /* 0x0000000610987981 */ /* 0x000f64000c1e1500 */
[----:B-1----:R-:W-:Y:S01]  /*8740*/  IMAD.WIDE R10, R6, 0x2, R222 ;  /* 0x00000002060a7825 */ /* 0x002fe200078e02de */
[----:B------:R-:W-:Y:S01]  /*8750*/  LOP3.LUT R160, R14, 0x10, RZ, 0x3c, !PT ;  /* 0x000000100ea07812 */ /* 0x000fe200078e3cff */
[----:B------:R-:W-:Y:S01]  /*8760*/  USHF.L.U32 UR8, UR61, 0x9, URZ ;  /* 0x000000093d087899 */ /* 0x000fe2000800063f */
[----:B------:R-:W-:Y:S01]  /*8770*/  STL.64 [R1+0x400], R148 ;  /* 0x0004009401007387 */ /* 0x000fe20000100a00 */
[----:B---3--:R-:W-:-:S03]  /*8780*/  IMAD.WIDE R2, R6, 0x2, R218 ;  /* 0x0000000206027825 */ /* 0x008fc600078e02da */
[----:B------:R1:W3:Y:S04]  /*8790*/  LDG.E.U16 R16, desc[UR6][R8.64] ;  /* 0x0000000608107981 */ /* 0x0002e8000c1e1500 */
[----:B------:R0:W5:Y:S04]  /*87a0*/  LDG.E.U16 R17, desc[UR6][R10.64] ;  /* 0x000000060a117981 */ /* 0x000168000c1e1500 */
[----:B------:R0:W3:Y:S01]  /*87b0*/  LDG.E.U16 R0, desc[UR6][R2.64] ;  /* 0x0000000602007981 */ /* 0x0000e2000c1e1500 */
[----:B-1----:R-:W-:Y:S01]  /*87c0*/  IMAD.WIDE R8, R6, 0x2, R216 ;  /* 0x0000000206087825 */ /* 0x002fe200078e02d8 */
[----:B------:R-:W-:-:S02]  /*87d0*/  ULOP3.LUT UR8, UR8, 0x800, URZ, 0xc0, !UPT ;  /* 0x0000080008087892 */ /* 0x000fc4000f8ec03f */
[----:B------:R-:W-:Y:S01]  /*87e0*/  STL.64 [R1+0x3f8], R146 ;  /* 0x0003f89201007387 */ /* 0x000fe20000100a00 */
[----:B0-----:R-:W-:-:S03]  /*87f0*/  IMAD.WIDE R10, R6, 0x2, R230 ;  /* 0x00000002060a7825 */ /* 0x001fc600078e02e6 */
[----:B------:R-:W3:Y:S01]  /*8800*/  LDG.E.U16 R8, desc[UR6][R8.64] ;  /* 0x0000000608087981 */ /* 0x000ee2000c1e1500 */
[----:B------:R-:W-:-:S03]  /*8810*/  IMAD.WIDE R2, R6, 0x2, R214 ;  /* 0x0000000206027825 */ /* 0x000fc600078e02d6 */
[----:B------:R-:W3:Y:S04]  /*8820*/  LDG.E.U16 R10, desc[UR6][R10.64] ;  /* 0x000000060a0a7981 */ /* 0x000ee8000c1e1500 */
[----:B------:R-:W3:Y:S01]  /*8830*/  LDG.E.U16 R2, desc[UR6][R2.64] ;  /* 0x0000000602027981 */ /* 0x000ee2000c1e1500 */
[----:B------:R-:W-:Y:S01]  /*8840*/  BAR.SYNC.DEFER_BLOCKING 0x0 ;  /* 0x0000000000007b1d */ /* 0x000fe20000010000 */
[----:B------:R-:W-:-:S04]  /*8850*/  ULEA.HI UR8, UR4, UR8, URZ, 0x1c ;  /* 0x0000000804087291 */ /* 0x000fc8000f8fe03f */
[----:B------:R-:W-:Y:S01]  /*8860*/  ULOP3.LUT UR44, UR8, 0x3fff, URZ, 0xc0, !UPT ;  /* 0x00003fff082c7892 */ /* 0x000fe2000f8ec03f */
[----:B------:R-:W-:Y:S01]  /*8870*/  UMOV UR45, 0x40000040 ;  /* 0x40000040002d7882 */ /* 0x000fe20000000000 */
[----:B------:R-:W-:Y:S01]  /*8880*/  UIADD3.64 UR54, UR50, 0x2, URZ ;  /* 0x0000000232367897 */ /* 0x000fe2000fffe03f */
[----:B------:R-:W-:Y:S01]  /*8890*/  STL.64 [R1+0x3f0], R144 ;  /* 0x0003f09001007387 */ /* 0x000fe20000100a00 */
[----:B------:R-:W-:Y:S01]  /*88a0*/  UIADD3 UR48, UP0, UR44, 0x80, URZ ;  /* 0x000000802c307890 */ /* 0x000fe2000ff1e03f */
[----:B------:R-:W-:Y:S01]  /*88b0*/  UMOV UR8, URZ ;  /* 0x0000003f00087c82 */ /* 0x000fe20008000000 */
[----:B------:R-:W-:Y:S01]  /*88c0*/  UIADD3.64 UR38, UR50, 0x4, URZ ;  /* 0x0000000432267897 */ /* 0x000fe2000fffe03f */
[----:B------:R-:W-:Y:S01]  /*88d0*/  STL.64 [R1+0x3e8], R142 ;  /* 0x0003e88e01007387 */ /* 0x000fe20000100a00 */
[----:B------:R-:W-:Y:S02]  /*88e0*/  UIADD3.X UR49, UR8, 0x40000040, URZ, UP0, !UPT ;  /* 0x4000004008317890 */ /* 0x000fe400087fe43f */
[----:B------:R-:W-:Y:S01]  /*88f0*/  UIADD3.64 UR42, UR50, 0x7e, URZ ;  /* 0x0000007e322a7897 */ /* 0x000fe2000fffe03f */
[----:B------:R-:W-:Y:S01]  /*8900*/  STL.64 [R1+0x3e0], R140 ;  /* 0x0003e08c01007387 */ /* 0x000fe20000100a00 */
[----:B------:R-:W-:-:S03]  /*8910*/  UIADD3.64 UR52, UR48, 0x80, URZ ;  /* 0x0000008030347897 */ /* 0x000fc6000fffe03f */
[----:B--2---:R-:W-:Y:S04]  /*8920*/  STS.U16 [R14+UR4+0x20000], R158 ;  /* 0x0200009e0e007988 */ /* 0x004fe80008000404 */
[----:B----4-:R-:W-:Y:S04]  /*8930*/  STS.U16 [R14+UR4+0x20400], R23 ;  /* 0x020400170e007988 */ /* 0x010fe80008000404 */
[----:B------:R-:W-:Y:S04]  /*8940*/  STS.U16 [R160+UR4+0x20080], R157 ;  /* 0x0200809da0007988 */ /* 0x000fe80008000404 */
[----:B------:R0:W-:Y:S04]  /*8950*/  STS.U16 [R160+UR4+0x20480], R19 ;  /* 0x02048013a0007988 */ /* 0x0001e80008000404 */
[----:B------:R-:W-:Y:S04]  /*8960*/  STS.U16 [R252+UR4+0x20100], R156 ;  /* 0x0201009cfc007988 */ /* 0x000fe80008000404 */
[----:B------:R-:W-:Y:S04]  /*8970*/  STS.U16 [R252+UR4+0x20500], R18 ;  /* 0x02050012fc007988 */ /* 0x000fe80008000404 */
[----:B------:R-:W-:Y:S04]  /*8980*/  STS.U16 [R251+UR4+0x20180], R155 ;  /* 0x0201809bfb007988 */ /* 0x000fe80008000404 */
[----:B-----5:R-:W-:Y:S04]  /*8990*/  STS.U16 [R251+UR4+0x20580], R17 ;  /* 0x02058011fb007988 */ /* 0x020fe80008000404 */
[----:B------:R-:W-:Y:S04]  /*89a0*/  STS.U16 [R250+UR4+0x20200], R154 ;  /* 0x0202009afa007988 */ /* 0x000fe80008000404 */
[----:B---3--:R-:W-:Y:S04]  /*89b0*/  STS.U16 [R250+UR4+0x20600], R16 ;  /* 0x02060010fa007988 */ /* 0x008fe80008000404 */
[----:B------:R-:W-:Y:S04]  /*89c0*/  STS.U16 [R249+UR4+0x20280], R153 ;  /* 0x02028099f9007988 */ /* 0x000fe80008000404 */
[----:B------:R-:W-:Y:S04]  /*89d0*/  STS.U16 [R249+UR4+0x20680], R0 ;  /* 0x02068000f9007988 */ /* 0x000fe80008000404 */
[----:B------:R-:W-:Y:S04]  /*89e0*/  STS.U16 [R248+UR4+0x20300], R152 ;  /* 0x02030098f8007988 */ /* 0x000fe80008000404 */
[----:B------:R-:W-:Y:S04]  /*89f0*/  STS.U16 [R248+UR4+0x20700], R8 ;  /* 0x02070008f8007988 */ /* 0x000fe80008000404 */
[----:B------:R1:W-:Y:S04]  /*8a00*/  STS.U16 [R247+UR4+0x20380], R10 ;  /* 0x0203800af7007988 */ /* 0x0003e80008000404 */
[----:B------:R2:W-:Y:S01]  /*8a10*/  STS.U16 [R247+UR4+0x20780], R2 ;  /* 0x02078002f7007988 */ /* 0x0005e20008000404 */
[----:B------:R3:W-:Y:S06]  /*8a20*/  MEMBAR.ALL.CTA ;  /* 0x0000000000007992 */ /* 0x0007ec0000008000 */
[----:B---3--:R-:W3:Y:S01]  /*8a30*/  FENCE.VIEW.ASYNC.S ;  /* 0x00000000000073c6 */ /* 0x008ee20000000000 */
[----:B------:R-:W-:-:S02]  /*8a40*/  UIADD3.64 UR36, UR48, 0x100, URZ ;  /* 0x0000010030247897 */ /* 0x000fc4000fffe03f */
[----:B------:R-:W-:Y:S01]  /*8a50*/  UIADD3.64 UR40, UR48, 0x180, URZ ;  /* 0x0000018030287897 */ /* 0x000fe2000fffe03f */
[----:B------:R-:W-:Y:S01]  /*8a60*/  STL.64 [R1+0x3d8], R138 ;  /* 0x0003d88a01007387 */ /* 0x000fe20000100a00 */
[----:B------:R-:W-:Y:S02]  /*8a70*/  UIADD3.64 UR56, UR48, 0x280, URZ ;  /* 0x0000028030387897 */ /* 0x000fe4000fffe03f */
[----:B------:R-:W-:Y:S01]  /*8a80*/  UIADD3.64 UR8, UR48, 0x300, URZ ;  /* 0x0000030030087897 */ /* 0x000fe2000fffe03f */
[----:B------:R-:W-:Y:S01]  /*8a90*/  STL.64 [R1+0x3d0], R136 ;  /* 0x0003d08801007387 */ /* 0x000fe20000100a00 */
[----:B------:R-:W-:Y:S02]  /*8aa0*/  UIADD3.64 UR12, UR48, 0x380, URZ ;  /* 0x00000380300c7897 */ /* 0x000fe4000fffe03f */
[----:B------:R-:W-:Y:S01]  /*8ab0*/  UIADD3.64 UR16, UR48, 0x400, URZ ;  /* 0x0000040030107897 */ /* 0x000fe2000fffe03f */
[----:B------:R-:W-:Y:S01]  /*8ac0*/  STL.64 [R1+0x3c8], R134 ;  /* 0x0003c88601007387 */ /* 0x000fe20000100a00 */
[----:B------:R-:W-:-:S02]  /*8ad0*/  UIADD3.64 UR20, UR48, 0x480, URZ ;  /* 0x0000048030147897 */ /* 0x000fc4000fffe03f */
[----:B------:R-:W-:Y:S01]  /*8ae0*/  UIADD3.64 UR24, UR48, 0x500, URZ ;  /* 0x0000050030187897 */ /* 0x000fe2000fffe03f */
[----:B------:R-:W-:Y:S01]  /*8af0*/  STL.64 [R1+0x3c0], R132 ;  /* 0x0003c08401007387 */ /* 0x000fe20000100a00 */
[----:B------:R-:W-:Y:S02]  /*8b00*/  UIADD3.64 UR28, UR48, 0x580, URZ ;  /* 0x00000580301c7897 */ /* 0x000fe4000fffe03f */
[----:B------:R-:W-:Y:S01]  /*8b10*/  UIADD3.64 UR32, UR48, 0x600, URZ ;  /* 0x0000060030207897 */ /* 0x000fe2000fffe03f */
[----:B------:R-:W-:Y:S01]  /*8b20*/  STL.64 [R1+0x3b8], R130 ;  /* 0x0003b88201007387 */ /* 0x000fe20000100a00 */
[----:B---3--:R-:W-:Y:S06]  /*8b30*/  BAR.SYNC.DEFER_BLOCKING 0x0 ;  /* 0x0000000000007b1d */ /* 0x008fec0000010000 */
[----:B------:R-:W-:Y:S04]  /*8b40*/  STL.64 [R1+0x3b0], R128 ;  /* 0x0003b08001007387 */ /* 0x000fe80000100a00 */
[----:B------:R-:W-:Y:S04]  /*8b50*/  STL.64 [R1+0x3a8], R126 ;  /* 0x0003a87e01007387 */ /* 0x000fe80000100a00 */
[----:B------:R-:W-:Y:S04]  /*8b60*/  STL.64 [R1+0x3a0], R124 ;  /* 0x0003a07c01007387 */ /* 0x000fe80000100a00 */
[----:B------:R-:W-:Y:S01]  /*8b70*/  STL.64 [R1+0x398], R122 ;  /* 0x0003987a01007387 */ /* 0x000fe20000100a00 */
[----:B0-----:R-:W-:-:S03]  /*8b80*/  WARPGROUP.ARRIVE ;  /* 0x00000000000079c5 */ /* 0x001fc60000000000 */
[----:B------:R-:W-:Y:S04]  /*8b90*/  STL.64 [R1+0x390], R120 ;  /* 0x0003907801007387 */ /* 0x000fe80000100a00 */
[----:B------:R-:W-:Y:S01]  /*8ba0*/  STL.64 [R1+0x388], R118 ;  /* 0x0003887601007387 */ /* 0x000fe20000100a00 */
[----:B------:R-:W-:Y:S03]  /*8bb0*/  HGMMA.64x16x16.F32 R160, gdesc[UR44].tnspA, RZ, !UPT, gsb0 ;  /* 0x202000002ca079f0 */ /* 0x000fe6000c0008ff */
[----:B------:R-:W-:Y:S01]  /*8bc0*/  STL.64 [R1+0x380], R116 ;  /* 0x0003807401007387 */ /* 0x000fe20000100a00 */
[----:B------:R-:W-:Y:S01]  /*8bd0*/  UIADD3.64 UR44, UR48, 0xf80, URZ ;  /* 0x00000f80302c7897 */ /* 0x000fe2000fffe03f */
[----:B-1----:R-:W-:-:S02]  /*8be0*/  IMAD.WIDE R10, R5, 0x2, R212 ;  /* 0x00000002050a7825 */ /* 0x002fc400078e02d4 */
[----:B------:R-:W-:Y:S02]  /*8bf0*/  STL.64 [R1+0x378], R114 ;  /* 0x0003787201007387 */ /* 0x000fe40000100a00 */
[----:B--2---:R-:W-:Y:S02]  /*8c00*/  IMAD.WIDE R2, R5, 0x2, R208 ;  /* 0x0000000205027825 */ /* 0x004fe400078e02d0 */
[----:B------:R-:W-:Y:S04]  /*8c10*/  STL.64 [R1+0x370], R112 ;  /* 0x0003707001007387 */ /* 0x000fe80000100a00 */
[----:B------:R-:W-:Y:S04]  /*8c20*/  STL.64 [R1+0x368], R110 ;  /* 0x0003686e01007387 */ /* 0x000fe80000100a00 */
[----:B------:R-:W-:Y:S04]  /*8c30*/  STL.64 [R1+0x360], R108 ;  /* 0x0003606c01007387 */ /* 0x000fe80000100a00 */
[----:B------:R-:W-:Y:S04]  /*8c40*/  STL.64 [R1+0x358], R106 ;  /* 0x0003586a01007387 */ /* 0x000fe80000100a00 */
[----:B------:R-:W-:Y:S04]  /*8c50*/  STL.64 [R1+0x350], R104 ;  /* 0x0003506801007387 */ /* 0x000fe80000100a00 */
[----:B------:R-:W-:Y:S04]  /*8c60*/  STL.64 [R1+0x348], R102 ;  /* 0x0003486601007387 */ /* 0x000fe80000100a00 */
[----:B------:R-:W-:Y:S04]  /*8c70*/  STL.64 [R1+0x340], R100 ;  /* 0x0003406401007387 */ /* 0x000fe80000100a00 */
[----:B------:R0:W2:Y:S04]  /*8c80*/  LDG.E.U16 R176, desc[UR6][R10.64] ;  /* 0x000000060ab07981 */ /* 0x0000a8000c1e1500 */
[----:B------:R-:W-:Y:S04]  /*8c90*/  STL.64 [R1+0x338], R98 ;  /* 0x0003386201007387 */ /* 0x000fe80000100a00 */
[----:B------:R1:W3:Y:S01]  /*8ca0*/  LDG.E.U16 R174, desc[UR6][R2.64] ;  /* 0x0000000602ae7981 */ /* 0x0002e2000c1e1500 */
[----:B------:R-:W-:-:S02]  /*8cb0*/  WARPGROUP.DEPBAR.LE gsb0, 0x0 ;  /* 0x00008000000079c5 */ /* 0x000fc40000010000 */
[----:B------:R-:W-:Y:S01]  /*8cc0*/  WARPGROUP.ARRIVE ;  /* 0x00000000000079c5 */ /* 0x000fe20000000000 */
[C---:B0-----:R-:W-:Y:S01]  /*8cd0*/  IMAD.WIDE R10, R5.reuse, 0x2, R206 ;  /* 0x00000002050a7825 */ /* 0x041fe200078e02ce */
[----:B------:R-:W-:Y:S04]  /*8ce0*/  STL.64 [R1+0x330], R96 ;  /* 0x0003306001007387 */ /* 0x000fe80000100a00 */
[----:B------:R-:W-:Y:S01]  /*8cf0*/  HGMMA.64x16x16.F32 R160, gdesc[UR48].tnspA, R160, gsb0 ;  /* 0x2020000030a079f0 */ /* 0x000fe200080008a0 */
[----:B-1----:R-:W-:Y:S01]  /*8d00*/  IMAD.WIDE R2, R5, 0x2, R202 ;  /* 0x0000000205027825 */ /* 0x002fe200078e02ca */
[----:B------:R-:W-:Y:S04]  /*8d10*/  STL.64 [R1+0x328], R94 ;  /* 0x0003285e01007387 */ /* 0x000fe80000100a00 */
[----:B------:R-:W-:Y:S04]  /*8d20*/  STL.64 [R1+0x320], R92 ;  /* 0x0003205c01007387 */ /* 0x000fe80000100a00 */
[----:B------:R-:W-:Y:S04]  /*8d30*/  STL.64 [R1+0x318], R90 ;  /* 0x0003185a01007387 */ /* 0x000fe80000100a00 */
[----:B------:R-:W-:Y:S04]  /*8d40*/  STL.64 [R1+0x310], R88 ;  /* 0x0003105801007387 */ /* 0x000fe80000100a00 */
[----:B------:R0:W4:Y:S04]  /*8d50*/  LDG.E.U16 R173, desc[UR6][R10.64] ;  /* 0x000000060aad7981 */ /* 0x000128000c1e1500 */
[----:B------:R-:W-:Y:S04]  /*8d60*/  STL.64 [R1+0x308], R86 ;  /* 0x0003085601007387 */ /* 0x000fe80000100a00 */
[----:B------:R1:W5:Y:S01]  /*8d70*/  LDG.E.U16 R171, desc[UR6][R2.64] ;  /* 0x0000000602ab7981 */ /* 0x000362000c1e1500 */
[----:B------:R-:W-:-:S02]  /*8d80*/  WARPGROUP.DEPBAR.LE gsb0, 0x0 ;  /* 0x00008000000079c5 */ /* 0x000fc40000010000 */
[----:B------:R-:W-:Y:S01]  /*8d90*/  WARPGROUP.ARRIVE ;  /* 0x00000000000079c5 */ /* 0x000fe20000000000 */
[C---:B0-----:R-:W-:Y:S01]  /*8da0*/  IMAD.WIDE R10, R5.reuse, 0x2, R200 ;  /* 0x00000002050a7825 */ /* 0x041fe200078e02c8 */
[----:B------:R-:W-:Y:S04]  /*8db0*/  STL.64 [R1+0x300], R84 ;  /* 0x0003005401007387 */ /* 0x000fe80000100a00 */
[----:B------:R-:W-:Y:S01]  /*8dc0*/  HGMMA.64x16x16.F32 R160, gdesc[UR52].tnspA, R160, gsb0 ;  /* 0x2020000034a079f0 */ /* 0x000fe200080008a0 */
[----:B-1----:R-:W-:Y:S01]  /*8dd0*/  IMAD.WIDE R2, R5, 0x2, R196 ;  /* 0x0000000205027825 */ /* 0x002fe200078e02c4 */
[----:B------:R-:W-:Y:S01]  /*8de0*/  STL.64 [R1+0x2f8], R82 ;  /* 0x0002f85201007387 */ /* 0x000fe20000100a00 */
[----:B------:R-:W-:Y:S02]  /*8df0*/  UIADD3.64 UR54, UR50, 0x80, URZ ;  /* 0x0000008032367897 */ /* 0x000fe4000fffe03f */
[----:B------:R-:W-:Y:S01]  /*8e00*/  UIADD3.64 UR52, UR48, 0x200, URZ ;  /* 0x0000020030347897 */ /* 0x000fe2000fffe03f */
[----:B------:R-:W-:Y:S04]  /*8e10*/  STL.64 [R1+0x2f0], R80 ;  /* 0x0002f05001007387 */ /* 0x000fe80000100a00 */
        /* <DEDUP_REMOVED lines=10> */
[----:B------:R-:W-:Y:S01]  /*8ec0*/  STL.64 [R1+0x298], R58 ;  /* 0x0002983a01007387 */ /* 0x000fe20000100a00 */
[----:B------:R-:W-:-:S02]  /*8ed0*/  WARPGROUP.DEPBAR.LE gsb0, 0x0 ;  /* 0x00008000000079c5 */ /* 0x000fc40000010000 */
[----:B------:R-:W-:Y:S01]  /*8ee0*/  WARPGROUP.ARRIVE ;  /* 0x00000000000079c5 */ /* 0x000fe20000000000 */
[----:B------:R-:W-:Y:S04]  /*8ef0*/  STL.64 [R1+0x290], R56 ;  /* 0x0002903801007387 */ /* 0x000fe80000100a00 */
[----:B------:R-:W-:Y:S01]  /*8f00*/  STL.64 [R1+0x288], R54 ;  /* 0x0002883601007387 */ /* 0x000fe20000100a00 */
[----:B------:R-:W-:Y:S03]  /*8f10*/  HGMMA.64x16x16.F32 R160, gdesc[UR36].tnspA, R160, gsb0 ;  /* 0x2020000024a079f0 */ /* 0x000fe600080008a0 */
[----:B------:R-:W-:Y:S01]  /*8f20*/  STL.64 [R1+0x280], R52 ;  /* 0x0002803401007387 */ /* 0x000fe20000100a00 */
[----:B------:R-:W-:-:S02]  /*8f30*/  R2UR UR39, R170 ;  /* 0x00000000aa2772ca */ /* 0x000fc400000e0000 */
[----:B------:R-:W-:Y:S01]  /*8f40*/  R2UR UR38, R169 ;  /* 0x00000000a92672ca */ /* 0x000fe200000e0000 */
[----:B------:R-:W-:Y:S01]  /*8f50*/  UIADD3.64 UR36, UR48, 0x680, URZ ;  /* 0x0000068030247897 */ /* 0x000fe2000fffe03f */
[----:B------:R0:W5:Y:S04]  /*8f60*/  LDG.E.U16 R170, desc[UR6][R10.64] ;  /* 0x000000060aaa7981 */ /* 0x000168000c1e1500 */
[----:B------:R-:W-:Y:S01]  /*8f70*/  STL.64 [R1+0x278], R50 ;  /* 0x0002783201007387 */ /* 0x000fe20000100a00 */
[----:B------:R-:W-:-:S03]  /*8f80*/  IMAD.WIDE R8, R5, 0x2, R210 ;  /* 0x0000000205087825 */ /* 0x000fc600078e02d2 */
[----:B------:R-:W-:Y:S01]  /*8f90*/  STL.64 [R1+0x270], R48 ;  /* 0x0002703001007387 */ /* 0x000fe20000100a00 */
[----:B------:R-:W-:Y:S02]  /*8fa0*/  WARPGROUP.DEPBAR.LE gsb0, 0x0 ;  /* 0x00008000000079c5 */ /* 0x000fe40000010000 */
[----:B------:R-:W-:Y:S01]  /*8fb0*/  WARPGROUP.ARRIVE ;  /* 0x00000000000079c5 */ /* 0x000fe20000000000 */
[----:B0-----:R-:W-:Y:S01]  /*8fc0*/  IMAD.WIDE R10, R5, 0x2, R194 ;  /* 0x00000002050a7825 */ /* 0x001fe200078e02c2 */
[----:B------:R-:W-:Y:S04]  /*8fd0*/  STL.64 [R1+0x268], R46 ;  /* 0x0002682e01007387 */ /* 0x000fe80000100a00 */
[----:B------:R-:W-:Y:S01]  /*8fe0*/  HGMMA.64x16x16.F32 R160, gdesc[UR40].tnspA, R160, gsb0 ;  /* 0x2020000028a079f0 */ /* 0x000fe200080008a0 */
[----:B------:R-:W5:Y:S04]  /*8ff0*/  LDG.E.U16 R23, desc[UR6][R10.64] ;  /* 0x000000060a177981 */ /* 0x000f68000c1e1500 */
[----:B------:R-:W-:Y:S01]  /*9000*/  STL.64 [R1+0x260], R44 ;  /* 0x0002602c01007387 */ /* 0x000fe20000100a00 */
[----:B------:R-:W-:-:S02]  /*9010*/  R2UR UR43, R168 ;  /* 0x00000000a82b72ca */ /* 0x000fc400000e0000 */
[----:B------:R-:W-:Y:S01]  /*9020*/  R2UR UR42, R159 ;  /* 0x000000009f2a72ca */ /* 0x000fe200000e0000 */
[----:B------:R-:W-:Y:S01]  /*9030*/  UIADD3.64 UR40, UR48, 0x700, URZ ;  /* 0x0000070030287897 */ /* 0x000fe2000fffe03f */
[----:B------:R0:W5:Y:S04]  /*9040*/  LDG.E.U16 R168, desc[UR6][R2.64] ;  /* 0x0000000602a87981 */ /* 0x000168000c1e1500 */
[----:B------:R-:W-:Y:S04]  /*9050*/  STL.64 [R1+0x258], R42 ;  /* 0x0002582a01007387 */ /* 0x000fe80000100a00 */
[----:B------:R-:W-:Y:S04]  /*9060*/  STL.64 [R1+0x250], R40 ;  /* 0x0002502801007387 */ /* 0x000fe80000100a00 */
[----:B------:R1:W3:Y:S01]  /*9070*/  LDG.E.U16 R175, desc[UR6][R8.64] ;  /* 0x0000000608af7981 */ /* 0x0002e2000c1e1500 */
[----:B------:R-:W-:-:S02]  /*9080*/  WARPGROUP.DEPBAR.LE gsb0, 0x0 ;  /* 0x00008000000079c5 */ /* 0x000fc40000010000 */
[----:B------:R-:W-:Y:S01]  /*9090*/  WARPGROUP.ARRIVE ;  /* 0x00000000000079c5 */ /* 0x000fe20000000000 */
[C---:B0-----:R-:W-:Y:S01]  /*90a0*/  IMAD.WIDE R2, R5.reuse, 0x2, R190 ;  /* 0x0000000205027825 */ /* 0x041fe200078e02be */
[----:B------:R-:W-:Y:S04]  /*90b0*/  STL.64 [R1+0x248], R38 ;  /* 0x0002482601007387 */ /* 0x000fe80000100a00 */
[----:B------:R-:W-:Y:S01]  /*90c0*/  HGMMA.64x16x16.F32 R160, gdesc[UR52].tnspA, R160, gsb0 ;  /* 0x2020000034a079f0 */ /* 0x000fe200080008a0 */
[----:B------:R0:W2:Y:S01]  /*90d0*/  LDG.E.U16 R10, desc[UR6][R2.64] ;  /* 0x00000006020a7981 */ /* 0x0000a2000c1e1500 */
[----:B-1----:R-:W-:Y:S01]  /*90e0*/  IMAD.WIDE R8, R5, 0x2, R204 ;  /* 0x0000000205087825 */ /* 0x002fe200078e02cc */
[----:B------:R-:W-:Y:S01]  /*90f0*/  UIADD3.64 UR52, UR48, 0x1000, URZ ;  /* 0x0000100030347897 */ /* 0x000fe2000fffe03f */
[----:B------:R-:W-:Y:S01]  /*9100*/  UMOV UR54, UR50 ;  /* 0x0000003200367c82 */ /* 0x000fe20008000000 */
[----:B------:R-:W-:Y:S01]  /*9110*/  UMOV UR55, UR51 ;  /* 0x0000003300377c82 */ /* 0x000fe20008000000 */
[----:B------:R-:W-:Y:S04]  /*9120*/  STL.64 [R1+0x240], R36 ;  /* 0x0002402401007387 */ /* 0x000fe80000100a00 */
[----:B------:R-:W-:Y:S04]  /*9130*/  STL.64 [R1+0x238], R34 ;  /* 0x0002382201007387 */ /* 0x000fe80000100a00 */
[----:B------:R-:W-:Y:S04]  /*9140*/  STL.64 [R1+0x230], R32 ;  /* 0x0002302001007387 */ /* 0x000fe80000100a00 */
[----:B------:R-:W-:Y:S04]  /*9150*/  STL.64 [R1+0x228], R30 ;  /* 0x0002281e01007387 */ /* 0x000fe80000100a00 */
[----:B------:R-:W-:Y:S04]  /*9160*/  STL.64 [R1+0x220], R28 ;  /* 0x0002201c01007387 */ /* 0x000fe80000100a00 */
[----:B------:R-:W-:Y:S04]  /*9170*/  STL.64 [R1+0x218], R26 ;  /* 0x0002181a01007387 */ /* 0x000fe80000100a00 */
[----:B------:R1:W-:Y:S01]  /*9180*/  STL.64 [R1+0x210], R24 ;  /* 0x0002101801007387 */ /* 0x0003e20000100a00 */
[----:B------:R-:W-:-:S02]  /*9190*/  WARPGROUP.DEPBAR.LE gsb0, 0x0 ;  /* 0x00008000000079c5 */ /* 0x000fc40000010000 */
[----:B------:R-:W-:Y:S01]  /*91a0*/  WARPGROUP.ARRIVE ;  /* 0x00000000000079c5 */ /* 0x000fe20000000000 */
[----:B-1----:R-:W5:Y:S01]  /*91b0*/  LDL.LU.64 R24, [R1] ;  /* 0x0000000001187983 */ /* 0x002f620000300a00 */
[----:B0-----:R-:W-:-:S03]  /*91c0*/  IMAD.WIDE R2, R5, 0x2, R188 ;  /* 0x0000000205027825 */ /* 0x001fc600078e02bc */
[----:B------:R-:W5:Y:S01]  /*91d0*/  LDL.LU.64 R26, [R1+0x8] ;  /* 0x00000800011a7983 */ /* 0x000f620000300a00 */
[----:B------:R-:W-:Y:S03]  /*91e0*/  HGMMA.64x16x16.F32 R160, gdesc[UR56].tnspA, R160, gsb0 ;  /* 0x2020000038a079f0 */ /* 0x000fe600080008a0 */
[----:B------:R0:W5:Y:S04]  /*91f0*/  LDG.E.U16 R172, desc[UR6][R8.64] ;  /* 0x0000000608ac7981 */ /* 0x000168000c1e1500 */
[----:B------:R-:W5:Y:S01]  /*9200*/  LDL.LU.64 R28, [R1+0x10] ;  /* 0x00001000011c7983 */ /* 0x000f620000300a00 */
[----:B------:R-:W-:-:S03]  /*9210*/  UIADD3.64 UR56, UR50, 0x4, URZ ;  /* 0x0000000432387897 */ /* 0x000fc6000fffe03f */
[----:B------:R-:W5:Y:S04]  /*9220*/  LDL.LU.64 R30, [R1+0x18] ;  /* 0x00001800011e7983 */ /* 0x000f680000300a00 */
[----:B------:R1:W5:Y:S01]  /*9230*/  LDG.E.U16 R18, desc[UR6][R2.64] ;  /* 0x0000000602127981 */ /* 0x000362000c1e1500 */
[----:B------:R-:W-:Y:S02]  /*9240*/  WARPGROUP.DEPBAR.LE gsb0, 0x0 ;  /* 0x00008000000079c5 */ /* 0x000fe40000010000 */
[----:B------:R-:W-:Y:S01]  /*9250*/  WARPGROUP.ARRIVE ;  /* 0x00000000000079c5 */ /* 0x000fe20000000000 */
[----:B0-----:R-:W-:Y:S01]  /*9260*/  IMAD.WIDE R8, R5, 0x2, R198 ;  /* 0x0000000205087825 */ /* 0x001fe200078e02c6 */
[----:B------:R-:W5:Y:S04]  /*9270*/  LDL.LU.64 R32, [R1+0x20] ;  /* 0x0000200001207983 */ /* 0x000f680000300a00 */
[----:B------:R-:W-:Y:S01]  /*9280*/  HGMMA.64x16x16.F32 R160, gdesc[UR8].tnspA, R160, gsb0 ;  /* 0x2020000008a079f0 */ /* 0x000fe200080008a0 */
[----:B------:R-:W5:Y:S01]  /*9290*/  LDL.LU.64 R34, [R1+0x28] ;  /* 0x0000280001227983 */ /* 0x000f620000300a00 */
[----:B------:R-:W-:-:S03]  /*92a0*/  UIADD3.64 UR8, UR50, 0x2, URZ ;  /* 0x0000000232087897 */ /* 0x000fc6000fffe03f */
[----:B------:R-:W5:Y:S01]  /*92b0*/  LDL.LU.64 R36, [R1+0x30] ;  /* 0x0000300001247983 */ /* 0x000f620000300a00 */
[----:B-1----:R-:W-:-:S03]  /*92c0*/  IMAD.WIDE R2, R5, 0x2, R184 ;  /* 0x0000000205027825 */ /* 0x002fc600078e02b8 */
[----:B------:R-:W5:Y:S04]  /*92d0*/  LDL.LU.64 R38, [R1+0x38] ;  /* 0x0000380001267983 */ /* 0x000f680000300a00 */
[----:B------:R0:W5:Y:S04]  /*92e0*/  LDG.E.U16 R169, desc[UR6][R8.64] ;  /* 0x0000000608a97981 */ /* 0x000168000c1e1500 */
[----:B------:R-:W5:Y:S04]  /*92f0*/  LDL.LU.64 R40, [R1+0x40] ;  /* 0x0000400001287983 */ /* 0x000f680000300a00 */
[----:B------:R-:W5:Y:S01]  /*9300*/  LDL.LU.64 R42, [R1+0x48] ;  /* 0x00004800012a7983 */ /* 0x000f620000300a00 */
[----:B------:R-:W-:-:S02]  /*9310*/  WARPGROUP.DEPBAR.LE gsb0, 0x0 ;  /* 0x00008000000079c5 */ /* 0x000fc40000010000 */
[----:B------:R-:W-:Y:S01]  /*9320*/  WARPGROUP.ARRIVE ;  /* 0x00000000000079c5 */ /* 0x000fe20000000000 */
[----:B0-----:R-:W-:Y:S01]  /*9330*/  IMAD.WIDE R8, R5, 0x2, R192 ;  /* 0x0000000205087825 */ /* 0x001fe200078e02c0 */
[----:B------:R-:W5:Y:S04]  /*9340*/  LDL.LU.64 R44, [R1+0x50] ;  /* 0x00005000012c7983 */ /* 0x000f680000300a00 */
[----:B------:R-:W-:Y:S01]  /*9350*/  HGMMA.64x16x16.F32 R160, gdesc[UR12].tnspA, R160, gsb0 ;  /* 0x202000000ca079f0 */ /* 0x000fe200080008a0 */
[----:B------:R-:W5:Y:S01]  /*9360*/  LDL.LU.64 R46, [R1+0x58] ;  /* 0x00005800012e7983 */ /* 0x000f620000300a00 */
[----:B------:R-:W-:-:S03]  /*9370*/  UIADD3.64 UR12, UR48, 0x1380, URZ ;  /* 0x00001380300c7897 */ /* 0x000fc6000fffe03f */
[----:B------:R-:W5:Y:S04]  /*9380*/  LDL.LU.64 R48, [R1+0x60] ;  /* 0x0000600001307983 */ /* 0x000f680000300a00 */
[----:B------:R-:W5:Y:S04]  /*9390*/  LDL.LU.64 R50, [R1+0x68] ;  /* 0x0000680001327983 */ /* 0x000f680000300a00 */
[----:B------:R0:W5:Y:S04]  /*93a0*/  LDG.E.U16 R19, desc[UR6][R8.64] ;  /* 0x0000000608137981 */ /* 0x000168000c1e1500 */
[----:B------:R-:W5:Y:S04]  /*93b0*/  LDL.LU.64 R52, [R1+0x70] ;  /* 0x0000700001347983 */ /* 0x000f680000300a00 */
[----:B------:R1:W5:Y:S01]  /*93c0*/  LDG.E.U16 R16, desc[UR6][R2.64] ;  /* 0x0000000602107981 */ /* 0x000362000c1e1500 */
[----:B------:R-:W-:-:S02]  /*93d0*/  WARPGROUP.DEPBAR.LE gsb0, 0x0 ;  /* 0x00008000000079c5 */ /* 0x000fc40000010000 */
[----:B------:R-:W-:Y:S01]  /*93e0*/  WARPGROUP.ARRIVE ;  /* 0x00000000000079c5 */ /* 0x000fe20000000000 */
[C---:B0-----:R-:W-:Y:S01]  /*93f0*/  IMAD.WIDE R8, R5.reuse, 0x2, R186 ;  /* 0x0000000205087825 */ /* 0x041fe200078e02ba */
[----:B------:R-:W5:Y:S04]  /*9400*/  LDL.LU.64 R54, [R1+0x78] ;  /* 0x0000780001367983 */ /* 0x000f680000300a00 */
[----:B------:R-:W-:Y:S01]  /*9410*/  HGMMA.64x16x16.F32 R160, gdesc[UR16].tnspA, R160, gsb0 ;  /* 0x2020000010a079f0 */ /* 0x000fe200080008a0 */
[----:B-1----:R-:W-:Y:S01]  /*9420*/  IMAD.WIDE R2, R5, 0x2, R182 ;  /* 0x0000000205027825 */ /* 0x002fe200078e02b6 */
[----:B------:R-:W5:Y:S01]  /*9430*/  LDL.LU.64 R56, [R1+0x80] ;  /* 0x0000800001387983 */ /* 0x000f620000300a00 */
[----:B------:R-:W-:-:S03]  /*9440*/  UIADD3.64 UR16, UR48, 0x1400, URZ ;  /* 0x0000140030107897 */ /* 0x000fc6000fffe03f */
[----:B------:R-:W5:Y:S04]  /*9450*/  LDL.LU.64 R58, [R1+0x88] ;  /* 0x00008800013a7983 */ /* 0x000f680000300a00 */
[----:B------:R-:W5:Y:S04]  /*9460*/  LDL.LU.64 R60, [R1+0x90] ;  /* 0x00009000013c7983 */ /* 0x000f680000300a00 */
[----:B------:R-:W5:Y:S04]  /*9470*/  LDL.LU.64 R62, [R1+0x98] ;  /* 0x00009800013e7983 */ /* 0x000f680000300a00 */
[----:B------:R-:W5:Y:S04]  /*9480*/  LDG.E.U16 R17, desc[UR6][R8.64] ;  /* 0x0000000608117981 */ /* 0x000f68000c1e1500 */
[----:B------:R-:W5:Y:S04]  /*9490*/  LDL.LU.64 R64, [R1+0xa0] ;  /* 0x0000a00001407983 */ /* 0x000f680000300a00 */
[----:B------:R-:W5:Y:S04]  /*94a0*/  LDL.LU.64 R66, [R1+0xa8] ;  /* 0x0000a80001427983 */ /* 0x000f680000300a00 */
[----:B------:R0:W5:Y:S04]  /*94b0*/  LDG.E.U16 R9, desc[UR6][R2.64] ;  /* 0x0000000602097981 */ /* 0x000168000c1e1500 */
[----:B------:R-:W5:Y:S04]  /*94c0*/  LDL.LU.64 R68, [R1+0xb0] ;  /* 0x0000b00001447983 */ /* 0x000f680000300a00 */
[----:B------:R-:W5:Y:S04]  /*94d0*/  LDL.LU.64 R70, [R1+0xb8] ;  /* 0x0000b80001467983 */ /* 0x000f680000300a00 */
[----:B------:R-:W5:Y:S04]  /*94e0*/  LDL.LU.64 R72, [R1+0xc0] ;  /* 0x0000c00001487983 */ /* 0x000f680000300a00 */
[----:B------:R-:W5:Y:S04]  /*94f0*/  LDL.LU.64 R74, [R1+0xc8] ;  /* 0x0000c800014a7983 */ /* 0x000f680000300a00 */
[----:B------:R-:W5:Y:S01]  /*9500*/  LDL.LU.64 R76, [R1+0xd0] ;  /* 0x0000d000014c7983 */ /* 0x000f620000300a00 */
[----:B------:R-:W-:-:S02]  /*9510*/  WARPGROUP.DEPBAR.LE gsb0, 0x0 ;  /* 0x00008000000079c5 */ /* 0x000fc40000010000 */
[----:B------:R-:W-:Y:S01]  /*9520*/  WARPGROUP.ARRIVE ;  /* 0x00000000000079c5 */ /* 0x000fe20000000000 */
[----:B------:R-:W5:Y:S04]  /*9530*/  LDL.LU.64 R78, [R1+0xd8] ;  /* 0x0000d800014e7983 */ /* 0x000f680000300a00 */
[----:B------:R-:W5:Y:S01]  /*9540*/  LDL.LU.64 R80, [R1+0xe0] ;  /* 0x0000e00001507983 */ /* 0x000f620000300a00 */
[----:B------:R-:W-:Y:S03]  /*9550*/  HGMMA.64x16x16.F32 R160, gdesc[UR20].tnspA, R160, gsb0 ;  /* 0x2020000014a079f0 */ /* 0x000fe600080008a0 */
[----:B------:R-:W5:Y:S01]  /*9560*/  LDL.LU.64 R82, [R1+0xe8] ;  /* 0x0000e80001527983 */ /* 0x000f620000300a00 */
[----:B------:R-:W-:-:S03]  /*9570*/  UIADD3.64 UR20, UR48, 0x1480, URZ ;  /* 0x0000148030147897 */ /* 0x000fc6000fffe03f */
[----:B------:R-:W5:Y:S04]  /*9580*/  LDL.LU.64 R84, [R1+0xf0] ;  /* 0x0000f00001547983 */ /* 0x000f680000300a00 */
        /* <DEDUP_REMOVED lines=40> */
[----:B------:R-:W5:Y:S01]  /*9810*/  LDL.LU.64 R150, [R1+0x1f8] ;  /* 0x0001f80001967983 */ /* 0x000f620000300a00 */
[----:B------:R-:W-:-:S02]  /*9820*/  WARPGROUP.DEPBAR.LE gsb0, 0x0 ;  /* 0x00008000000079c5 */ /* 0x000fc40000010000 */
[----:B------:R-:W-:-:S06]  /*9830*/  WARPGROUP.ARRIVE ;  /* 0x00000000000079c5 */ /* 0x000fcc0000000000 */
[----:B------:R-:W-:Y:S03]  /*9840*/  HGMMA.64x16x16.F32 R160, gdesc[UR32].tnspA, R160, gsb0 ;  /* 0x2020000020a079f0 */ /* 0x000fe600080008a0 */
[----:B------:R-:W-:Y:S02]  /*9850*/  WARPGROUP.DEPBAR.LE gsb0, 0x0 ;  /* 0x00008000000079c5 */ /* 0x000fe40000010000 */
[----:B------:R-:W-:-:S06]  /*9860*/  WARPGROUP.ARRIVE ;  /* 0x00000000000079c5 */ /* 0x000fcc0000000000 */
[----:B------:R-:W-:Y:S03]  /*9870*/  HGMMA.64x16x16.F32 R160, gdesc[UR36].tnspA, R160, gsb0 ;  /* 0x2020000024a079f0 */ /* 0x000fe600080008a0 */
[----:B------:R-:W-:Y:S02]  /*9880*/  WARPGROUP.DEPBAR.LE gsb0, 0x0 ;  /* 0x00008000000079c5 */ /* 0x000fe40000010000 */
[----:B------:R-:W-:-:S06]  /*9890*/  WARPGROUP.ARRIVE ;  /* 0x00000000000079c5 */ /* 0x000fcc0000000000 */
[----:B------:R-:W-:Y:S03]  /*98a0*/  HGMMA.64x16x16.F32 R160, gdesc[UR40].tnspA, R160, gsb0 ;  /* 0x2020000028a079f0 */ /* 0x000fe600080008a0 */
[----:B------:R-:W-:Y:S02]  /*98b0*/  WARPGROUP.DEPBAR.LE gsb0, 0x0 ;  /* 0x00008000000079c5 */ /* 0x000fe40000010000 */
[----:B------:R-:W-:-:S06]  /*98c0*/  WARPGROUP.ARRIVE ;  /* 0x00000000000079c5 */ /* 0x000fcc0000000000 */
[----:B------:R-:W-:Y:S03]  /*98d0*/  HGMMA.64x16x16.F32 R152, gdesc[UR44].tnspA, RZ, !UPT, gsb0 ;  /* 0x202000002c9879f0 */ /* 0x000fe6000c0008ff */
[----:B------:R-:W-:Y:S02]  /*98e0*/  WARPGROUP.DEPBAR.LE gsb0, 0x0 ;  /* 0x00008000000079c5 */ /* 0x000fe40000010000 */
[----:B------:R-:W-:-:S06]  /*98f0*/  WARPGROUP.ARRIVE ;  /* 0x00000000000079c5 */ /* 0x000fcc0000000000 */
[----:B------:R-:W-:Y:S01]  /*9900*/  HGMMA.64x16x16.F32 R152, gdesc[UR52].tnspA, R152, gsb0 ;  /* 0x20200000349879f0 */ /* 0x000fe20008000898 */
[----:B------:R-:W-:Y:S01]  /*9910*/  UIADD3.64 UR52, UR48, 0x1080, URZ ;  /* 0x0000108030347897 */ /* 0x000fe2000fffe03f */
[----:B------:R-:W-:Y:S01]  /*9920*/  UMOV UR54, UR8 ;  /* 0x0000000800367c82 */ /* 0x000fe20008000000 */
[----:B------:R-:W-:Y:S01]  /*9930*/  UMOV UR55, UR9 ;  /* 0x0000000900377c82 */ /* 0x000fe20008000000 */
        /* <DEDUP_REMOVED lines=9> */
[----:B------:R-:W-:Y:S02]  /*99d0*/  UIADD3.64 UR8, UR50, 0x7e, URZ ;  /* 0x0000007e32087897 */ /* 0x000fe4000fffe03f */
[----:B------:R-:W-:-:S05]  /*99e0*/  UIADD3.64 UR52, UR48, 0x1180, URZ ;  /* 0x0000118030347897 */ /* 0x000fca000fffe03f */
        /* <DEDUP_REMOVED lines=36> */
[----:B------:R-:W-:Y:S01]  /*9c30*/  HGMMA.64x16x16.F32 R152, gdesc[UR28].tnspA, R152, gsb0 ;  /* 0x202000001c9879f0 */ /* 0x000fe20008000898 */
[----:B------:R-:W-:Y:S02]  /*9c40*/  UIADD3.64 UR32, UR48, 0x1600, URZ ;  /* 0x0000160030207897 */ /* 0x000fe4000fffe03f */
[----:B------:R-:W-:Y:S02]  /*9c50*/  WARPGROUP.DEPBAR.LE gsb0, 0x0 ;  /* 0x00008000000079c5 */ /* 0x000fe40000010000 */
[----:B------:R-:W-:-:S06]  /*9c60*/  WARPGROUP.ARRIVE ;  /* 0x00000000000079c5 */ /* 0x000fcc0000000000 */
[----:B------:R-:W-:Y:S01]  /*9c70*/  HGMMA.64x16x16.F32 R152, gdesc[UR32].tnspA, R152, gsb0 ;  /* 0x20200000209879f0 */ /* 0x000fe20008000898 */
[----:B------:R-:W-:Y:S02]  /*9c80*/  UIADD3.64 UR36, UR48, 0x1680, URZ ;  /* 0x0000168030247897 */ /* 0x000fe4000fffe03f */
[----:B------:R-:W-:Y:S02]  /*9c90*/  WARPGROUP.DEPBAR.LE gsb0, 0x0 ;  /* 0x00008000000079c5 */ /* 0x000fe40000010000 */
[----:B------:R-:W-:-:S06]  /*9ca0*/  WARPGROUP.ARRIVE ;  /* 0x00000000000079c5 */ /* 0x000fcc0000000000 */
[----:B------:R-:W-:Y:S01]  /*9cb0*/  HGMMA.64x16x16.F32 R152, gdesc[UR36].tnspA, R152, gsb0 ;  /* 0x20200000249879f0 */ /* 0x000fe20008000898 */
[----:B------:R-:W-:Y:S01]  /*9cc0*/  UIADD3.64 UR40, UR48, 0x1700, URZ ;  /* 0x0000170030287897 */ /* 0x000fe2000fffe03f */
[----:B0-----:R-:W-:Y:S01]  /*9cd0*/  FMUL R2, R160, UR5 ;  /* 0x00000005a0027c20 */ /* 0x001fe20008400000 */
[----:B------:R-:W-:-:S05]  /*9ce0*/  FMUL R0, R161, UR5 ;  /* 0x00000005a1007c20 */ /* 0x000fca0008400000 */
[----:B------:R-:W-:Y:S01]  /*9cf0*/  FMNMX R0, R2, R0, !PT ;  /* 0x0000000002007209 */ /* 0x000fe20007800000 */
[----:B------:R-:W-:-:S05]  /*9d00*/  FMUL R2, R164, UR5 ;  /* 0x00000005a4027c20 */ /* 0x000fca0008400000 */
[----:B------:R-:W-:Y:S01]  /*9d10*/  FMNMX R0, R2, R0, !PT ;  /* 0x0000000002007209 */ /* 0x000fe20007800000 */
[----:B------:R-:W-:Y:S01]  /*9d20*/  FMUL R2, R165, UR5 ;  /* 0x00000005a5027c20 */ /* 0x000fe20008400000 */
[----:B------:R-:W-:Y:S01]  /*9d30*/  FMUL R3, R162, UR5 ;  /* 0x00000005a2037c20 */ /* 0x000fe20008400000 */
[----:B------:R-:W-:Y:S02]  /*9d40*/  WARPGROUP.DEPBAR.LE gsb0, 0x0 ;  /* 0x00008000000079c5 */ /* 0x000fe40000010000 */
[----:B------:R-:W-:-:S06]  /*9d50*/  WARPGROUP.ARRIVE ;  /* 0x00000000000079c5 */ /* 0x000fcc0000000000 */
[----:B------:R-:W-:Y:S01]  /*9d60*/  HGMMA.64x16x16.F32 R152, gdesc[UR40].tnspA, R152, gsb0 ;  /* 0x20200000289879f0 */ /* 0x000fe20008000898 */
[----:B------:R-:W-:Y:S01]  /*9d70*/  FMNMX R0, R2, R0, !PT ;  /* 0x0000000002007209 */ /* 0x000fe20007800000 */
[----:B------:R-:W-:-:S05]  /*9d80*/  FMUL R2, R163, UR5 ;  /* 0x00000005a3027c20 */ /* 0x000fca0008400000 */
[----:B------:R-:W-:Y:S01]  /*9d90*/  FMNMX R2, R3, R2, !PT ;  /* 0x0000000203027209 */ /* 0x000fe20007800000 */
[----:B------:R-:W-:-:S05]  /*9da0*/  FMUL R3, R166, UR5 ;  /* 0x00000005a6037c20 */ /* 0x000fca0008400000 */
[----:B------:R-:W-:Y:S01]  /*9db0*/  FMNMX R2, R3, R2, !PT ;  /* 0x0000000203027209 */ /* 0x000fe20007800000 */
[----:B------:R-:W-:-:S05]  /*9dc0*/  FMUL R3, R167, UR5 ;  /* 0x00000005a7037c20 */ /* 0x000fca0008400000 */
[----:B------:R-:W-:Y:S01]  /*9dd0*/  FMNMX R2, R3, R2, !PT ;  /* 0x0000000203027209 */ /* 0x000fe20007800000 */
[----:B------:R-:W0:Y:S04]  /*9de0*/  SHFL.BFLY PT, R8, R0, 0x2, 0x1f ;  /* 0x0c401f0000087f89 */ /* 0x000e2800000e0000 */
[----:B------:R-:W1:Y:S01]  /*9df0*/  SHFL.BFLY PT, R3, R2, 0x2, 0x1f ;  /* 0x0c401f0002037f89 */ /* 0x000e6200000e0000 */
[----:B------:R-:W-:Y:S02]  /*9e00*/  WARPGROUP.DEPBAR.LE gsb0, 0x0 ;  /* 0x00008000000079c5 */ /* 0x000fe40000010000 */
[----:B------:R-:W-:Y:S01]  /*9e10*/  BAR.SYNC.DEFER_BLOCKING 0x0 ;  /* 0x0000000000007b1d */ /* 0x000fe20000010000 */
[----:B0-----:R-:W-:Y:S02]  /*9e20*/  FMNMX R0, R0, R8, !PT ;  /* 0x0000000800007209 */ /* 0x001fe40007800000 */
[----:B-1----:R-:W-:-:S03]  /*9e30*/  FMNMX R2, R2, R3, !PT ;  /* 0x0000000302027209 */ /* 0x002fc60007800000 */
[----:B------:R-:W0:Y:S04]  /*9e40*/  SHFL.BFLY PT, R11, R0, 0x1, 0x1f ;  /* 0x0c201f00000b7f89 */ /* 0x000e2800000e0000 */
[----:B--2---:R-:W-:Y:S04]  /*9e50*/  STS.U16 [R7+UR4+0x21600], R10 ;  /* 0x0216000a07007988 */ /* 0x004fe80008000404 */
[----:B------:R-:W1:Y:S01]  /*9e60*/  SHFL.BFLY PT, R10, R2, 0x1, 0x1f ;  /* 0x0c201f00020a7f89 */ /* 0x000e6200000e0000 */
[----:B0-----:R-:W-:Y:S01]  /*9e70*/  FMNMX R11, R0, R11, !PT ;  /* 0x0000000b000b7209 */ /* 0x001fe20007800000 */
[----:B------:R-:W-:-:S02]  /*9e80*/  FMUL R0, R153, UR5 ;  /* 0x0000000599007c20 */ /* 0x000fc40008400000 */
[----:B------:R-:W-:Y:S01]  /*9e90*/  STS.U16 [R7+UR4+0x20000], R176 ;  /* 0x020000b007007988 */ /* 0x000fe20008000404 */
[----:B-1----:R-:W-:Y:S01]  /*9ea0*/  FMNMX R10, R2, R10, !PT ;  /* 0x0000000a020a7209 */ /* 0x002fe20007800000 */
[----:B------:R-:W-:-:S05]  /*9eb0*/  FMUL R2, R152, UR5 ;  /* 0x0000000598027c20 */ /* 0x000fca0008400000 */
[----:B------:R-:W-:Y:S01]  /*9ec0*/  FMNMX R0, R2, R0, !PT ;  /* 0x0000000002007209 */ /* 0x000fe20007800000 */
[----:B------:R-:W-:Y:S01]  /*9ed0*/  FMUL R2, R156, UR5 ;  /* 0x000000059c027c20 */ /* 0x000fe20008400000 */
[----:B---3--:R-:W-:Y:S04]  /*9ee0*/  STS.U16 [R7+UR4+0x20200], R175 ;  /* 0x020200af07007988 */ /* 0x008fe80008000404 */
[----:B------:R-:W-:Y:S01]  /*9ef0*/  FMNMX R2, R2, R0, !PT ;  /* 0x0000000002027209 */ /* 0x000fe20007800000 */
[----:B------:R-:W-:Y:S01]  /*9f00*/  FMUL R0, R157, UR5 ;  /* 0x000000059d007c20 */ /* 0x000fe20008400000 */
[----:B------:R-:W-:Y:S04]  /*9f10*/  STS.U16 [R7+UR4+0x20400], R174 ;  /* 0x020400ae07007988 */ /* 0x000fe80008000404 */
[----:B----4-:R-:W-:Y:S01]  /*9f20*/  STS.U16 [R7+UR4+0x20600], R173 ;  /* 0x020600ad07007988 */ /* 0x010fe20008000404 */
[----:B------:R-:W-:-:S03]  /*9f30*/  FMNMX R0, R0, R2, !PT ;  /* 0x0000000200007209 */ /* 0x000fc60007800000 */
[----:B-----5:R-:W-:Y:S04]  /*9f40*/  STS.U16 [R7+UR4+0x20800], R172 ;  /* 0x020800ac07007988 */ /* 0x020fe80008000404 */
        /* <DEDUP_REMOVED lines=10> */
[----:B------:R-:W-:Y:S01]  /*9ff0*/  FMUL R2, R155, UR5 ;  /* 0x000000059b027c20 */ /* 0x000fe20008400000 */
[----:B------:R1:W-:Y:S06]  /*a000*/  MEMBAR.ALL.CTA ;  /* 0x0000000000007992 */ /* 0x0003ec0000008000 */
[----:B-1----:R-:W1:Y:S01]  /*a010*/  FENCE.VIEW.ASYNC.S ;  /* 0x00000000000073c6 */ /* 0x002e620000000000 */
[----:B------:R-:W-:Y:S01]  /*a020*/  FMNMX R11, R11, R4, !PT ;  /* 0x000000040b0b7209 */ /* 0x000fe20007800000 */
[----:B0-----:R-:W-:Y:S01]  /*a030*/  FMUL R9, R154, UR5 ;  /* 0x000000059a097c20 */ /* 0x001fe20008400000 */
[----:B------:R-:W-:-:S04]  /*a040*/  FMNMX R10, R10, R15, !PT ;  /* 0x0000000f0a0a7209 */ /* 0x000fc80007800000 */
[----:B------:R-:W-:Y:S01]  /*a050*/  FMNMX R9, R9, R2, !PT ;  /* 0x0000000209097209 */ /* 0x000fe20007800000 */
[----:B------:R-:W-:Y:S01]  /*a060*/  FMUL R2, R158, UR5 ;  /* 0x000000059e027c20 */ /* 0x000fe20008400000 */
[--C-:B------:R-:W-:Y:S01]  /*a070*/  FFMA R164, R164, UR5, -R11.reuse ;  /* 0x00000005a4a47c23 */ /* 0x100fe2000800080b */
[----:B------:R-:W-:Y:S01]  /*a080*/  FFMA R165, R165, UR5, -R11 ;  /* 0x00000005a5a57c23 */ /* 0x000fe2000800080b */
[----:B------:R-:W-:Y:S02]  /*a090*/  FADD R4, -R11, R4 ;  /* 0x000000040b047221 */ /* 0x000fe40000000100 */
[----:B------:R-:W-:Y:S01]  /*a0a0*/  FMNMX R9, R2, R9, !PT ;  /* 0x0000000902097209 */ /* 0x000fe20007800000 */
[----:B------:R-:W-:Y:S01]  /*a0b0*/  FADD R2, -R10, R15 ;  /* 0x0000000f0a027221 */ /* 0x000fe20000000100 */
[----:B------:R-:W-:Y:S01]  /*a0c0*/  FMUL R164, R164, 1.4426950216293334961 ;  /* 0x3fb8aa3ba4a47820 */ /* 0x000fe20000400000 */
[----:B------:R-:W-:Y:S01]  /*a0d0*/  FMUL R165, R165, 1.4426950216293334961 ;  /* 0x3fb8aa3ba5a57820 */ /* 0x000fe20000400000 */
[--C-:B------:R-:W-:Y:S01]  /*a0e0*/  FFMA R166, R166, UR5, -R10.reuse ;  /* 0x00000005a6a67c23 */ /* 0x100fe2000800080a */
[--C-:B------:R-:W-:Y:S01]  /*a0f0*/  FFMA R167, R167, UR5, -R10.reuse ;  /* 0x00000005a7a77c23 */ /* 0x100fe2000800080a */
[--C-:B------:R-:W-:Y:S01]  /*a100*/  FFMA R160, R160, UR5, -R11.reuse ;  /* 0x00000005a0a07c23 */ /* 0x100fe2000800080b */
[----:B------:R-:W-:Y:S01]  /*a110*/  FFMA R161, R161, UR5, -R11 ;  /* 0x00000005a1a17c23 */ /* 0x000fe2000800080b */
[----:B------:R-:W-:Y:S01]  /*a120*/  FMUL R4, R4, 1.4426950216293334961 ;  /* 0x3fb8aa3b04047820 */ /* 0x000fe20000400000 */
[--C-:B------:R-:W-:Y:S01]  /*a130*/  FFMA R162, R162, UR5, -R10.reuse ;  /* 0x00000005a2a27c23 */ /* 0x100fe2000800080a */
[----:B------:R-:W-:Y:S01]  /*a140*/  FFMA R163, R163, UR5, -R10 ;  /* 0x00000005a3a37c23 */ /* 0x000fe2000800080a */
[----:B------:R-:W-:Y:S01]  /*a150*/  FMUL R3, R2, 1.4426950216293334961 ;  /* 0x3fb8aa3b02037820 */ /* 0x000fe20000400000 */
[----:B------:R0:W-:Y:S01]  /*a160*/  MUFU.EX2 R171, R164 ;  /* 0x000000a400ab7308 */ /* 0x0001e20000000800 */
[----:B------:R-:W-:Y:S01]  /*a170*/  FMUL R160, R160, 1.4426950216293334961 ;  /* 0x3fb8aa3ba0a07820 */ /* 0x000fe20000400000 */
[----:B------:R-:W-:Y:S01]  /*a180*/  FMUL R161, R161, 1.4426950216293334961 ;  /* 0x3fb8aa3ba1a17820 */ /* 0x000fe20000400000 */
[----:B------:R-:W-:Y:S01]  /*a190*/  FMUL R162, R162, 1.4426950216293334961 ;  /* 0x3fb8aa3ba2a27820 */ /* 0x000fe20000400000 */
[----:B------:R-:W-:-:S04]  /*a1a0*/  FMUL R163, R163, 1.4426950216293334961 ;  /* 0x3fb8aa3ba3a37820 */ /* 0x000fc80000400000 */
[----:B------:R2:W-:Y:S01]  /*a1b0*/  MUFU.EX2 R170, R165 ;  /* 0x000000a500aa7308 */ /* 0x0005e20000000800 */
[----:B0-----:R-:W-:Y:S01]  /*a1c0*/  FMUL R164, R167, 1.4426950216293334961 ;  /* 0x3fb8aa3ba7a47820 */ /* 0x001fe20000400000 */
[----:B--2---:R-:W-:-:S06]  /*a1d0*/  FMUL R165, R166, 1.4426950216293334961 ;  /* 0x3fb8aa3ba6a57820 */ /* 0x004fcc0000400000 */
[----:B------:R-:W0:Y:S01]  /*a1e0*/  MUFU.EX2 R4, R4 ;  /* 0x0000000400047308 */ /* 0x000e220000000800 */
[----:B------:R-:W-:Y:S02]  /*a1f0*/  R2UR UR54, R244 ;  /* 0x00000000f43672ca */ /* 0x000fe400000e0000 */
[----:B------:R-:W-:Y:S01]  /*a200*/  R2UR UR55, R245 ;  /* 0x00000000f53772ca */ /* 0x000fe200000e0000 */
[----:B-1----:R-:W1:Y:S01]  /*a210*/  SHFL.BFLY PT, R16, R0, 0x2, 0x1f ;  /* 0x0c401f0000107f89 */ /* 0x002e6200000e0000 */
[----:B------:R-:W-:Y:S01]  /*a220*/  FMUL R8, R159, UR5 ;  /* 0x000000059f087c20 */ /* 0x000fe20008400000 */
[----:B------:R-:W2:Y:S02]  /*a230*/  LDC R166, c[0x0][0x280] ;  /* 0x0000a000ffa67b82 */ /* 0x000ea40000000800 */
[----:B------:R-:W3:Y:S08]  /*a240*/  MUFU.EX2 R3, R3 ;  /* 0x0000000300037308 */ /* 0x000ef00000000800 */
[----:B------:R-:W-:Y:S08]  /*a250*/  MUFU.EX2 R173, R160 ;  /* 0x000000a000ad7308 */ /* 0x000ff00000000800 */
[----:B------:R-:W4:Y:S08]  /*a260*/  MUFU.EX2 R172, R161 ;  /* 0x000000a100ac7308 */ /* 0x000f300000000800 */
[----:B------:R-:W-:Y:S08]  /*a270*/  MUFU.EX2 R169, R162 ;  /* 0x000000a200a97308 */ /* 0x000ff00000000800 */
[----:B------:R-:W5:Y:S08]  /*a280*/  MUFU.EX2 R168, R163 ;  /* 0x000000a300a87308 */ /* 0x000f700000000800 */
[----:B------:R-:W-:Y:S08]  /*a290*/  MUFU.EX2 R165, R165 ;  /* 0x000000a500a57308 */ /* 0x000ff00000000800 */
[----:B------:R-:W1:Y:S01]  /*a2a0*/  MUFU.EX2 R164, R164 ;  /* 0x000000a400a47308 */ /* 0x000e620000000800 */
[-C--:B0-----:R-:W-:Y:S01]  /*a2b0*/  FMUL R24, R24, R4.reuse ;  /* 0x0000000418187220 */ /* 0x081fe20000400000 */
[-C--:B------:R-:W-:Y:S01]  /*a2c0*/  FMUL R25, R25, R4.reuse ;  /* 0x0000000419197220 */ /* 0x080fe20000400000 */
        /* <DEDUP_REMOVED lines=61> */
[----:B------:R-:W-:Y:S01]  /*a6a0*/  FMUL R149, R149, R4 ;  /* 0x0000000495957220 */ /* 0x000fe20000400000 */
[-C--:B---3--:R-:W-:Y:S01]  /*a6b0*/  FMUL R26, R26, R3.reuse ;  /* 0x000000031a1a7220 */ /* 0x088fe20000400000 */
        /* <DEDUP_REMOVED lines=63> */
[----:B----4-:R-:W-:-:S02]  /*aab0*/  F2FP.F16.F32.PACK_AB R160, R172, R173 ;  /* 0x000000adaca0723e */ /* 0x010fc400000000ff */
[----:B-----5:R-:W-:Y:S02]  /*aac0*/  F2FP.F16.F32.PACK_AB R161, R168, R169 ;  /* 0x000000a9a8a1723e */ /* 0x020fe400000000ff */
[----:B------:R-:W-:Y:S02]  /*aad0*/  F2FP.F16.F32.PACK_AB R162, R170, R171 ;  /* 0x000000abaaa2723e */ /* 0x000fe400000000ff */
[----:B-1----:R-:W-:Y:S01]  /*aae0*/  F2FP.F16.F32.PACK_AB R163, R164, R165 ;  /* 0x000000a5a4a3723e */ /* 0x002fe200000000ff */
[----:B------:R-:W-:Y:S06]  /*aaf0*/  BAR.SYNC.DEFER_BLOCKING 0x0 ;  /* 0x0000000000007b1d */ /* 0x000fec0000010000 */
[----:B------:R-:W-:-:S06]  /*ab00*/  WARPGROUP.ARRIVE ;  /* 0x00000000000079c5 */ /* 0x000fcc0000000000 */
[----:B------:R-:W-:Y:S03]  /*ab10*/  HGMMA.64x256x16.F32 R24, R160, gdesc[UR52], R24, gsb0 ;  /* 0x03e00034a0187df0 */ /* 0x000fe60008000818 */
[----:B------:R-:W-:Y:S02]  /*ab20*/  WARPGROUP.DEPBAR.LE gsb0, 0x0 ;  /* 0x00008000000079c5 */ /* 0x000fe40000010000 */
[----:B------:R-:W-:Y:S04]  /*ab30*/  STL.64 [R1], R24 ;  /* 0x0000001801007387 */ /* 0x000fe80000100a00 */
        /* <DEDUP_REMOVED lines=62> */
[----:B------:R0:W-:Y:S04]  /*af20*/  STL.64 [R1+0x1f8], R150 ;  /* 0x0001f89601007387 */ /* 0x0001e80000100a00 */
[----:B0-----:R-:W3:Y:S04]  /*af30*/  LDL.LU.64 R150, [R1+0x408] ;  /* 0x0004080001967983 */ /* 0x001ee80000300a00 */
[----:B------:R-:W4:Y:S04]  /*af40*/  LDL.LU.64 R148, [R1+0x400] ;  /* 0x0004000001947983 */ /* 0x000f280000300a00 */
[----:B------:R-:W5:Y:S04]  /*af50*/  LDL.LU.64 R146, [R1+0x3f8] ;  /* 0x0003f80001927983 */ /* 0x000f680000300a00 */
[----:B------:R-:W2:Y:S04]  /*af60*/  LDL.LU.64 R144, [R1+0x3f0] ;  /* 0x0003f00001907983 */ /* 0x000ea80000300a00 */
[----:B------:R-:W3:Y:S04]  /*af70*/  LDL.LU.64 R142, [R1+0x3e8] ;  /* 0x0003e800018e7983 */ /* 0x000ee80000300a00 */
        /* <DEDUP_REMOVED lines=24> */
[----:B------:R-:W5:Y:S04]  /*b100*/  LDL.LU.64 R92, [R1+0x320] ;  /* 0x00032000015c7983 */ /* 0x000f680000300a00 */
[----:B------:R-:W3:Y:S04]  /*b110*/  LDL.LU.64 R90, [R1+0x318] ;  /* 0x00031800015a7983 */ /* 0x000ee80000300a00 */
        /* <DEDUP_REMOVED lines=32> */
[----:B------:R-:W3:Y:S01]  /*b320*/  LDL.LU.64 R24, [R1+0x210] ;  /* 0x0002100001187983 */ /* 0x000ee20000300a00 */
[----:B------:R-:W-:-:S02]  /*b330*/  FMNMX R8, R8, R9, !PT ;  /* 0x0000000908087209 */ /* 0x000fc40007800000 */
[----:B------:R-:W-:-:S03]  /*b340*/  FMNMX R2, R0, R16, !PT ;  /* 0x0000001000027209 */ /* 0x000fc60007800000 */
[----:B------:R-:W0:Y:S04]  /*b350*/  SHFL.BFLY PT, R0, R8, 0x2, 0x1f ;  /* 0x0c401f0008007f89 */ /* 0x000e2800000e0000 */
[----:B------:R-:W1:Y:S01]  /*b360*/  SHFL.BFLY PT, R9, R2, 0x1, 0x1f ;  /* 0x0c201f0002097f89 */ /* 0x000e6200000e0000 */
[----:B0-----:R-:W-:-:S05]  /*b370*/  FMNMX R0, R8, R0, !PT ;  /* 0x0000000008007209 */ /* 0x001fca0007800000 */
[----:B------:R-:W0:Y:S01]  /*b380*/  SHFL.BFLY PT, R8, R0, 0x1, 0x1f ;  /* 0x0c201f0000087f89 */ /* 0x000e2200000e0000 */
[----:B-1----:R-:W-:-:S04]  /*b390*/  FMNMX R9, R2, R9, !PT ;  /* 0x0000000902097209 */ /* 0x002fc80007800000 */
[----:B------:R-:W-:-:S05]  /*b3a0*/  FMNMX R9, R9, R20, !PT ;  /* 0x0000001409097209 */ /* 0x000fca0007800000 */
[----:B------:R-:W-:Y:S01]  /*b3b0*/  FADD R2, -R9, R20 ;  /* 0x0000001409027221 */ /* 0x000fe20000000100 */
[--C-:B------:R-:W-:Y:S01]  /*b3c0*/  FFMA R156, R156, UR5, -R9.reuse ;  /* 0x000000059c9c7c23 */ /* 0x100fe20008000809 */
[--C-:B------:R-:W-:Y:S01]  /*b3d0*/  FFMA R153, R153, UR5, -R9.reuse ;  /* 0x0000000599997c23 */ /* 0x100fe20008000809 */
[----:B------:R-:W-:Y:S01]  /*b3e0*/  FFMA R157, R157, UR5, -R9 ;  /* 0x000000059d9d7c23 */ /* 0x000fe20008000809 */
[----:B0-----:R-:W-:-:S04]  /*b3f0*/  FMNMX R8, R0, R8, !PT ;  /* 0x0000000800087209 */ /* 0x001fc80007800000 */
[----:B------:R-:W-:Y:S01]  /*b400*/  FMNMX R8, R8, R22, !PT ;  /* 0x0000001608087209 */ /* 0x000fe20007800000 */
[----:B------:R-:W-:-:S04]  /*b410*/  FFMA R152, R152, UR5, -R9 ;  /* 0x0000000598987c23 */ /* 0x000fc80008000809 */
[----:B------:R-:W-:Y:S01]  /*b420*/  FADD R0, -R8, R22 ;  /* 0x0000001608007221 */ /* 0x000fe20000000100 */
[--C-:B------:R-:W-:Y:S01]  /*b430*/  FFMA R154, R154, UR5, -R8.reuse ;  /* 0x000000059a9a7c23 */ /* 0x100fe20008000808 */
[--C-:B------:R-:W-:Y:S01]  /*b440*/  FFMA R155, R155, UR5, -R8.reuse ;  /* 0x000000059b9b7c23 */ /* 0x100fe20008000808 */
[--C-:B------:R-:W-:Y:S01]  /*b450*/  FFMA R158, R158, UR5, -R8.reuse ;  /* 0x000000059e9e7c23 */ /* 0x100fe20008000808 */
[----:B------:R-:W-:Y:S01]  /*b460*/  FMUL R2, R2, 1.4426950216293334961 ;  /* 0x3fb8aa3b02027820 */ /* 0x000fe20000400000 */
[----:B------:R-:W-:Y:S01]  /*b470*/  FFMA R159, R159, UR5, -R8 ;  /* 0x000000059f9f7c23 */ /* 0x000fe20008000808 */
[----:B------:R-:W-:Y:S01]  /*b480*/  FMUL R0, R0, 1.4426950216293334961 ;  /* 0x3fb8aa3b00007820 */ /* 0x000fe20000400000 */
        /* <DEDUP_REMOVED lines=8> */
[----:B------:R-:W2:Y:S08]  /*b510*/  MUFU.EX2 R2, R2 ;  /* 0x0000000200027308 */ /* 0x000eb00000000800 */
[----:B------:R-:W0:Y:S08]  /*b520*/  MUFU.EX2 R0, R0 ;  /* 0x0000000000007308 */ /* 0x000e300000000800 */
[----:B------:R-:W-:Y:S08]  /*b530*/  MUFU.EX2 R160, R152 ;  /* 0x0000009800a07308 */ /* 0x000ff00000000800 */
[----:B------:R-:W1:Y:S08]  /*b540*/  MUFU.EX2 R18, R18 ;  /* 0x0000001200127308 */ /* 0x000e700000000800 */
[----:B------:R-:W-:Y:S08]  /*b550*/  MUFU.EX2 R23, R23 ;  /* 0x0000001700177308 */ /* 0x000ff00000000800 */
[----:B------:R-:W1:Y:S08]  /*b560*/  MUFU.EX2 R156, R156 ;  /* 0x0000009c009c7308 */ /* 0x000e700000000800 */
[----:B------:R-:W-:Y:S08]  /*b570*/  MUFU.EX2 R19, R19 ;  /* 0x0000001300137308 */ /* 0x000ff00000000800 */
[----:B------:R-:W1:Y:S08]  /*b580*/  MUFU.EX2 R20, R20 ;  /* 0x0000001400147308 */ /* 0x000e700000000800 */
[----:B------:R-:W-:Y:S08]  /*b590*/  MUFU.EX2 R17, R17 ;  /* 0x0000001100117308 */ /* 0x000ff00000000800 */
[----:B------:R-:W1:Y:S01]  /*b5a0*/  MUFU.EX2 R22, R159 ;  /* 0x0000009f00167308 */ /* 0x000e620000000800 */
[-C--:B--2---:R-:W-:Y:S01]  /*b5b0*/  FMUL R96, R96, R2.reuse ;  /* 0x0000000260607220 */ /* 0x084fe20000400000 */
[-C--:B------:R-:W-:Y:S01]  /*b5c0*/  FMUL R97, R97, R2.reuse ;  /* 0x0000000261617220 */ /* 0x080fe20000400000 */
[-C--:B----4-:R-:W-:Y:S01]  /*b5d0*/  FMUL R100, R100, R2.reuse ;  /* 0x0000000264647220 */ /* 0x090fe20000400000 */
[-C--:B------:R-:W-:Y:S01]  /*b5e0*/  FMUL R101, R101, R2.reuse ;  /* 0x0000000265657220 */ /* 0x080fe20000400000 */
[-C--:B------:R-:W-:Y:S01]  /*b5f0*/  FMUL R104, R104, R2.reuse ;  /* 0x0000000268687220 */ /* 0x080fe20000400000 */
[-C--:B------:R-:W-:Y:S01]  /*b600*/  FMUL R105, R105, R2.reuse ;  /* 0x0000000269697220 */ /* 0x080fe20000400000 */
[-C--:B------:R-:W-:Y:S01]  /*b610*/  FMUL R108, R108, R2.reuse ;  /* 0x000000026c6c7220 */ /* 0x080fe20000400000 */
[-C--:B------:R-:W-:Y:S01]  /*b620*/  FMUL R109, R109, R2.reuse ;  /* 0x000000026d6d7220 */ /* 0x080fe20000400000 */
[-C--:B-----5:R-:W-:Y:S01]  /*b630*/  FMUL R92, R92, R2.reuse ;  /* 0x000000025c5c7220 */ /* 0x0a0fe20000400000 */
[-C--:B------:R-:W-:Y:S01]  /*b640*/  FMUL R93, R93, R2.reuse ;  /* 0x000000025d5d7220 */ /* 0x080fe20000400000 */
[-C--:B------:R-:W-:Y:S01]  /*b650*/  FMUL R112, R112, R2.reuse ;  /* 0x0000000270707220 */ /* 0x080fe20000400000 */
[-C--:B------:R-:W-:Y:S01]  /*b660*/  FMUL R113, R113, R2.reuse ;  /* 0x0000000271717220 */ /* 0x080fe20000400000 */
[-C--:B------:R-:W-:Y:S01]  /*b670*/  FMUL R116, R116, R2.reuse ;  /* 0x0000000274747220 */ /* 0x080fe20000400000 */
[-C--:B------:R-:W-:Y:S01]  /*b680*/  FMUL R117, R117, R2.reuse ;  /* 0x0000000275757220 */ /* 0x080fe20000400000 */
[-C--:B------:R-:W-:Y:S01]  /*b690*/  FMUL R120, R120, R2.reuse ;  /* 0x0000000278787220 */ /* 0x080fe20000400000 */
[-C--:B------:R-:W-:Y:S01]  /*b6a0*/  FMUL R121, R121, R2.reuse ;  /* 0x0000000279797220 */ /* 0x080fe20000400000 */
        /* <DEDUP_REMOVED lines=20> */
[-C--:B0-----:R-:W-:Y:S01]  /*b7f0*/  FMUL R78, R78, R0.reuse ;  /* 0x000000004e4e7220 */ /* 0x081fe20000400000 */
[-C--:B------:R-:W-:Y:S01]  /*b800*/  FMUL R79, R79, R0.reuse ;  /* 0x000000004f4f7220 */ /* 0x080fe20000400000 */
[-C--:B------:R-:W-:Y:S01]  /*b810*/  FMUL R82, R82, R0.reuse ;  /* 0x0000000052527220 */ /* 0x080fe20000400000 */
[----:B------:R-:W-:Y:S01]  /*b820*/  FMUL R83, R83, R0 ;  /* 0x0000000053537220 */ /* 0x000fe20000400000 */
[-C--:B------:R-:W-:Y:S01]  /*b830*/  FMUL R76, R76, R2.reuse ;  /* 0x000000024c4c7220 */ /* 0x080fe20000400000 */
[----:B------:R-:W-:Y:S01]  /*b840*/  FMUL R77, R77, R2 ;  /* 0x000000024d4d7220 */ /* 0x000fe20000400000 */
[-C--:B------:R-:W-:Y:S01]  /*b850*/  FMUL R86, R86, R0.reuse ;  /* 0x0000000056567220 */ /* 0x080fe20000400000 */
[-C--:B------:R-:W-:Y:S01]  /*b860*/  FMUL R87, R87, R0.reuse ;  /* 0x0000000057577220 */ /* 0x080fe20000400000 */
[-C--:B------:R-:W-:Y:S01]  /*b870*/  FMUL R74, R74, R0.reuse ;  /* 0x000000004a4a7220 */ /* 0x080fe20000400000 */
        /* <DEDUP_REMOVED lines=64> */
[----:B------:R-:W-:Y:S01]  /*bc80*/  FMUL R43, R43, R0 ;  /* 0x000000002b2b7220 */ /* 0x000fe20000400000 */
[----:B-1----:R-:W-:Y:S01]  /*bc90*/  F2FP.F16.F32.PACK_AB R152, R18, R160 ;  /* 0x000000a01298723e */ /* 0x002fe200000000ff */
[-C--:B------:R-:W-:Y:S01]  /*bca0*/  FMUL R40, R40, R2.reuse ;  /* 0x0000000228287220 */ /* 0x080fe20000400000 */
[----:B------:R-:W-:Y:S01]  /*bcb0*/  FMUL R41, R41, R2 ;  /* 0x0000000229297220 */ /* 0x000fe20000400000 */
[----:B------:R-:W-:Y:S01]  /*bcc0*/  F2FP.F16.F32.PACK_AB R154, R156, R23 ;  /* 0x000000179c9a723e */ /* 0x000fe200000000ff */
        /* <DEDUP_REMOVED lines=18> */
[----:B------:R-:W-:Y:S01]  /*bdf0*/  UMOV UR8, UR54 ;  /* 0x0000003600087c82 */ /* 0x000fe20008000000 */
[----:B------:R-:W-:-:S04]  /*be00*/  UMOV UR9, UR55 ;  /* 0x0000003700097c82 */ /* 0x000fc80008000000 */
[----:B------:R-:W-:Y:S01]  /*be10*/  WARPGROUP.ARRIVE ;  /* 0x00000000000079c5 */ /* 0x000fe20000000000 */
[----:B------:R-:W-:Y:S01]  /*be20*/  UMOV UR54, UR8 ;  /* 0x0000000800367c82 */ /* 0x000fe20008000000 */
[----:B------:R-:W-:-:S04]  /*be30*/  UMOV UR55, UR9 ;  /* 0x0000000900377c82 */ /* 0x000fc80008000000 */
[----:B------:R-:W-:Y:S01]  /*be40*/  HGMMA.64x256x16.F32 R24, R152, gdesc[UR52], R24, gsb0 ;  /* 0x03e0003498187df0 */ /* 0x000fe20008000818 */
[----:B------:R-:W-:Y:S01]  /*be50*/  FADD R16, R173, R172 ;  /* 0x000000acad107221 */ /* 0x000fe20000000000 */
        /* <DEDUP_REMOVED lines=10> */
[----:B------:R-:W-:-:S02]  /*bf00*/  FADD R20, R22, R20 ;  /* 0x0000001416147221 */ /* 0x000fc40000000000 */
[----:B------:R-:W0:Y:S04]  /*bf10*/  SHFL.BFLY PT, R19, R16, 0x2, 0x1f ;  /* 0x0c401f0010137f89 */ /* 0x000e2800000e0000 */
[----:B------:R-:W1:Y:S04]  /*bf20*/  SHFL.BFLY PT, R17, R15, 0x2, 0x1f ;  /* 0x0c401f000f117f89 */ /* 0x000e6800000e0000 */
[----:B------:R-:W2:Y:S04]  /*bf30*/  SHFL.BFLY PT, R22, R18, 0x2, 0x1f ;  /* 0x0c401f0012167f89 */ /* 0x000ea800000e0000 */
[----:B------:R-:W3:Y:S01]  /*bf40*/  SHFL.BFLY PT, R23, R20, 0x2, 0x1f ;  /* 0x0c401f0014177f89 */ /* 0x000ee200000e0000 */
[----:B0-----:R-:W-:Y:S01]  /*bf50*/  FADD R19, R16, R19 ;  /* 0x0000001310137221 */ /* 0x001fe20000000000 */
[----:B-1----:R-:W-:Y:S01]  /*bf60*/  FADD R17, R15, R17 ;  /* 0x000000110f117221 */ /* 0x002fe20000000000 */
[----:B--2---:R-:W-:Y:S01]  /*bf70*/  FADD R16, R18, R22 ;  /* 0x0000001612107221 */ /* 0x004fe20000000000 */
[----:B---3--:R-:W-:-:S03]  /*bf80*/  FADD R15, R20, R23 ;  /* 0x00000017140f7221 */ /* 0x008fc60000000000 */
[----:B------:R-:W0:Y:S04]  /*bf90*/  SHFL.BFLY PT, R18, R17, 0x1, 0x1f ;  /* 0x0c201f0011127f89 */ /* 0x000e2800000e0000 */
[----:B------:R-:W1:Y:S04]  /*bfa0*/  SHFL.BFLY PT, R20, R19, 0x1, 0x1f ;  /* 0x0c201f0013147f89 */ /* 0x000e6800000e0000 */
[----:B------:R-:W2:Y:S04]  /*bfb0*/  SHFL.BFLY PT, R22, R16, 0x1, 0x1f ;  /* 0x0c201f0010167f89 */ /* 0x000ea800000e0000 */
[----:B------:R-:W3:Y:S01]  /*bfc0*/  SHFL.BFLY PT, R23, R15, 0x1, 0x1f ;  /* 0x0c201f000f177f89 */ /* 0x000ee200000e0000 */
[----:B------:R-:W-:-:S06]  /*bfd0*/  UIADD3 UR60, UR60, 0x10, URZ ;  /* 0x000000103c3c7890 */ /* 0x000fcc000fffe03f */
[----:B------:R-:W-:Y:S01]  /*bfe0*/  ISETP.LE.AND P0, PT, R166, UR60, PT ;  /* 0x0000003ca6007c0c */ /* 0x000fe2000bf03270 */
[----:B0-----:R-:W-:Y:S01]  /*bff0*/  FADD R17, R17, R18 ;  /* 0x0000001211117221 */ /* 0x001fe20000000000 */
[----:B-1----:R-:W-:Y:S01]  /*c000*/  FADD R20, R19, R20 ;  /* 0x0000001413147221 */ /* 0x002fe20000000000 */
[----:B--2---:R-:W-:Y:S01]  /*c010*/  FADD R16, R16, R22 ;  /* 0x0000001610107221 */ /* 0x004fe20000000000 */
[----:B---3--:R-:W-:Y:S02]  /*c020*/  FADD R15, R15, R23 ;  /* 0x000000170f0f7221 */ /* 0x008fe40000000000 */
[----:B------:R-:W-:Y:S01]  /*c030*/  FFMA R180, R4, R180, R20 ;  /* 0x000000b404b47223 */ /* 0x000fe20000000014 */
[----:B------:R-:W-:Y:S01]  /*c040*/  FFMA R179, R3, R179, R17 ;  /* 0x000000b303b37223 */ /* 0x000fe20000000011 */
[----:B------:R-:W-:Y:S01]  /*c050*/  FFMA R178, R2, R178, R16 ;  /* 0x000000b202b27223 */ /* 0x000fe20000000010 */
[----:B------:R-:W-:Y:S01]  /*c060*/  FFMA R177, R0, R177, R15 ;  /* 0x000000b100b17223 */ /* 0x000fe2000000000f */
[----:B------:R-:W-:-:S02]  /*c070*/  LEA R5, R181, R5, 0x4 ;  /* 0x00000005b5057211 */ /* 0x000fc400078e20ff */
[----:B------:R-:W-:Y:S02]  /*c080*/  LEA R6, R21, R6, 0x4 ;  /* 0x0000000615067211 */ /* 0x000fe400078e20ff */
[-C--:B------:R-:W-:Y:S02]  /*c090*/  MOV R3, R10.reuse ;  /* 0x0000000a00037202 */ /* 0x080fe40000000f00 */
[----:B------:R-:W-:Y:S02]  /*c0a0*/  MOV R15, R10 ;  /* 0x0000000a000f7202 */ /* 0x000fe40000000f00 */
[----:B------:R-:W-:Y:S02]  /*c0b0*/  MOV R4, R11 ;  /* 0x0000000b00047202 */ /* 0x000fe40000000f00 */
[----:B------:R-:W-:Y:S02]  /*c0c0*/  MOV R0, R8 ;  /* 0x0000000800007202 */ /* 0x000fe40000000f00 */
[----:B------:R-:W-:-:S02]  /*c0d0*/  MOV R2, R9 ;  /* 0x0000000900027202 */ /* 0x000fc40000000f00 */
[----:B------:R-:W-:Y:S02]  /*c0e0*/  MOV R22, R8 ;  /* 0x0000000800167202 */ /* 0x000fe40000000f00 */
[----:B------:R-:W-:Y:S01]  /*c0f0*/  MOV R20, R9 ;  /* 0x0000000900147202 */ /* 0x000fe20000000f00 */
[----:B------:R-:W-:Y:S02]  /*c100*/  WARPGROUP.DEPBAR.LE gsb0, 0x0 ;  /* 0x00008000000079c5 */ /* 0x000fe40000010000 */
[----:B------:R-:W-:Y:S05]  /*c110*/  @!P0 BRA `(.L_x_1) ;  /* 0xffffffc400208947 */ /* 0x000fea000383ffff */
.L_x_0:
[C---:B------:R-:W-:Y:S01]  /*c120*/  FMUL R5, R180.reuse, 8388608 ;  /* 0x4b000000b4057820 */ /* 0x040fe20000400000 */
[----:B------:R-:W-:Y:S01]  /*c130*/  FSETP.GEU.AND P0, PT, R180, 1.175494350822287508e-38, PT ;  /* 0x00800000b400780b */ /* 0x000fe20003f0e000 */
[----:B------:R-:W-:Y:S01]  /*c140*/  FMUL R6, R26, 0.25 ;  /* 0x3e8000001a067820 */ /* 0x000fe20000400000 */
[----:B------:R-:W-:Y:S01]  /*c150*/  FSETP.GT.AND P3, PT, |R177|, 8.50705917302346158658e+37, PT ;  /* 0x7e800000b100780b */ /* 0x000fe20003f64200 */
[----:B------:R-:W2:Y:S01]  /*c160*/  LDL.LU R174, [R1+0x168] ;  /* 0x0001680001ae7983 */ /* 0x000ea20000300800 */
[----:B------:R-:W-:Y:S02]  /*c170*/  FSEL R5, R5, R180, !P0 ;  /* 0x000000b405057208 */ /* 0x000fe40004000000 */
[----:B------:R-:W-:Y:S01]  /*c180*/  MOV R9, 0x3dc6b27f ;  /* 0x3dc6b27f00097802 */ /* 0x000fe20000000f00 */
[----:B------:R-:W3:Y:S01]  /*c190*/  LDL.LU R173, [R1+0x16c] ;  /* 0x00016c0001ad7983 */ /* 0x000ee20000300800 */
[----:B------:R-:W-:Y:S02]  /*c1a0*/  IADD3 R4, R5, -0x3f3504f3, RZ ;  /* 0xc0cafb0d05047810 */ /* 0x000fe40007ffe0ff */
[----:B------:R-:W-:Y:S01]  /*c1b0*/  FSETP.GEU.AND P1, PT, R179, 1.175494350822287508e-38, PT ;  /* 0x00800000b300780b */ /* 0x000fe20003f2e000 */
[----:B------:R-:W4:Y:S01]  /*c1c0*/  LDL.LU R172, [R1+0x178] ;  /* 0x0001780001ac7983 */ /* 0x000f220000300800 */
[----:B------:R-:W-:-:S02]  /*c1d0*/  LOP3.LUT R4, R4, 0xff800000, RZ, 0xc0, !PT ;  /* 0xff80000004047812 */ /* 0x000fc400078ec0ff */
[----:B------:R-:W-:Y:S01]  /*c1e0*/  FSETP.GEU.AND P2, PT, R178, 1.175494350822287508e-38, PT ;  /* 0x00800000b200780b */ /* 0x000fe20003f4e000 */
[----:B------:R-:W5:Y:S01]  /*c1f0*/  LDL.LU R171, [R1+0x17c] ;  /* 0x00017c0001ab7983 */ /* 0x000f620000300800 */
[----:B------:R-:W-:Y:S02]  /*c200*/  FSEL R26, R6, R26, P3 ;  /* 0x0000001a061a7208 */ /* 0x000fe40001800000 */
[----:B------:R-:W-:Y:S01]  /*c210*/  FSETP.GEU.AND P4, PT, R177, 1.175494350822287508e-38, PT ;  /* 0x00800000b100780b */ /* 0x000fe20003f8e000 */
[----:B------:R-:W5:Y:S01]  /*c220*/  LDL.LU R170, [R1+0x188] ;  /* 0x0001880001aa7983 */ /* 0x000f620000300800 */
[-C--:B------:R-:W-:Y:S01]  /*c230*/  IADD3 R6, R5, -R4.reuse, RZ ;  /* 0x8000000405067210 */ /* 0x080fe20007ffe0ff */
[----:B------:R-:W-:Y:S01]  /*c240*/  FMUL R13, R25, 0.25 ;  /* 0x3e800000190d7820 */ /* 0x000fe20000400000 */
[----:B------:R-:W-:Y:S01]  /*c250*/  I2FP.F32.S32 R7, R4 ;  /* 0x0000000400077245 */ /* 0x000fe20000201400 */
[----:B------:R-:W5:Y:S01]  /*c260*/  LDL.LU R169, [R1+0x18c] ;  /* 0x00018c0001a97983 */ /* 0x000f620000300800 */
[C---:B------:R-:W-:Y:S01]  /*c270*/  FSETP.GT.AND P6, PT, |R179|.reuse, 8.50705917302346158658e+37, PT ;  /* 0x7e800000b300780b */ /* 0x040fe20003fc4200 */
[----:B------:R-:W-:Y:S01]  /*c280*/  FADD R4, R6, -1 ;  /* 0xbf80000006047421 */ /* 0x000fe20000000000 */
[----:B------:R-:W-:Y:S01]  /*c290*/  FSEL R6, RZ, -23, P0 ;  /* 0xc1b80000ff067808 */ /* 0x000fe20000000000 */
[----:B------:R-:W5:Y:S01]  /*c2a0*/  LDL.LU R168, [R1+0x198] ;  /* 0x0001980001a87983 */ /* 0x000f620000300800 */
[----:B------:R-:W-:Y:S01]  /*c2b0*/  FSETP.GEU.AND P5, PT, |R179|, 1.175494350822287508e-38, PT ;  /* 0x00800000b300780b */ /* 0x000fe20003fae200 */
[----:B------:R-:W-:-:S02]  /*c2c0*/  ULDC.64 UR8, c[0x0][0x270] ;  /* 0x00009c0000087ab9 */ /* 0x000fc40000000a00 */
[----:B------:R-:W-:Y:S01]  /*c2d0*/  FFMA.FTZ R7, R7, 1.1920928955078125e-07, R6 ;  /* 0x3400000007077823 */ /* 0x000fe20000010006 */
[C---:B------:R-:W-:Y:S01]  /*c2e0*/  FFMA.FTZ R6, R4.reuse, R9, -0.16845393180847167969 ;  /* 0xbe2c7f3004067423 */ /* 0x040fe20000010009 */
[----:B------:R-:W-:Y:S01]  /*c2f0*/  ISETP.GE.U32.AND P0, PT, R5, 0x7f800000, PT ;  /* 0x7f8000000500780c */ /* 0x000fe20003f06070 */
[----:B------:R-:W5:Y:S02]  /*c300*/  LDL.LU R167, [R1+0x19c] ;  /* 0x00019c0001a77983 */ /* 0x000f640000300800 */
[C---:B------:R-:W-:Y:S02]  /*c310*/  FFMA.FTZ R6, R4.reuse, R6, 0.1716887056827545166 ;  /* 0x3e2fcf2a04067423 */ /* 0x040fe40000010006 */
[----:B------:R-:W5:Y:S02]  /*c320*/  LDL.LU R166, [R1+0x1a8] ;  /* 0x0001a80001a67983 */ /* 0x000f640000300800 */
[C---:B------:R-:W-:Y:S02]  /*c330*/  FFMA.FTZ R6, R4.reuse, R6, -0.17900948226451873779 ;  /* 0xbe374e4304067423 */ /* 0x040fe40000010006 */
[----:B------:R-:W5:Y:S02]  /*c340*/  LDL.LU R165, [R1+0x1ac] ;  /* 0x0001ac0001a57983 */ /* 0x000f640000300800 */
[----:B------:R-:W-:-:S02]  /*c350*/  FFMA.FTZ R6, R4, R6, 0.20512372255325317383 ;  /* 0x3e520bf404067423 */ /* 0x000fc40000010006 */
[----:B------:R-:W5:Y:S02]  /*c360*/  LDL.LU R164, [R1+0x1b8] ;  /* 0x0001b80001a47983 */ /* 0x000f640000300800 */
[C---:B------:R-:W-:Y:S02]  /*c370*/  FFMA.FTZ R6, R4.reuse, R6, -0.24046532809734344482 ;  /* 0xbe763c8b04067423 */ /* 0x040fe40000010006 */
[----:B------:R-:W5:Y:S02]  /*c380*/  LDL.LU R163, [R1+0x1bc] ;  /* 0x0001bc0001a37983 */ /* 0x000f640000300800 */
[C---:B------:R-:W-:Y:S02]  /*c390*/  FFMA.FTZ R6, R4.reuse, R6, 0.28857114911079406738 ;  /* 0x3e93bf9904067423 */ /* 0x040fe40000010006 */
[----:B------:R-:W5:Y:S02]  /*c3a0*/  LDL.LU R162, [R1+0x1c8] ;  /* 0x0001c80001a27983 */ /* 0x000f640000300800 */
[----:B------:R-:W-:-:S02]  /*c3b0*/  FFMA.FTZ R6, R4, R6, -0.36067417263984680176 ;  /* 0xbeb8aa4904067423 */ /* 0x000fc40000010006 */
[----:B------:R-:W5:Y:S02]  /*c3c0*/  LDL.LU R161, [R1+0x1cc] ;  /* 0x0001cc0001a17983 */ /* 0x000f640000300800 */
[C---:B------:R-:W-:Y:S02]  /*c3d0*/  FFMA.FTZ R6, R4.reuse, R6, 0.48089820146560668945 ;  /* 0x3ef6384a04067423 */ /* 0x040fe40000010006 */
[----:B------:R-:W5:Y:S02]  /*c3e0*/  LDL.LU R17, [R1+0x1d8] ;  /* 0x0001d80001117983 */ /* 0x000f640000300800 */
[C---:B------:R-:W-:Y:S02]  /*c3f0*/  FFMA.FTZ R6, R4.reuse, R6, -0.72134751081466674805 ;  /* 0xbf38aa3b04067423 */ /* 0x040fe40000010006 */
[----:B------:R-:W5:Y:S02]  /*c400*/  LDL.LU R16, [R1+0x8] ;  /* 0x0000080001107983 */ /* 0x000f640000300800 */
[----:B------:R-:W-:-:S02]  /*c410*/  FMUL R6, R4, R6 ;  /* 0x0000000604067220 */ /* 0x000fc40000400000 */
[----:B------:R-:W5:Y:S02]  /*c420*/  LDL.LU R160, [R1+0x1fc] ;  /* 0x0001fc0001a07983 */ /* 0x000f640000300800 */
[C---:B------:R-:W-:Y:S02]  /*c430*/  FMUL R6, R4.reuse, R6 ;  /* 0x0000000604067220 */ /* 0x040fe40000400000 */
[----:B------:R-:W5:Y:S02]  /*c440*/  LDL.LU R159, [R1+0x1f8] ;  /* 0x0001f800019f7983 */ /* 0x000f640000300800 */
[----:B------:R-:W-:Y:S01]  /*c450*/  FFMA.FTZ R4, R4, 1.4426950216293334961, R6 ;  /* 0x3fb8aa3b04047823 */ /* 0x000fe20000010006 */
[----:B------:R-:W-:Y:S01]  /*c460*/  FMUL R6, R179, 8388608 ;  /* 0x4b000000b3067820 */ /* 0x000fe20000400000 */
[----:B------:R-:W5:Y:S02]  /*c470*/  LDL.LU R158, [R1+0x1ec] ;  /* 0x0001ec00019e7983 */ /* 0x000f640000300800 */
[----:B------:R-:W-:Y:S01]  /*c480*/  FADD R221, R7, R4 ;  /* 0x0000000407dd7221 */ /* 0x000fe20000000000 */
[----:B------:R-:W-:Y:S01]  /*c490*/  @P0 MOV R4, 0x7f800000 ;  /* 0x7f80000000040802 */ /* 0x000fe20000000f00 */
[----:B------:R-:W5:Y:S01]  /*c4a0*/  LDL.LU R157, [R1+0x1e8] ;  /* 0x0001e800019d7983 */ /* 0x000f620000300800 */
[----:B------:R-:W-:-:S03]  /*c4b0*/  FSEL R6, R6, R179, !P1 ;  /* 0x000000b306067208 */ /* 0x000fc60004800000 */
[C---:B------:R-:W-:Y:S01]  /*c4c0*/  @P0 FFMA.FTZ R221, R5.reuse, R4, +INF ;  /* 0x7f80000005dd0423 */ /* 0x040fe20000010004 */
[----:B------:R-:W-:Y:S01]  /*c4d0*/  IADD3 R4, R6, -0x3f3504f3, RZ ;  /* 0xc0cafb0d06047810 */ /* 0x000fe20007ffe0ff */
[----:B------:R-:W5:Y:S03]  /*c4e0*/  LDL.LU R10, [R1+0x1dc] ;  /* 0x0001dc00010a7983 */ /* 0x000f660000300800 */
[----:B------:R-:W-:Y:S01]  /*c4f0*/  LOP3.LUT R4, R4, 0xff800000, RZ, 0xc0, !PT ;  /* 0xff80000004047812 */ /* 0x000fe200078ec0ff */
[----:B------:R-:W5:Y:S01]  /*c500*/  LDL.LU R156, [R1+0x158] ;  /* 0x00015800019c7983 */ /* 0x000f620000300800 */
[----:B------:R-:W-:Y:S02]  /*c510*/  FSETP.NEU.AND P0, PT, R5, RZ, PT ;  /* 0x000000ff0500720b */ /* 0x000fe40003f0d000 */
[-C--:B------:R-:W-:Y:S01]  /*c520*/  IADD3 R7, R6, -R4.reuse, RZ ;  /* 0x8000000406077210 */ /* 0x080fe20007ffe0ff */
[----:B------:R-:W5:Y:S01]  /*c530*/  LDL.LU R155, [R1+0x14c] ;  /* 0x00014c00019b7983 */ /* 0x000f620000300800 */
[----:B------:R-:W-:-:S02]  /*c540*/  I2FP.F32.S32 R4, R4 ;  /* 0x0000000400047245 */ /* 0x000fc40000201400 */
[----:B------:R-:W-:Y:S01]  /*c550*/  FSEL R5, RZ, -23, P1 ;  /* 0xc1b80000ff057808 */ /* 0x000fe20000800000 */
[----:B------:R-:W5:Y:S04]  /*c560*/  LDL.LU R154, [R1+0x148] ;  /* 0x00014800019a7983 */ /* 0x000f680000300800 */
[----:B------:R-:W-:Y:S01]  /*c570*/  FFMA.FTZ R8, R4, 1.1920928955078125e-07, R5 ;  /* 0x3400000004087823 */ /* 0x000fe20000010005 */
[----:B------:R-:W-:Y:S01]  /*c580*/  FADD R4, R7, -1 ;  /* 0xbf80000007047421 */ /* 0x000fe20000000000 */
[----:B------:R-:W-:Y:S01]  /*c590*/  ISETP.GE.U32.AND P1, PT, R6, 0x7f800000, PT ;  /* 0x7f8000000600780c */ /* 0x000fe20003f26070 */
[----:B------:R-:W5:Y:S02]  /*c5a0*/  LDL.LU R153, [R1+0x13c] ;  /* 0x00013c0001997983 */ /* 0x000f640000300800 */
[----:B------:R-:W-:-:S02]  /*c5b0*/  FFMA.FTZ R5, R4, R9, -0.16845393180847167969 ;  /* 0xbe2c7f3004057423 */ /* 0x000fc40000010009 */
        /* <DEDUP_REMOVED lines=10> */
[----:B------:R-:W-:Y:S02]  /*c660*/  STL [R1+0x228], R246 ;  /* 0x000228f601007387 */ /* 0x000fe40000100800 */
[----:B------:R-:W-:-:S02]  /*c670*/  FFMA.FTZ R5, R4, R5, -0.36067417263984680176 ;  /* 0xbeb8aa4904057423 */ /* 0x000fc40000010005 */
[----:B------:R-:W-:Y:S02]  /*c680*/  STL [R1+0x218], R11 ;  /* 0x0002180b01007387 */ /* 0x000fe40000100800 */
[C---:B------:R-:W-:Y:S02]  /*c690*/  FFMA.FTZ R5, R4.reuse, R5, 0.48089820146560668945 ;  /* 0x3ef6384a04057423 */ /* 0x040fe40000010005 */
[----:B------:R-:W-:Y:S02]  /*c6a0*/  STL [R1+0x214], R3 ;  /* 0x0002140301007387 */ /* 0x000fe40000100800 */
[C---:B------:R-:W-:Y:S02]  /*c6b0*/  FFMA.FTZ R5, R4.reuse, R5, -0.72134751081466674805 ;  /* 0xbf38aa3b04057423 */ /* 0x040fe40000010005 */
[----:B------:R-:W-:Y:S02]  /*c6c0*/  STL [R1+0x210], R2 ;  /* 0x0002100201007387 */ /* 0x000fe40000100800 */
[----:B------:R-:W-:-:S02]  /*c6d0*/  FMUL R5, R4, R5 ;  /* 0x0000000504057220 */ /* 0x000fc40000400000 */
[----:B------:R0:W-:Y:S02]  /*c6e0*/  STL [R1+0x208], R0 ;  /* 0x0002080001007387 */ /* 0x0001e40000100800 */
[C---:B------:R-:W-:Y:S02]  /*c6f0*/  FMUL R5, R4.reuse, R5 ;  /* 0x0000000504057220 */ /* 0x040fe40000400000 */
[----:B------:R-:W-:Y:S02]  /*c700*/  STL [R1+0x21c], R221 ;  /* 0x00021cdd01007387 */ /* 0x000fe40000100800 */
[----:B------:R-:W-:Y:S01]  /*c710*/  FFMA.FTZ R4, R4, 1.4426950216293334961, R5 ;  /* 0x3fb8aa3b04047823 */ /* 0x000fe20000010005 */
[----:B------:R-:W-:-:S03]  /*c720*/  FMUL R5, R178, 8388608 ;  /* 0x4b000000b2057820 */ /* 0x000fc60000400000 */
[----:B------:R-:W-:Y:S01]  /*c730*/  FADD R217, R8, R4 ;  /* 0x0000000408d97221 */ /* 0x000fe20000000000 */
[----:B------:R-:W-:Y:S02]  /*c740*/  @P1 MOV R4, 0x7f800000 ;  /* 0x7f80000000041802 */ /* 0x000fe40000000f00 */
[----:B------:R-:W-:-:S03]  /*c750*/  FSEL R5, R5, R178, !P2 ;  /* 0x000000b205057208 */ /* 0x000fc60005000000 */
[C---:B------:R-:W-:Y:S01]  /*c760*/  @P1 FFMA.FTZ R217, R6.reuse, R4, +INF ;  /* 0x7f80000006d91423 */ /* 0x040fe20000010004 */
[----:B------:R-:W-:Y:S01]  /*c770*/  FSETP.NEU.AND P1, PT, R6, RZ, PT ;  /* 0x000000ff0600720b */ /* 0x000fe20003f2d000 */
[C---:B------:R-:W-:Y:S01]  /*c780*/  VIADD R4, R5.reuse, 0xc0cafb0d ;  /* 0xc0cafb0d05047836 */ /* 0x040fe20000000000 */
[----:B------:R-:W-:Y:S02]  /*c790*/  FSEL R6, RZ, -23, P2 ;  /* 0xc1b80000ff067808 */ /* 0x000fe40001000000 */
[----:B------:R-:W-:Y:S01]  /*c7a0*/  ISETP.GE.U32.AND P2, PT, R5, 0x7f800000, PT ;  /* 0x7f8000000500780c */ /* 0x000fe20003f46070 */
[----:B------:R-:W-:Y:S01]  /*c7b0*/  STL [R1+0x220], R217 ;  /* 0x000220d901007387 */ /* 0x000fe20000100800 */
[----:B------:R-:W-:-:S04]  /*c7c0*/  LOP3.LUT R4, R4, 0xff800000, RZ, 0xc0, !PT ;  /* 0xff80000004047812 */ /* 0x000fc800078ec0ff */
[-C--:B------:R-:W-:Y:S02]  /*c7d0*/  IADD3 R7, R5, -R4.reuse, RZ ;  /* 0x8000000405077210 */ /* 0x080fe40007ffe0ff */
[----:B------:R-:W-:-:S05]  /*c7e0*/  I2FP.F32.S32 R4, R4 ;  /* 0x0000000400047245 */ /* 0x000fca0000201400 */
[----:B------:R-:W-:Y:S01]  /*c7f0*/  FFMA.FTZ R8, R4, 1.1920928955078125e-07, R6 ;  /* 0x3400000004087823 */ /* 0x000fe20000010006 */
[----:B------:R-:W-:-:S04]  /*c800*/  FADD R4, R7, -1 ;  /* 0xbf80000007047421 */ /* 0x000fc80000000000 */
[----:B------:R-:W-:-:S04]  /*c810*/  FFMA.FTZ R6, R4, R9, -0.16845393180847167969 ;  /* 0xbe2c7f3004067423 */ /* 0x000fc80000010009 */
[----:B------:R-:W-:-:S04]  /*c820*/  FFMA.FTZ R6, R4, R6, 0.1716887056827545166 ;  /* 0x3e2fcf2a04067423 */ /* 0x000fc80000010006 */
[----:B------:R-:W-:-:S04]  /*c830*/  FFMA.FTZ R6, R4, R6, -0.17900948226451873779 ;  /* 0xbe374e4304067423 */ /* 0x000fc80000010006 */
[----:B------:R-:W-:-:S04]  /*c840*/  FFMA.FTZ R6, R4, R6, 0.20512372255325317383 ;  /* 0x3e520bf404067423 */ /* 0x000fc80000010006 */
[----:B------:R-:W-:-:S04]  /*c850*/  FFMA.FTZ R6, R4, R6, -0.24046532809734344482 ;  /* 0xbe763c8b04067423 */ /* 0x000fc80000010006 */
[----:B------:R-:W-:-:S04]  /*c860*/  FFMA.FTZ R6, R4, R6, 0.28857114911079406738 ;  /* 0x3e93bf9904067423 */ /* 0x000fc80000010006 */
[----:B------:R-:W-:-:S04]  /*c870*/  FFMA.FTZ R6, R4, R6, -0.36067417263984680176 ;  /* 0xbeb8aa4904067423 */ /* 0x000fc80000010006 */
[----:B------:R-:W-:-:S04]  /*c880*/  FFMA.FTZ R6, R4, R6, 0.48089820146560668945 ;  /* 0x3ef6384a04067423 */ /* 0x000fc80000010006 */
[----:B------:R-:W-:-:S04]  /*c890*/  FFMA.FTZ R6, R4, R6, -0.72134751081466674805 ;  /* 0xbf38aa3b04067423 */ /* 0x000fc80000010006 */
[----:B------:R-:W-:-:S04]  /*c8a0*/  FMUL R6, R4, R6 ;  /* 0x0000000604067220 */ /* 0x000fc80000400000 */
[----:B------:R-:W-:-:S04]  /*c8b0*/  FMUL R6, R4, R6 ;  /* 0x0000000604067220 */ /* 0x000fc80000400000 */
[----:B------:R-:W-:Y:S01]  /*c8c0*/  FFMA.FTZ R4, R4, 1.4426950216293334961, R6 ;  /* 0x3fb8aa3b04047823 */ /* 0x000fe20000010006 */
[----:B------:R-:W-:-:S03]  /*c8d0*/  FSEL R6, RZ, -23, P4 ;  /* 0xc1b80000ff067808 */ /* 0x000fc60002000000 */
[----:B------:R-:W-:Y:S01]  /*c8e0*/  FADD R213, R8, R4 ;  /* 0x0000000408d57221 */ /* 0x000fe20000000000 */
[----:B------:R-:W-:-:S05]  /*c8f0*/  @P2 MOV R4, 0x7f800000 ;  /* 0x7f80000000042802 */ /* 0x000fca0000000f00 */
[----:B------:R-:W-:Y:S01]  /*c900*/  @P2 FFMA.FTZ R213, R5, R4, +INF ;  /* 0x7f80000005d52423 */ /* 0x000fe20000010004 */
[----:B------:R-:W-:Y:S01]  /*c910*/  FMUL R4, R177, 8388608 ;  /* 0x4b000000b1047820 */ /* 0x000fe20000400000 */
[----:B------:R-:W-:-:S03]  /*c920*/  FSETP.NEU.AND P2, PT, R5, RZ, PT ;  /* 0x000000ff0500720b */ /* 0x000fc60003f4d000 */
[----:B------:R-:W-:Y:S01]  /*c930*/  STL [R1+0x224], R213 ;  /* 0x000224d501007387 */ /* 0x000fe20000100800 */
[----:B------:R-:W-:Y:S02]  /*c940*/  FSEL R4, R4, R177, !P4 ;  /* 0x000000b104047208 */ /* 0x000fe40006000000 */
[C---:B------:R-:W-:Y:S01]  /*c950*/  FSETP.GEU.AND P4, PT, |R177|.reuse, 1.175494350822287508e-38, PT ;  /* 0x00800000b100780b */ /* 0x040fe20003f8e200 */
[----:B------:R-:W-:Y:S01]  /*c960*/  @P3 FMUL R177, R177, 0.25 ;  /* 0x3e800000b1b13820 */ /* 0x000fe20000400000 */
[----:B------:R-:W-:-:S04]  /*c970*/  IADD3 R5, R4, -0x3f3504f3, RZ ;  /* 0xc0cafb0d04057810 */ /* 0x000fc80007ffe0ff */
[----:B------:R-:W-:-:S04]  /*c980*/  LOP3.LUT R5, R5, 0xff800000, RZ, 0xc0, !PT ;  /* 0xff80000005057812 */ /* 0x000fc800078ec0ff */
[-C--:B------:R-:W-:Y:S02]  /*c990*/  IADD3 R7, R4, -R5.reuse, RZ ;  /* 0x8000000504077210 */ /* 0x080fe40007ffe0ff */
[----:B------:R-:W-:Y:S01]  /*c9a0*/  I2FP.F32.S32 R5, R5 ;  /* 0x0000000500057245 */ /* 0x000fe20000201400 */
[----:B------:R-:W-:Y:S01]  /*c9b0*/  @!P4 FMUL R177, R177, 16777216 ;  /* 0x4b800000b1b1c820 */ /* 0x000fe20000400000 */
[----:B------:R-:W-:-:S03]  /*c9c0*/  @!P4 FMUL R26, R26, 16777216 ;  /* 0x4b8000001a1ac820 */ /* 0x000fc60000400000 */
[----:B------:R-:W-:Y:S01]  /*c9d0*/  FFMA.FTZ R8, R5, 1.1920928955078125e-07, R6 ;  /* 0x3400000005087823 */ /* 0x000fe20000010006 */
[----:B------:R-:W-:Y:S01]  /*c9e0*/  FADD R5, R7, -1 ;  /* 0xbf80000007057421 */ /* 0x000fe20000000000 */
[----:B------:R-:W0:Y:S03]  /*c9f0*/  MUFU.RCP R177, R177 ;  /* 0x000000b100b17308 */ /* 0x000e260000001000 */
        /* <DEDUP_REMOVED lines=8> */
[----:B------:R-:W-:Y:S01]  /*ca80*/  FFMA.FTZ R6, R5, R6, -0.72134751081466674805 ;  /* 0xbf38aa3b05067423 */ /* 0x000fe20000010006 */
[----:B--2---:R-:W-:-:S03]  /*ca90*/  MOV R252, R174 ;  /* 0x000000ae00fc7202 */ /* 0x004fc60000000f00 */
[----:B------:R-:W-:Y:S01]  /*caa0*/  FMUL R6, R5, R6 ;  /* 0x0000000605067220 */ /* 0x000fe20000400000 */
[----:B---3--:R-:W-:-:S03]  /*cab0*/  MOV R251, R173 ;  /* 0x000000ad00fb7202 */ /* 0x008fc60000000f00 */
[----:B------:R-:W-:Y:S01]  /*cac0*/  FMUL R6, R5, R6 ;  /* 0x0000000605067220 */ /* 0x000fe20000400000 */
[----:B----4-:R-:W-:-:S03]  /*cad0*/  MOV R250, R172 ;  /* 0x000000ac00fa7202 */ /* 0x010fc60000000f00 */
[----:B------:R-:W-:Y:S01]  /*cae0*/  FFMA.FTZ R5, R5, 1.4426950216293334961, R6 ;  /* 0x3fb8aa3b05057823 */ /* 0x000fe20000010006 */
[----:B-----5:R-:W-:-:S03]  /*caf0*/  MOV R249, R171 ;  /* 0x000000ab00f97202 */ /* 0x020fc60000000f00 */
[----:B------:R-:W-:Y:S01]  /*cb00*/  FADD R208, R8, R5 ;  /* 0x0000000508d07221 */ /* 0x000fe20000000000 */
[----:B------:R-:W-:Y:S01]  /*cb10*/  FMUL R5, R151, 0.25 ;  /* 0x3e80000097057820 */ /* 0x000fe20000400000 */
[----:B------:R-:W-:Y:S02]  /*cb20*/  MOV R248, R170 ;  /* 0x000000aa00f87202 */ /* 0x000fe40000000f00 */
[----:B------:R-:W-:Y:S02]  /*cb30*/  MOV R247, R169 ;  /* 0x000000a900f77202 */ /* 0x000fe40000000f00 */
[----:B------:R-:W-:Y:S01]  /*cb40*/  FSEL R151, R5, R151, P3 ;  /* 0x0000009705977208 */ /* 0x000fe20001800000 */
[----:B------:R-:W-:Y:S01]  /*cb50*/  FMUL R5, R150, 0.25 ;  /* 0x3e80000096057820 */ /* 0x000fe20000400000 */
[----:B------:R-:W-:-:S03]  /*cb60*/  MOV R245, R168 ;  /* 0x000000a800f57202 */ /* 0x000fc60000000f00 */
[----:B------:R-:W-:Y:S01]  /*cb70*/  @!P4 FMUL R151, R151, 16777216 ;  /* 0x4b8000009797c820 */ /* 0x000fe20000400000 */
[----:B------:R-:W-:Y:S01]  /*cb80*/  FSEL R150, R5, R150, P3 ;  /* 0x0000009605967208 */ /* 0x000fe20001800000 */
[----:B------:R-:W-:Y:S02]  /*cb90*/  FMUL R5, R147, 0.25 ;  /* 0x3e80000093057820 */ /* 0x000fe40000400000 */
[----:B0-----:R-:W-:Y:S01]  /*cba0*/  FMUL R0, R177, R151 ;  /* 0x00000097b1007220 */ /* 0x001fe20000400000 */
[----:B------:R-:W-:Y:S01]  /*cbb0*/  MOV R244, R167 ;  /* 0x000000a700f47202 */ /* 0x000fe20000000f00 */
[----:B------:R-:W-:Y:S01]  /*cbc0*/  @!P4 FMUL R150, R150, 16777216 ;  /* 0x4b8000009696c820 */ /* 0x000fe20000400000 */
[----:B------:R-:W-:Y:S01]  /*cbd0*/  FSEL R147, R5, R147, P3 ;  /* 0x0000009305937208 */ /* 0x000fe20001800000 */
[----:B------:R-:W-:Y:S01]  /*cbe0*/  FMUL R5, R146, 0.25 ;  /* 0x3e80000092057820 */ /* 0x000fe20000400000 */
[----:B------:R0:W-:Y:S01]  /*cbf0*/  STL [R1+0x204], R0 ;  /* 0x0002040001007387 */ /* 0x0001e20000100800 */
[----:B------:R-:W-:-:S02]  /*cc00*/  MOV R241, R166 ;  /* 0x000000a600f17202 */ /* 0x000fc40000000f00 */
[----:B------:R-:W-:Y:S01]  /*cc10*/  @!P4 FMUL R147, R147, 16777216 ;  /* 0x4b8000009393c820 */ /* 0x000fe20000400000 */
[----:B------:R-:W-:Y:S01]  /*cc20*/  FSEL R146, R5, R146, P3 ;  /* 0x0000009205927208 */ /* 0x000fe20001800000 */
[----:B------:R-:W-:Y:S01]  /*cc30*/  FMUL R5, R143, 0.25 ;  /* 0x3e8000008f057820 */ /* 0x000fe20000400000 */
[----:B------:R-:W-:Y:S01]  /*cc40*/  MOV R240, R165 ;  /* 0x000000a500f07202 */ /* 0x000fe20000000f00 */
[----:B------:R-:W-:Y:S01]  /*cc50*/  FMUL R3, R177, R147 ;  /* 0x00000093b1037220 */ /* 0x000fe20000400000 */
[----:B------:R-:W-:Y:S01]  /*cc60*/  MOV R236, R164 ;  /* 0x000000a400ec7202 */ /* 0x000fe20000000f00 */
[----:B------:R-:W-:Y:S01]  /*cc70*/  @!P4 FMUL R146, R146, 16777216 ;  /* 0x4b8000009292c820 */ /* 0x000fe20000400000 */
[----:B------:R-:W-:Y:S01]  /*cc80*/  FSEL R143, R5, R143, P3 ;  /* 0x0000008f058f7208 */ /* 0x000fe20001800000 */
[----:B------:R-:W-:Y:S01]  /*cc90*/  FMUL R5, R142, 0.25 ;  /* 0x3e8000008e057820 */ /* 0x000fe20000400000 */
[C---:B0-----:R-:W-:Y:S01]  /*cca0*/  FMUL R0, R177.reuse, R150 ;  /* 0x00000096b1007220 */ /* 0x041fe20000400000 */
[----:B------:R-:W-:Y:S01]  /*ccb0*/  MOV R237, R163 ;  /* 0x000000a300ed7202 */ /* 0x000fe20000000f00 */
[----:B------:R-:W-:Y:S01]  /*ccc0*/  FMUL R2, R177, R146 ;  /* 0x00000092b1027220 */ /* 0x000fe20000400000 */
[----:B------:R-:W-:Y:S01]  /*ccd0*/  MOV R228, R162 ;  /* 0x000000a200e47202 */ /* 0x000fe20000000f00 */
[----:B------:R-:W-:Y:S01]  /*cce0*/  @!P4 FMUL R143, R143, 16777216 ;  /* 0x4b8000008f8fc820 */ /* 0x000fe20000400000 */
[----:B------:R-:W-:Y:S01]  /*ccf0*/  FSEL R142, R5, R142, P3 ;  /* 0x0000008e058e7208 */ /* 0x000fe20001800000 */
[----:B------:R-:W-:Y:S01]  /*cd00*/  FMUL R5, R139, 0.25 ;  /* 0x3e8000008b057820 */ /* 0x000fe20000400000 */
[----:B------:R0:W-:Y:S01]  /*cd10*/  STL [R1+0x22c], R0 ;  /* 0x00022c0001007387 */ /* 0x0001e20000100800 */
[----:B------:R-:W-:Y:S01]  /*cd20*/  MOV R229, R161 ;  /* 0x000000a100e57202 */ /* 0x000fe20000000f00 */
[----:B------:R-:W-:Y:S01]  /*cd30*/  FMUL R221, R177, R143 ;  /* 0x0000008fb1dd7220 */ /* 0x000fe20000400000 */
[----:B------:R-:W-:Y:S01]  /*cd40*/  @!P4 FMUL R142, R142, 16777216 ;  /* 0x4b8000008e8ec820 */ /* 0x000fe20000400000 */
[----:B------:R-:W-:Y:S01]  /*cd50*/  FSEL R139, R5, R139, P3 ;  /* 0x0000008b058b7208 */ /* 0x000fe20001800000 */
[----:B------:R-:W-:-:S02]  /*cd60*/  FMUL R5, R138, 0.25 ;  /* 0x3e8000008a057820 */ /* 0x000fc40000400000 */
[----:B------:R-:W-:Y:S02]  /*cd70*/  FMUL R11, R177, R142 ;  /* 0x0000008eb10b7220 */ /* 0x000fe40000400000 */
[----:B------:R-:W-:Y:S01]  /*cd80*/  @!P4 FMUL R139, R139, 16777216 ;  /* 0x4b8000008b8bc820 */ /* 0x000fe20000400000 */
[----:B------:R-:W-:Y:S01]  /*cd90*/  FSEL R138, R5, R138, P3 ;  /* 0x0000008a058a7208 */ /* 0x000fe20001800000 */
[----:B------:R-:W-:Y:S01]  /*cda0*/  FMUL R5, R135, 0.25 ;  /* 0x3e80000087057820 */ /* 0x000fe20000400000 */
[----:B------:R-:W-:Y:S01]  /*cdb0*/  MOV R6, R160 ;  /* 0x000000a000067202 */ /* 0x000fe20000000f00 */
[----:B------:R-:W-:Y:S02]  /*cdc0*/  FMUL R213, R177, R139 ;  /* 0x0000008bb1d57220 */ /* 0x000fe40000400000 */
        /* <DEDUP_REMOVED lines=9> */
[----:B------:R-:W-:Y:S01]  /*ce60*/  MOV R9, R157 ;  /* 0x0000009d00097202 */ /* 0x000fe20000000f00 */
[----:B0-----:R-:W-:-:S02]  /*ce70*/  FMUL R0, R177, R135 ;  /* 0x00000087b1007220 */ /* 0x001fc40000400000 */
[----:B------:R-:W-:Y:S01]  /*ce80*/  @!P4 FMUL R134, R134, 16777216 ;  /* 0x4b8000008686c820 */ /* 0x000fe20000400000 */
[----:B------:R-:W-:Y:S01]  /*ce90*/  FSEL R131, R5, R131, P3 ;  /* 0x0000008305837208 */ /* 0x000fe20001800000 */
[----:B------:R-:W-:Y:S01]  /*cea0*/  FMUL R5, R130, 0.25 ;  /* 0x3e80000082057820 */ /* 0x000fe20000400000 */
[----:B------:R0:W-:Y:S03]  /*ceb0*/  STL [R1+0x200], R0 ;  /* 0x0002000001007387 */ /* 0x0001e60000100800 */
[----:B------:R-:W-:Y:S01]  /*cec0*/  @!P4 FMUL R131, R131, 16777216 ;  /* 0x4b8000008383c820 */ /* 0x000fe20000400000 */
[----:B------:R-:W-:Y:S01]  /*ced0*/  FSEL R130, R5, R130, P3 ;  /* 0x0000008205827208 */ /* 0x000fe20001800000 */
[----:B------:R-:W-:Y:S01]  /*cee0*/  FMUL R5, R127, 0.25 ;  /* 0x3e8000007f057820 */ /* 0x000fe20000400000 */
[----:B------:R-:W2:Y:S01]  /*cef0*/  LDL.LU R12, [R1+0x118] ;  /* 0x00011800010c7983 */ /* 0x000ea20000300800 */
[----:B------:R-:W-:-:S02]  /*cf00*/  MOV R135, R156 ;  /* 0x0000009c00877202 */ /* 0x000fc40000000f00 */
[----:B------:R-:W-:Y:S01]  /*cf10*/  MOV R138, R155 ;  /* 0x0000009b008a7202 */ /* 0x000fe20000000f00 */
[----:B------:R-:W3:Y:S01]  /*cf20*/  LDL.LU R212, [R1+0x10c] ;  /* 0x00010c0001d47983 */ /* 0x000ee20000300800 */
[----:B------:R-:W-:Y:S01]  /*cf30*/  FSEL R127, R5, R127, P3 ;  /* 0x0000007f057f7208 */ /* 0x000fe20001800000 */
[----:B------:R-:W-:Y:S01]  /*cf40*/  FMUL R5, R126, 0.25 ;  /* 0x3e8000007e057820 */ /* 0x000fe20000400000 */
[----:B------:R-:W-:Y:S01]  /*cf50*/  MOV R139, R154 ;  /* 0x0000009a008b7202 */ /* 0x000fe20000000f00 */
[----:B------:R-:W4:Y:S01]  /*cf60*/  LDL.LU R210, [R1+0x108] ;  /* 0x0001080001d27983 */ /* 0x000f220000300800 */
[----:B------:R-:W-:Y:S01]  /*cf70*/  @!P4 FMUL R130, R130, 16777216 ;  /* 0x4b8000008282c820 */ /* 0x000fe20000400000 */
[----:B------:R-:W-:Y:S01]  /*cf80*/  @!P4 FMUL R127, R127, 16777216 ;  /* 0x4b8000007f7fc820 */ /* 0x000fe20000400000 */
[----:B------:R-:W-:Y:S01]  /*cf90*/  FSEL R126, R5, R126, P3 ;  /* 0x0000007e057e7208 */ /* 0x000fe20001800000 */
[----:B------:R-:W-:Y:S01]  /*cfa0*/  FMUL R5, R123, 0.25 ;  /* 0x3e8000007b057820 */ /* 0x000fe20000400000 */
[----:B------:R-:W5:Y:S01]  /*cfb0*/  LDL.LU R211, [R1+0xfc] ;  /* 0x0000fc0001d37983 */ /* 0x000f620000300800 */
[----:B------:R-:W-:-:S02]  /*cfc0*/  MOV R147, R153 ;  /* 0x0000009900937202 */ /* 0x000fc40000000f00 */
[----:B------:R-:W-:Y:S01]  /*cfd0*/  MOV R150, R152 ;  /* 0x0000009800967202 */ /* 0x000fe20000000f00 */
[----:B------:R-:W5:Y:S01]  /*cfe0*/  LDL.LU R209, [R1+0xf8] ;  /* 0x0000f80001d17983 */ /* 0x000f620000300800 */
[----:B------:R-:W-:Y:S01]  /*cff0*/  FSEL R123, R5, R123, P3 ;  /* 0x0000007b057b7208 */ /* 0x000fe20001800000 */
[----:B------:R-:W-:Y:S01]  /*d000*/  FMUL R5, R122, 0.25 ;  /* 0x3e8000007a057820 */ /* 0x000fe20000400000 */
[----:B------:R-:W-:Y:S01]  /*d010*/  MOV R151, R23 ;  /* 0x0000001700977202 */ /* 0x000fe20000000f00 */
[----:B------:R-:W5:Y:S01]  /*d020*/  LDL.LU R198, [R1+0xec] ;  /* 0x0000ec0001c67983 */ /* 0x000f620000300800 */
[----:B------:R-:W-:-:S03]  /*d030*/  MOV R21, R19 ;  /* 0x0000001300157202 */ /* 0x000fc60000000f00 */
[----:B------:R-:W5:Y:S01]  /*d040*/  LDL.LU R199, [R1+0xe8] ;  /* 0x0000e80001c77983 */ /* 0x000f620000300800 */
[----:B------:R-:W-:Y:S01]  /*d050*/  FSEL R122, R5, R122, P3 ;  /* 0x0000007a057a7208 */ /* 0x000fe20001800000 */
[----:B------:R-:W-:Y:S01]  /*d060*/  FMUL R5, R119, 0.25 ;  /* 0x3e80000077057820 */ /* 0x000fe20000400000 */
[----:B------:R-:W-:Y:S01]  /*d070*/  IMAD.MOV.U32 R181, RZ, RZ, R18 ;  /* 0x000000ffffb57224 */ /* 0x000fe200078e0012 */
[----:B------:R-:W5:Y:S01]  /*d080*/  LDL.LU R196, [R1+0xdc] ;  /* 0x0000dc0001c47983 */ /* 0x000f620000300800 */
[----:B------:R-:W-:-:S03]  /*d090*/  MOV R231, R175 ;  /* 0x000000af00e77202 */ /* 0x000fc60000000f00 */
[----:B------:R-:W5:Y:S01]  /*d0a0*/  LDL.LU R197, [R1+0xd8] ;  /* 0x0000d80001c57983 */ /* 0x000f620000300800 */
[----:B------:R-:W-:Y:S01]  /*d0b0*/  FSEL R119, R5, R119, P3 ;  /* 0x0000007705777208 */ /* 0x000fe20001800000 */
[----:B------:R-:W-:Y:S01]  /*d0c0*/  FMUL R5, R118, 0.25 ;  /* 0x3e80000076057820 */ /* 0x000fe20000400000 */
[----:B0-----:R-:W-:Y:S01]  /*d0d0*/  FMUL R0, R177, R131 ;  /* 0x00000083b1007220 */ /* 0x001fe20000400000 */
[----:B------:R-:W5:Y:S01]  /*d0e0*/  LDL.LU R192, [R1+0xcc] ;  /* 0x0000cc0001c07983 */ /* 0x000f620000300800 */
[----:B------:R-:W-:Y:S01]  /*d0f0*/  @!P4 FMUL R126, R126, 16777216 ;  /* 0x4b8000007e7ec820 */ /* 0x000fe20000400000 */
[----:B------:R-:W-:Y:S01]  /*d100*/  @!P4 FMUL R123, R123, 16777216 ;  /* 0x4b8000007b7bc820 */ /* 0x000fe20000400000 */
[----:B------:R-:W-:Y:S01]  /*d110*/  FSEL R118, R5, R118, P3 ;  /* 0x0000007605767208 */ /* 0x000fe20001800000 */
[----:B------:R-:W-:Y:S01]  /*d120*/  FMUL R5, R115, 0.25 ;  /* 0x3e80000073057820 */ /* 0x000fe20000400000 */
[----:B------:R-:W5:Y:S01]  /*d130*/  LDL.LU R193, [R1+0xc8] ;  /* 0x0000c80001c17983 */ /* 0x000f620000300800 */
[----:B------:R-:W-:Y:S01]  /*d140*/  MOV R131, R252 ;  /* 0x000000fc00837202 */ /* 0x000fe20000000f00 */
[----:B------:R-:W-:Y:S01]  /*d150*/  @!P4 FMUL R122, R122, 16777216 ;  /* 0x4b8000007a7ac820 */ /* 0x000fe20000400000 */
[----:B------:R-:W-:Y:S01]  /*d160*/  @!P4 FMUL R119, R119, 16777216 ;  /* 0x4b8000007777c820 */ /* 0x000fe20000400000 */
[----:B------:R-:W-:Y:S01]  /*d170*/  FSEL R115, R5, R115, P3 ;  /* 0x0000007305737208 */ /* 0x000fe20001800000 */
[----:B------:R-:W-:Y:S01]  /*d180*/  FMUL R5, R114, 0.25 ;  /* 0x3e80000072057820 */ /* 0x000fe20000400000 */
[----:B------:R-:W5:Y:S01]  /*d190*/  LDL.LU R190, [R1+0xbc] ;  /* 0x0000bc0001be7983 */ /* 0x000f620000300800 */
[----:B------:R-:W-:Y:S01]  /*d1a0*/  FMUL R252, R177, R130 ;  /* 0x00000082b1fc7220 */ /* 0x000fe20000400000 */
[----:B------:R-:W-:Y:S01]  /*d1b0*/  @!P4 FMUL R118, R118, 16777216 ;  /* 0x4b8000007676c820 */ /* 0x000fe20000400000 */
[----:B------:R-:W-:Y:S01]  /*d1c0*/  @!P4 FMUL R115, R115, 16777216 ;  /* 0x4b8000007373c820 */ /* 0x000fe20000400000 */
[----:B------:R-:W-:Y:S01]  /*d1d0*/  FSEL R114, R5, R114, P3 ;  /* 0x0000007205727208 */ /* 0x000fe20001800000 */
[----:B------:R-:W-:Y:S01]  /*d1e0*/  FMUL R5, R111, 0.25 ;  /* 0x3e8000006f057820 */ /* 0x000fe20000400000 */
[----:B------:R-:W5:Y:S01]  /*d1f0*/  LDL.LU R191, [R1+0xb8] ;  /* 0x0000b80001bf7983 */ /* 0x000f620000300800 */
[----:B------:R-:W-:-:S02]  /*d200*/  MOV R130, R251 ;  /* 0x000000fb00827202 */ /* 0x000fc40000000f00 */
[----:B------:R-:W-:Y:S01]  /*d210*/  @!P4 FMUL R114, R114, 16777216 ;  /* 0x4b8000007272c820 */ /* 0x000fe20000400000 */
[----:B------:R-:W-:Y:S01]  /*d220*/  FSEL R111, R5, R111, P3 ;  /* 0x0000006f056f7208 */ /* 0x000fe20001800000 */
[----:B------:R-:W-:Y:S01]  /*d230*/  FMUL R5, R110, 0.25 ;  /* 0x3e8000006e057820 */ /* 0x000fe20000400000 */
[----:B------:R-:W5:Y:S01]  /*d240*/  LDL.LU R188, [R1+0xac] ;  /* 0x0000ac0001bc7983 */ /* 0x000f620000300800 */
[----:B------:R-:W-:Y:S02]  /*d250*/  FMUL R251, R177, R127 ;  /* 0x0000007fb1fb7220 */ /* 0x000fe40000400000 */
        /* <DEDUP_REMOVED lines=29> */
[C---:B------:R-:W-:Y:S01]  /*d430*/  FMUL R248, R177.reuse, R122 ;  /* 0x0000007ab1f87220 */ /* 0x040fe20000400000 */
[C---:B------:R-:W-:Y:S01]  /*d440*/  FMUL R239, R177.reuse, R110 ;  /* 0x0000006eb1ef7220 */ /* 0x040fe20000400000 */
[----:B------:R-:W-:Y:S01]  /*d450*/  FMUL R235, R177, R102 ;  /* 0x00000066b1eb7220 */ /* 0x000fe20000400000 */
[----:B------:R-:W-:Y:S01]  /*d460*/  FSEL R98, R5, R98, P3 ;  /* 0x0000006205627208 */ /* 0x000fe20001800000 */
[----:B------:R-:W-:Y:S01]  /*d470*/  FMUL R5, R95, 0.25 ;  /* 0x3e8000005f057820 */ /* 0x000fe20000400000 */
[----:B------:R-:W2:Y:S01]  /*d480*/  LDL.LU R15, [R1+0x78] ;  /* 0x00007800010f7983 */ /* 0x000ea20000300800 */
[----:B------:R-:W-:Y:S01]  /*d490*/  MOV R122, R247 ;  /* 0x000000f7007a7202 */ /* 0x000fe20000000f00 */
[----:B------:R-:W-:Y:S01]  /*d4a0*/  FMUL R246, R177, R134 ;  /* 0x00000086b1f67220 */ /* 0x000fe20000400000 */
[----:B------:R-:W-:Y:S01]  /*d4b0*/  MOV R110, R237 ;  /* 0x000000ed006e7202 */ /* 0x000fe20000000f00 */
[----:B------:R-:W3:Y:S01]  /*d4c0*/  LDL.LU R20, [R1+0x6c] ;  /* 0x00006c0001147983 */ /* 0x000ee20000300800 */
[----:B------:R-:W-:Y:S01]  /*d4d0*/  FSEL R95, R5, R95, P3 ;  /* 0x0000005f055f7208 */ /* 0x000fe20001800000 */
[----:B------:R-:W-:Y:S01]  /*d4e0*/  FMUL R5, R94, 0.25 ;  /* 0x3e8000005e057820 */ /* 0x000fe20000400000 */
[----:B------:R-:W-:Y:S01]  /*d4f0*/  MOV R102, R16 ;  /* 0x0000001000667202 */ /* 0x000fe20000000f00 */
[----:B------:R-:W5:Y:S01]  /*d500*/  LDL.LU R22, [R1+0x68] ;  /* 0x0000680001167983 */ /* 0x000f620000300800 */
[C---:B------:R-:W-:Y:S01]  /*d510*/  FMUL R247, R177.reuse, R119 ;  /* 0x00000077b1f77220 */ /* 0x040fe20000400000 */
[----:B------:R-:W-:Y:S01]  /*d520*/  FMUL R238, R177, R107 ;  /* 0x0000006bb1ee7220 */ /* 0x000fe20000400000 */
[----:B------:R-:W-:Y:S01]  /*d530*/  FSEL R94, R5, R94, P3 ;  /* 0x0000005e055e7208 */ /* 0x000fe20001800000 */
[----:B------:R-:W-:Y:S01]  /*d540*/  FMUL R5, R91, 0.25 ;  /* 0x3e8000005b057820 */ /* 0x000fe20000400000 */
[----:B------:R-:W5:Y:S01]  /*d550*/  LDL.LU R227, [R1+0x5c] ;  /* 0x00005c0001e37983 */ /* 0x000f620000300800 */
[----:B------:R-:W-:Y:S01]  /*d560*/  MOV R119, R245 ;  /* 0x000000f500777202 */ /* 0x000fe20000000f00 */
[----:B------:R-:W-:Y:S01]  /*d570*/  FMUL R237, R177, R106 ;  /* 0x0000006ab1ed7220 */ /* 0x000fe20000400000 */
[----:B------:R-:W-:Y:S01]  /*d580*/  FMUL R16, R29, 0.25 ;  /* 0x3e8000001d107820 */ /* 0x000fe20000400000 */
[----:B------:R-:W-:Y:S01]  /*d590*/  FSEL R91, R5, R91, P3 ;  /* 0x0000005b055b7208 */ /* 0x000fe20001800000 */
[----:B------:R-:W-:Y:S01]  /*d5a0*/  FMUL R5, R90, 0.25 ;  /* 0x3e8000005a057820 */ /* 0x000fe20000400000 */
[----:B------:R-:W5:Y:S01]  /*d5b0*/  LDL.LU R242, [R1+0x58] ;  /* 0x0000580001f27983 */ /* 0x000f620000300800 */
[----:B------:R-:W-:Y:S01]  /*d5c0*/  FMUL R245, R177, R118 ;  /* 0x00000076b1f57220 */ /* 0x000fe20000400000 */
[----:B------:R-:W-:Y:S01]  /*d5d0*/  MOV R134, R231 ;  /* 0x000000e700867202 */ /* 0x000fe20000000f00 */
[----:B------:R-:W-:Y:S01]  /*d5e0*/  FMUL R14, R102, 0.25 ;  /* 0x3e800000660e7820 */ /* 0x000fe20000400000 */
[----:B------:R-:W-:Y:S01]  /*d5f0*/  FSEL R90, R5, R90, P3 ;  /* 0x0000005a055a7208 */ /* 0x000fe20001800000 */
[----:B------:R-:W-:Y:S01]  /*d600*/  FMUL R5, R87, 0.25 ;  /* 0x3e80000057057820 */ /* 0x000fe20000400000 */
[----:B------:R-:W5:Y:S01]  /*d610*/  LDL.LU R243, [R1+0x4c] ;  /* 0x00004c0001f37983 */ /* 0x000f620000300800 */
[----:B------:R-:W-:Y:S01]  /*d620*/  MOV R118, R244 ;  /* 0x000000f400767202 */ /* 0x000fe20000000f00 */
[----:B------:R-:W-:Y:S01]  /*d630*/  @!P4 FMUL R99, R99, 16777216 ;  /* 0x4b8000006363c820 */ /* 0x000fe20000400000 */
[----:B------:R-:W-:Y:S01]  /*d640*/  MOV R107, R228 ;  /* 0x000000e4006b7202 */ /* 0x000fe20000000f00 */
[----:B------:R-:W5:Y:S01]  /*d650*/  LDL.LU R176, [R1+0x48] ;  /* 0x0000480001b07983 */ /* 0x000f620000300800 */
[----:B------:R-:W-:Y:S01]  /*d660*/  FSEL R87, R5, R87, P3 ;  /* 0x0000005705577208 */ /* 0x000fe20001800000 */
[----:B------:R-:W-:Y:S01]  /*d670*/  FMUL R5, R86, 0.25 ;  /* 0x3e80000056057820 */ /* 0x000fe20000400000 */
[----:B------:R-:W-:Y:S01]  /*d680*/  MOV R106, R229 ;  /* 0x000000e5006a7202 */ /* 0x000fe20000000f00 */
[----:B------:R-:W5:Y:S01]  /*d690*/  LDL.LU R175, [R1+0x3c] ;  /* 0x00003c0001af7983 */ /* 0x000f620000300800 */
[----:B------:R-:W-:Y:S01]  /*d6a0*/  FMUL R244, R177, R115 ;  /* 0x00000073b1f47220 */ /* 0x000fe20000400000 */
        /* <DEDUP_REMOVED lines=15> */
[----:B------:R-:W4:Y:S01]  /*d7a0*/  LDL.LU R18, [R1+0x28] ;  /* 0x0000280001127983 */ /* 0x000f220000300800 */
        /* <DEDUP_REMOVED lines=18> */
[----:B------:R-:W-:-:S02]  /*d8d0*/  FMUL R236, R177, R103 ;  /* 0x00000067b1ec7220 */ /* 0x000fc40000400000 */
[----:B------:R-:W-:Y:S01]  /*d8e0*/  @!P4 FMUL R75, R75, 16777216 ;  /* 0x4b8000004b4bc820 */ /* 0x000fe20000400000 */
[----:B------:R-:W-:Y:S01]  /*d8f0*/  FSEL R74, R5, R74, P3 ;  /* 0x0000004a054a7208 */ /* 0x000fe20001800000 */
[----:B------:R-:W-:Y:S01]  /*d900*/  FMUL R5, R71, 0.25 ;  /* 0x3e80000047057820 */ /* 0x000fe20000400000 */
[----:B------:R-:W5:Y:S03]  /*d910*/  LDL.LU R170, [R1] ;  /* 0x0000000001aa7983 */ /* 0x000f660000300800 */
[----:B------:R-:W-:Y:S01]  /*d920*/  @!P4 FMUL R74, R74, 16777216 ;  /* 0x4b8000004a4ac820 */ /* 0x000fe20000400000 */
[----:B------:R-:W-:Y:S01]  /*d930*/  FSEL R71, R5, R71, P3 ;  /* 0x0000004705477208 */ /* 0x000fe20001800000 */
[----:B------:R-:W-:Y:S01]  /*d940*/  FMUL R5, R70, 0.25 ;  /* 0x3e80000046057820 */ /* 0x000fe20000400000 */
[----:B------:R-:W5:Y:S01]  /*d950*/  LDL.LU R169, [R1+0x24] ;  /* 0x0000240001a97983 */ /* 0x000f620000300800 */
[----:B------:R-:W-:Y:S01]  /*d960*/  FMUL R219, R177, R74 ;  /* 0x0000004ab1db7220 */ /* 0x000fe20000400000 */
[----:B------:R-:W-:Y:S01]  /*d970*/  MOV R103, R17 ;  /* 0x0000001100677202 */ /* 0x000fe20000000f00 */
[----:B------:R-:W-:Y:S01]  /*d980*/  @!P4 FMUL R71, R71, 16777216 ;  /* 0x4b8000004747c820 */ /* 0x000fe20000400000 */
[----:B------:R-:W-:Y:S01]  /*d990*/  FSEL R70, R5, R70, P3 ;  /* 0x0000004605467208 */ /* 0x000fe20001800000 */
[----:B------:R-:W-:Y:S01]  /*d9a0*/  FMUL R5, R67, 0.25 ;  /* 0x3e80000043057820 */ /* 0x000fe20000400000 */
[----:B------:R-:W5:Y:S01]  /*d9b0*/  LDL.LU R23, [R1+0x20] ;  /* 0x0000200001177983 */ /* 0x000f620000300800 */
[----:B------:R-:W-:Y:S01]  /*d9c0*/  FMUL R74, R21, 0.25 ;  /* 0x3e800000154a7820 */ /* 0x000fe20000400000 */
[----:B------:R-:W-:Y:S01]  /*d9d0*/  FMUL R17, R28, 0.25 ;  /* 0x3e8000001c117820 */ /* 0x000fe20000400000 */
[----:B------:R-:W-:Y:S01]  /*d9e0*/  @!P4 FMUL R70, R70, 16777216 ;  /* 0x4b8000004646c820 */ /* 0x000fe20000400000 */
[----:B------:R-:W-:Y:S01]  /*d9f0*/  FSEL R67, R5, R67, P3 ;  /* 0x0000004305437208 */ /* 0x000fe20001800000 */
[----:B------:R-:W-:Y:S01]  /*da00*/  FMUL R5, R66, 0.25 ;  /* 0x3e80000042057820 */ /* 0x000fe20000400000 */
[----:B------:R-:W5:Y:S01]  /*da10*/  LDL.LU R168, [R1+0x14] ;  /* 0x0000140001a87983 */ /* 0x000f620000300800 */
[----:B------:R-:W-:-:S02]  /*da20*/  FSEL R74, R74, R21, P6 ;  /* 0x000000154a4a7208 */ /* 0x000fc40003000000 */
[----:B------:R-:W-:Y:S01]  /*da30*/  @!P4 FMUL R67, R67, 16777216 ;  /* 0x4b8000004343c820 */ /* 0x000fe20000400000 */
[----:B------:R-:W-:Y:S01]  /*da40*/  FSEL R66, R5, R66, P3 ;  /* 0x0000004205427208 */ /* 0x000fe20001800000 */
[----:B------:R-:W-:Y:S01]  /*da50*/  FMUL R5, R63, 0.25 ;  /* 0x3e8000003f057820 */ /* 0x000fe20000400000 */
[----:B------:R-:W5:Y:S03]  /*da60*/  LDL.LU R167, [R1+0x10] ;  /* 0x0000100001a77983 */ /* 0x000f660000300800 */
        /* <DEDUP_REMOVED lines=47> */
[----:B------:R-:W5:Y:S01]  /*dd60*/  LDL.LU R158, [R1+0x1a4] ;  /* 0x0001a400019e7983 */ /* 0x000f620000300800 */
[C---:B------:R-:W-:Y:S01]  /*dd70*/  FMUL R194, R177.reuse, R46 ;  /* 0x0000002eb1c27220 */ /* 0x040fe20000400000 */
[----:B------:R-:W-:Y:S01]  /*dd80*/  FMUL R189, R177, R43 ;  /* 0x0000002bb1bd7220 */ /* 0x000fe20000400000 */
        /* <DEDUP_REMOVED lines=19> */
[C---:B------:R-:W-:Y:S01]  /*dec0*/  FMUL R202, R177.reuse, R54 ;  /* 0x00000036b1ca7220 */ /* 0x040fe20000400000 */
[C---:B------:R-:W-:Y:S01]  /*ded0*/  FMUL R201, R177.reuse, R51 ;  /* 0x00000033b1c97220 */ /* 0x040fe20000400000 */
[C---:B------:R-:W-:Y:S01]  /*dee0*/  FMUL R200, R177.reuse, R50 ;  /* 0x00000032b1c87220 */ /* 0x040fe20000400000 */
[----:B------:R-:W-:Y:S01]  /*def0*/  FMUL R195, R177, R47 ;  /* 0x0000002fb1c37220 */ /* 0x000fe20000400000 */
[----:B------:R-:W-:Y:S01]  /*df00*/  FSEL R31, R5, R31, P3 ;  /* 0x0000001f051f7208 */ /* 0x000fe20001800000 */
[----:B------:R-:W-:Y:S01]  /*df10*/  FMUL R5, R30, 0.25 ;  /* 0x3e8000001e057820 */ /* 0x000fe20000400000 */
[C---:B------:R-:W-:Y:S01]  /*df20*/  FMUL R146, R177.reuse, R42 ;  /* 0x0000002ab1927220 */ /* 0x040fe20000400000 */
[C---:B------:R-:W-:Y:S01]  /*df30*/  FMUL R143, R177.reuse, R39 ;  /* 0x00000027b18f7220 */ /* 0x040fe20000400000 */
[----:B------:R-:W-:Y:S01]  /*df40*/  FMUL R142, R177, R38 ;  /* 0x00000026b18e7220 */ /* 0x000fe20000400000 */
[----:B------:R-:W-:Y:S01]  /*df50*/  FSEL R43, R43, R118, P6 ;  /* 0x000000762b2b7208 */ /* 0x000fe20003000000 */
[----:B------:R-:W-:Y:S01]  /*df60*/  FMUL R47, R122, 0.25 ;  /* 0x3e8000007a2f7820 */ /* 0x000fe20000400000 */
[----:B------:R-:W-:Y:S01]  /*df70*/  FSEL R30, R5, R30, P3 ;  /* 0x0000001e051e7208 */ /* 0x000fe20001800000 */
[----:B------:R-:W-:Y:S01]  /*df80*/  FMUL R5, R27, 0.25 ;  /* 0x3e8000001b057820 */ /* 0x000fe20000400000 */
[----:B------:R-:W-:Y:S01]  /*df90*/  FSEL R46, R46, R119, P6 ;  /* 0x000000772e2e7208 */ /* 0x000fe20003000000 */
[----:B------:R-:W-:Y:S01]  /*dfa0*/  FMUL R38, R111, 0.25 ;  /* 0x3e8000006f267820 */ /* 0x000fe20000400000 */
[----:B------:R-:W-:Y:S01]  /*dfb0*/  FMUL R39, R114, 0.25 ;  /* 0x3e80000072277820 */ /* 0x000fe20000400000 */
[----:B------:R-:W-:Y:S01]  /*dfc0*/  FMUL R42, R115, 0.25 ;  /* 0x3e800000732a7820 */ /* 0x000fe20000400000 */
[----:B------:R-:W-:Y:S01]  /*dfd0*/  FSEL R27, R5, R27, P3 ;  /* 0x0000001b051b7208 */ /* 0x000fe20001800000 */
[----:B------:R-:W-:Y:S01]  /*dfe0*/  FMUL R5, R24, 0.25 ;  /* 0x3e80000018057820 */ /* 0x000fe20000400000 */
[----:B------:R-:W-:Y:S01]  /*dff0*/  FSETP.GT.AND P3, PT, |R178|, 8.50705917302346158658e+37, PT ;  /* 0x7e800000b200780b */ /* 0x000fe20003f64200 */
[----:B------:R-:W-:Y:S01]  /*e000*/  FMUL R50, R123, 0.25 ;  /* 0x3e8000007b327820 */ /* 0x000fe20000400000 */
[----:B------:R-:W-:Y:S01]  /*e010*/  FMUL R51, R126, 0.25 ;  /* 0x3e8000007e337820 */ /* 0x000fe20000400000 */
[----:B------:R-:W-:Y:S01]  /*e020*/  FMUL R54, R127, 0.25 ;  /* 0x3e8000007f367820 */ /* 0x000fe20000400000 */
[----:B------:R-:W-:Y:S01]  /*e030*/  FSEL R24, R5, R24, P3 ;  /* 0x0000001805187208 */ /* 0x000fe20001800000 */
[----:B------:R-:W-:Y:S01]  /*e040*/  FMUL R5, R149, 0.25 ;  /* 0x3e80000095057820 */ /* 0x000fe20000400000 */
[----:B------:R-:W-:Y:S01]  /*e050*/  FMUL R55, R130, 0.25 ;  /* 0x3e80000082377820 */ /* 0x000fe20000400000 */
[----:B------:R-:W-:Y:S01]  /*e060*/  FMUL R58, R131, 0.25 ;  /* 0x3e800000833a7820 */ /* 0x000fe20000400000 */
[----:B------:R-:W-:Y:S01]  /*e070*/  FMUL R59, R134, 0.25 ;  /* 0x3e800000863b7820 */ /* 0x000fe20000400000 */
[----:B------:R-:W-:Y:S01]  /*e080*/  @!P4 FMUL R35, R35, 16777216 ;  /* 0x4b8000002323c820 */ /* 0x000fe20000400000 */
[----:B------:R-:W-:Y:S01]  /*e090*/  FSEL R149, R5, R149, P3 ;  /* 0x0000009505957208 */ /* 0x000fe20001800000 */
[----:B------:R-:W-:Y:S01]  /*e0a0*/  FMUL R5, R148, 0.25 ;  /* 0x3e80000094057820 */ /* 0x000fe20000400000 */
[----:B------:R-:W-:Y:S01]  /*e0b0*/  @!P4 FMUL R34, R34, 16777216 ;  /* 0x4b8000002222c820 */ /* 0x000fe20000400000 */
[----:B------:R-:W-:Y:S01]  /*e0c0*/  @!P4 FMUL R31, R31, 16777216 ;  /* 0x4b8000001f1fc820 */ /* 0x000fe20000400000 */
[----:B------:R-:W-:Y:S01]  /*e0d0*/  @!P4 FMUL R30, R30, 16777216 ;  /* 0x4b8000001e1ec820 */ /* 0x000fe20000400000 */
[----:B------:R-:W-:Y:S01]  /*e0e0*/  @!P4 FMUL R27, R27, 16777216 ;  /* 0x4b8000001b1bc820 */ /* 0x000fe20000400000 */
[----:B------:R-:W-:Y:S01]  /*e0f0*/  FSEL R148, R5, R148, P3 ;  /* 0x0000009405947208 */ /* 0x000fe20001800000 */
[----:B------:R-:W-:-:S05]  /*e100*/  FMUL R5, R145, 0.25 ;  /* 0x3e80000091057820 */ /* 0x000fca0000400000 */
        /* <DEDUP_REMOVED lines=121> */
[----:B------:R-:W-:Y:S01]  /*e8a0*/  FMUL R8, R9, 0.25 ;  /* 0x3e80000009087820 */ /* 0x000fe20000400000 */
[----:B----4-:R-:W-:-:S04]  /*e8b0*/  FMUL R21, R18, 0.25 ;  /* 0x3e80000012157820 */ /* 0x010fc80000400000 */
[----:B------:R-:W-:Y:S01]  /*e8c0*/  FSEL R8, R8, R9, P6 ;  /* 0x0000000908087208 */ /* 0x000fe20003000000 */
[----:B------:R-:W-:Y:S01]  /*e8d0*/  FMUL R9, R10, 0.25 ;  /* 0x3e8000000a097820 */ /* 0x000fe20000400000 */
        /* <DEDUP_REMOVED lines=9> */
[----:B--2---:R-:W-:Y:S01]  /*e970*/  FMUL R118, R15, 0.25 ;  /* 0x3e8000000f767820 */ /* 0x004fe20000400000 */
[----:B---3--:R-:W-:Y:S01]  /*e980*/  FMUL R119, R20, 0.25 ;  /* 0x3e80000014777820 */ /* 0x008fe20000400000 */
[----:B-----5:R-:W-:Y:S01]  /*e990*/  FMUL R18, R19, 0.25 ;  /* 0x3e80000013127820 */ /* 0x020fe20000400000 */
[C---:B------:R-:W-:Y:S01]  /*e9a0*/  FMUL R234, R177.reuse, R99 ;  /* 0x00000063b1ea7220 */ /* 0x040fe20000400000 */
        /* <DEDUP_REMOVED lines=73> */
[C---:B------:R-:W-:Y:S01]  /*ee40*/  FSETP.GEU.AND P4, PT, |R178|.reuse, 1.175494350822287508e-38, PT ;  /* 0x00800000b200780b */ /* 0x040fe20003f8e200 */
[----:B------:R-:W-:Y:S01]  /*ee50*/  @P3 FMUL R178, R178, 0.25 ;  /* 0x3e800000b2b23820 */ /* 0x000fe20000400000 */
[----:B------:R-:W-:Y:S01]  /*ee60*/  FSETP.GT.AND P3, PT, |R180|, 8.50705917302346158658e+37, PT ;  /* 0x7e800000b400780b */ /* 0x000fe20003f64200 */
[----:B------:R-:W-:Y:S01]  /*ee70*/  @P6 FMUL R179, R179, 0.25 ;  /* 0x3e800000b3b36820 */ /* 0x000fe20000400000 */
[----:B------:R-:W-:-:S02]  /*ee80*/  FSEL R62, R62, R135, P6 ;  /* 0x000000873e3e7208 */ /* 0x000fc40003000000 */
[----:B------:R-:W-:Y:S02]  /*ee90*/  FSEL R63, R63, R138, P6 ;  /* 0x0000008a3f3f7208 */ /* 0x000fe40003000000 */
[----:B------:R-:W-:Y:S02]  /*eea0*/  FSEL R66, R66, R139, P6 ;  /* 0x0000008b42427208 */ /* 0x000fe40003000000 */
[----:B------:R-:W-:Y:S02]  /*eeb0*/  FSEL R67, R67, R147, P6 ;  /* 0x0000009343437208 */ /* 0x000fe40003000000 */
[----:B------:R-:W-:Y:S02]  /*eec0*/  FSEL R70, R70, R150, P6 ;  /* 0x0000009646467208 */ /* 0x000fe40003000000 */
[----:B------:R-:W-:Y:S02]  /*eed0*/  FSEL R71, R71, R151, P6 ;  /* 0x0000009747477208 */ /* 0x000fe40003000000 */
        /* <DEDUP_REMOVED lines=31> */
[----:B------:R-:W-:Y:S01]  /*f0d0*/  FSETP.GEU.AND P6, PT, |R180|, 1.175494350822287508e-38, PT ;  /* 0x00800000b400780b */ /* 0x000fe20003fce200 */
[----:B------:R-:W-:Y:S01]  /*f0e0*/  FMUL R135, R166, 0.25 ;  /* 0x3e800000a6877820 */ /* 0x000fe20000400000 */
[----:B------:R-:W-:-:S04]  /*f0f0*/  @P3 FMUL R180, R180, 0.25 ;  /* 0x3e800000b4b43820 */ /* 0x000fc80000400000 */
[----:B------:R-:W-:Y:S02]  /*f100*/  FSEL R135, R135, R166, P3 ;  /* 0x000000a687877208 */ /* 0x000fe40001800000 */
[----:B------:R-:W0:Y:S05]  /*f110*/  S2R R166, SR_TID.X ;  /* 0x0000000000a67919 */ /* 0x000e2a0000002100 */
[----:B------:R-:W-:Y:S01]  /*f120*/  @!P6 FMUL R180, R180, 16777216 ;  /* 0x4b800000b4b4e820 */ /* 0x000fe20000400000 */
[----:B------:R-:W-:-:S05]  /*f130*/  FMUL R12, R170, 0.25 ;  /* 0x3e800000aa0c7820 */ /* 0x000fca0000400000 */
[----:B------:R-:W1:Y:S01]  /*f140*/  MUFU.RCP R180, R180 ;  /* 0x000000b400b47308 */ /* 0x000e620000001000 */
[----:B------:R-:W-:Y:S01]  /*f150*/  FSEL R12, R12, R170, P3 ;  /* 0x000000aa0c0c7208 */ /* 0x000fe20001800000 */
[----:B------:R-:W-:Y:S01]  /*f160*/  @!P4 FMUL R178, R178, 16777216 ;  /* 0x4b800000b2b2c820 */ /* 0x000fe20000400000 */
[----:B------:R-:W-:Y:S01]  /*f170*/  @!P5 FMUL R179, R179, 16777216 ;  /* 0x4b800000b3b3d820 */ /* 0x000fe20000400000 */
[----:B------:R-:W-:Y:S02]  /*f180*/  @!P6 FMUL R135, R135, 16777216 ;  /* 0x4b8000008787e820 */ /* 0x000fe40000400000 */
[----:B------:R-:W-:Y:S02]  /*f190*/  @!P6 FMUL R12, R12, 16777216 ;  /* 0x4b8000000c0ce820 */ /* 0x000fe40000400000 */
[----:B------:R-:W2:Y:S08]  /*f1a0*/  MUFU.RCP R178, R178 ;  /* 0x000000b200b27308 */ /* 0x000eb00000001000 */
[----:B------:R-:W3:Y:S01]  /*f1b0*/  MUFU.RCP R179, R179 ;  /* 0x000000b300b37308 */ /* 0x000ee20000001000 */
[C---:B-1----:R-:W-:Y:S01]  /*f1c0*/  FMUL R135, R180.reuse, R135 ;  /* 0x00000087b4877220 */ /* 0x042fe20000400000 */
[----:B------:R-:W-:Y:S01]  /*f1d0*/  FMUL R12, R180, R12 ;  /* 0x0000000cb40c7220 */ /* 0x000fe20000400000 */
[----:B0-----:R-:W-:-:S04]  /*f1e0*/  SHF.L.U32 R147, R166, 0x7, RZ ;  /* 0x00000007a6937819 */ /* 0x001fc800000006ff */
[----:B------:R-:W-:Y:S02]  /*f1f0*/  F2FP.F16.F32.PACK_AB R12, R135, R12 ;  /* 0x0000000c870c723e */ /* 0x000fe400000000ff */
[C---:B------:R-:W-:Y:S02]  /*f200*/  LOP3.LUT R135, R166.reuse, 0xf, RZ, 0xc0, !PT ;  /* 0x0000000fa6877812 */ /* 0x040fe400078ec0ff */
[----:B------:R-:W-:Y:S01]  /*f210*/  SHF.L.U32 R150, R166, 0x3, RZ ;  /* 0x00000003a6967819 */ /* 0x000fe200000006ff */
[----:B------:R-:W-:Y:S01]  /*f220*/  @!P4 FMUL R13, R13, 16777216 ;  /* 0x4b8000000d0dc820 */ /* 0x000fe20000400000 */
[----:B------:R-:W-:Y:S02]  /*f230*/  LOP3.LUT R147, R147, 0x800, RZ, 0xc0, !PT ;  /* 0x0000080093937812 */ /* 0x000fe400078ec0ff */
[----:B------:R-:W-:Y:S02]  /*f240*/  LEA R135, R135, UR4, 0x4 ;  /* 0x0000000487877c11 */ /* 0x000fe4000f8e20ff */
[----:B------:R-:W-:Y:S01]  /*f250*/  LOP3.LUT R151, R150, 0x700, RZ, 0xc0, !PT ;  /* 0x0000070096977812 */ /* 0x000fe200078ec0ff */
[----:B------:R-:W-:Y:S01]  /*f260*/  @!P5 FMUL R15, R15, 16777216 ;  /* 0x4b8000000f0fd820 */ /* 0x000fe20000400000 */
[----:B------:R-:W-:Y:S01]  /*f270*/  @!P5 FMUL R14, R14, 16777216 ;  /* 0x4b8000000e0ed820 */ /* 0x000fe20000400000 */
[----:B------:R-:W-:Y:S01]  /*f280*/  @!P4 FMUL R24, R24, 16777216 ;  /* 0x4b8000001818c820 */ /* 0x000fe20000400000 */
[----:B------:R-:W-:Y:S01]  /*f290*/  IADD3 R135, R151, R135, R147 ;  /* 0x0000008797877210 */ /* 0x000fe20007ffe093 */
[C---:B--2---:R-:W-:Y:S01]  /*f2a0*/  FMUL R147, R178.reuse, R13 ;  /* 0x0000000db2937220 */ /* 0x044fe20000400000 */
[C---:B---3--:R-:W-:Y:S01]  /*f2b0*/  FMUL R13, R179.reuse, R15 ;  /* 0x0000000fb30d7220 */ /* 0x048fe20000400000 */
[----:B------:R-:W-:Y:S01]  /*f2c0*/  FMUL R14, R179, R14 ;  /* 0x0000000eb30e7220 */ /* 0x000fe20000400000 */
[C---:B------:R-:W-:Y:S01]  /*f2d0*/  FMUL R27, R177.reuse, R27 ;  /* 0x0000001bb11b7220 */ /* 0x040fe20000400000 */
[----:B------:R-:W-:Y:S01]  /*f2e0*/  FMUL R26, R177, R26 ;  /* 0x0000001ab11a7220 */ /* 0x000fe20000400000 */
[----:B------:R-:W-:-:S02]  /*f2f0*/  FMUL R24, R178, R24 ;  /* 0x00000018b2187220 */ /* 0x000fc40000400000 */
[----:B------:R-:W-:Y:S02]  /*f300*/  F2FP.F16.F32.PACK_AB R13, R13, R14 ;  /* 0x0000000e0d0d723e */ /* 0x000fe400000000ff */
[----:B------:R-:W-:Y:S02]  /*f310*/  F2FP.F16.F32.PACK_AB R15, R27, R26 ;  /* 0x0000001a1b0f723e */ /* 0x000fe400000000ff */
[----:B------:R-:W-:Y:S01]  /*f320*/  F2FP.F16.F32.PACK_AB R14, R147, R24 ;  /* 0x00000018930e723e */ /* 0x000fe200000000ff */
[----:B------:R-:W-:Y:S01]  /*f330*/  BAR.SYNC.DEFER_BLOCKING 0x0 ;  /* 0x0000000000007b1d */ /* 0x000fe20000010000 */
[----:B------:R-:W-:Y:S01]  /*f340*/  @!P4 FMUL R16, R16, 16777216 ;  /* 0x4b8000001010c820 */ /* 0x000fe20000400000 */
[----:B------:R-:W-:Y:S01]  /*f350*/  @!P4 FMUL R17, R17, 16777216 ;  /* 0x4b8000001111c820 */ /* 0x000fe20000400000 */
[----:B------:R-:W-:Y:S01]  /*f360*/  @!P5 FMUL R18, R18, 16777216 ;  /* 0x4b8000001212d820 */ /* 0x000fe20000400000 */
[----:B------:R-:W-:Y:S01]  /*f370*/  @!P5 FMUL R19, R19, 16777216 ;  /* 0x4b8000001313d820 */ /* 0x000fe20000400000 */
[----:B------:R-:W-:Y:S01]  /*f380*/  LOP3.LUT R24, R166, 0xff, RZ, 0xc0, !PT ;  /* 0x000000ffa6187812 */ /* 0x000fe200078ec0ff */
[----:B------:R0:W-:Y:S02]  /*f390*/  STSM.16.M88.4 [R135], R12 ;  /* 0x0000000c87007844 */ /* 0x0001e40000000200 */
[----:B------:R-:W-:Y:S01]  /*f3a0*/  FMUL R19, R179, R19 ;  /* 0x00000013b3137220 */ /* 0x000fe20000400000 */
[----:B------:R-:W-:Y:S01]  /*f3b0*/  FMUL R17, R178, R17 ;  /* 0x00000011b2117220 */ /* 0x000fe20000400000 */
[----:B------:R-:W-:Y:S01]  /*f3c0*/  LEA R24, R24, UR4, 0x4 ;  /* 0x0000000418187c11 */ /* 0x000fe2000f8e20ff */
[----:B------:R-:W-:Y:S01]  /*f3d0*/  FMUL R138, R168, 0.25 ;  /* 0x3e800000a88a7820 */ /* 0x000fe20000400000 */
[----:B------:R-:W-:Y:S01]  /*f3e0*/  FMUL R139, R167, 0.25 ;  /* 0x3e800000a78b7820 */ /* 0x000fe20000400000 */
[----:B0-----:R-:W-:Y:S01]  /*f3f0*/  FMUL R14, R178, R16 ;  /* 0x00000010b20e7220 */ /* 0x001fe20000400000 */
[----:B------:R-:W-:-:S04]  /*f400*/  FMUL R13, R179, R18 ;  /* 0x00000012b30d7220 */ /* 0x000fc80000400000 */
[----:B------:R-:W-:Y:S02]  /*f410*/  F2FP.F16.F32.PACK_AB R14, R14, R17 ;  /* 0x000000110e0e723e */ /* 0x000fe400000000ff */
[----:B------:R-:W-:Y:S01]  /*f420*/  F2FP.F16.F32.PACK_AB R13, R13, R19 ;  /* 0x000000130d0d723e */ /* 0x000fe200000000ff */
[----:B------:R-:W-:Y:S01]  /*f430*/  BAR.SYNC.DEFER_BLOCKING 0x0 ;  /* 0x0000000000007b1d */ /* 0x000fe20000010000 */
[----:B------:R-:W-:Y:S02]  /*f440*/  FSEL R138, R138, R168, P3 ;  /* 0x000000a88a8a7208 */ /* 0x000fe40001800000 */
[----:B------:R-:W-:-:S03]  /*f450*/  FSEL R139, R139, R167, P3 ;  /* 0x000000a78b8b7208 */ /* 0x000fc60001800000 */
[----:B------:R-:W-:Y:S02]  /*f460*/  @!P6 FMUL R138, R138, 16777216 ;  /* 0x4b8000008a8ae820 */ /* 0x000fe40000400000 */
[----:B------:R-:W-:Y:S01]  /*f470*/  @!P6 FMUL R139, R139, 16777216 ;  /* 0x4b8000008b8be820 */ /* 0x000fe20000400000 */
[C---:B------:R-:W-:Y:S01]  /*f480*/  FMUL R31, R177.reuse, R31 ;  /* 0x0000001fb11f7220 */ /* 0x040fe20000400000 */
[----:B------:R-:W0:Y:S01]  /*f490*/  LDS.128 R16, [R24] ;  /* 0x0000000018107984 */ /* 0x000e220000000c00 */
[----:B------:R-:W-:Y:S01]  /*f4a0*/  FMUL R30, R177, R30 ;  /* 0x0000001eb11e7220 */ /* 0x000fe20000400000 */
[C---:B------:R-:W-:Y:S01]  /*f4b0*/  FMUL R12, R180.reuse, R138 ;  /* 0x0000008ab40c7220 */ /* 0x040fe20000400000 */
[----:B------:R-:W-:Y:S01]  /*f4c0*/  FMUL R139, R180, R139 ;  /* 0x0000008bb48b7220 */ /* 0x000fe20000400000 */
[----:B------:R-:W-:Y:S02]  /*f4d0*/  FMUL R22, R169, 0.25 ;  /* 0x3e800000a9167820 */ /* 0x000fe40000400000 */
[----:B------:R-:W-:-:S02]  /*f4e0*/  F2FP.F16.F32.PACK_AB R15, R31, R30 ;  /* 0x0000001e1f0f723e */ /* 0x000fc400000000ff */
[----:B------:R-:W-:Y:S01]  /*f4f0*/  F2FP.F16.F32.PACK_AB R12, R12, R139 ;  /* 0x0000008b0c0c723e */ /* 0x000fe200000000ff */
[----:B------:R-:W-:Y:S01]  /*f500*/  BAR.SYNC.DEFER_BLOCKING 0x0 ;  /* 0x0000000000007b1d */ /* 0x000fe20000010000 */
[----:B------:R-:W-:Y:S02]  /*f510*/  FSEL R22, R22, R169, P3 ;  /* 0x000000a916167208 */ /* 0x000fe40001800000 */
[----:B------:R-:W-:-:S05]  /*f520*/  MOV R169, R23 ;  /* 0x0000001700a97202 */ /* 0x000fca0000000f00 */
[----:B------:R-:W-:-:S05]  /*f530*/  FMUL R23, R169, 0.25 ;  /* 0x3e800000a9177820 */ /* 0x000fca0000400000 */
[----:B------:R-:W-:Y:S01]  /*f540*/  FSEL R23, R23, R169, P3 ;  /* 0x000000a917177208 */ /* 0x000fe20001800000 */
[----:B------:R1:W-:Y:S01]  /*f550*/  STSM.16.M88.4 [R135], R12 ;  /* 0x0000000c87007844 */ /* 0x0003e20000000200 */
[----:B------:R-:W-:Y:S01]  /*f560*/  @!P5 FMUL R20, R20, 16777216 ;  /* 0x4b8000001414d820 */ /* 0x000fe20000400000 */
[----:B------:R-:W-:Y:S01]  /*f570*/  @!P5 FMUL R21, R21, 16777216 ;  /* 0x4b8000001515d820 */ /* 0x000fe20000400000 */
[----:B------:R-:W-:Y:S01]  /*f580*/  @!P6 FMUL R22, R22, 16777216 ;  /* 0x4b8000001616e820 */ /* 0x000fe20000400000 */
[----:B------:R-:W-:Y:S02]  /*f590*/  @!P6 FMUL R23, R23, 16777216 ;  /* 0x4b8000001717e820 */ /* 0x000fe40000400000 */
[C---:B------:R-:W-:Y:S02]  /*f5a0*/  FMUL R21, R179.reuse, R21 ;  /* 0x00000015b3157220 */ /* 0x040fe40000400000 */
[C---:B------:R-:W-:Y:S01]  /*f5b0*/  FMUL R23, R180.reuse, R23 ;  /* 0x00000017b4177220 */ /* 0x040fe20000400000 */
[----:B-1----:R-:W-:Y:S01]  /*f5c0*/  FMUL R13, R179, R20 ;  /* 0x00000014b30d7220 */ /* 0x002fe20000400000 */
[----:B------:R-:W-:-:S04]  /*f5d0*/  FMUL R12, R180, R22 ;  /* 0x00000016b40c7220 */ /* 0x000fc80000400000 */
[----:B------:R-:W-:Y:S02]  /*f5e0*/  F2FP.F16.F32.PACK_AB R13, R13, R21 ;  /* 0x000000150d0d723e */ /* 0x000fe400000000ff */
[----:B------:R-:W-:Y:S01]  /*f5f0*/  F2FP.F16.F32.PACK_AB R12, R12, R23 ;  /* 0x000000170c0c723e */ /* 0x000fe200000000ff */
[----:B------:R-:W-:Y:S01]  /*f600*/  BAR.SYNC.DEFER_BLOCKING 0x0 ;  /* 0x0000000000007b1d */ /* 0x000fe20000010000 */
[----:B------:R-:W-:Y:S01]  /*f610*/  @!P4 FMUL R33, R33, 16777216 ;  /* 0x4b8000002121c820 */ /* 0x000fe20000400000 */
[----:B------:R-:W-:Y:S01]  /*f620*/  @!P4 FMUL R32, R32, 16777216 ;  /* 0x4b8000002020c820 */ /* 0x000fe20000400000 */
[----:B------:R-:W-:Y:S01]  /*f630*/  MOV R27, R158 ;  /* 0x0000009e001b7202 */ /* 0x000fe20000000f00 */
[C---:B------:R-:W-:Y:S01]  /*f640*/  FMUL R35, R177.reuse, R35 ;  /* 0x00000023b1237220 */ /* 0x040fe20000400000 */
[----:B------:R-:W-:Y:S01]  /*f650*/  FMUL R34, R177, R34 ;  /* 0x00000022b1227220 */ /* 0x000fe20000400000 */
[C---:B------:R-:W-:Y:S01]  /*f660*/  FMUL R14, R178.reuse, R33 ;  /* 0x00000021b20e7220 */ /* 0x040fe20000400000 */
[----:B------:R-:W-:Y:S01]  /*f670*/  FMUL R32, R178, R32 ;  /* 0x00000020b2207220 */ /* 0x000fe20000400000 */
[----:B------:R-:W-:Y:S01]  /*f680*/  IMAD.MOV.U32 R30, RZ, RZ, R157 ;  /* 0x000000ffff1e7224 */ /* 0x000fe200078e009d */
[----:B------:R-:W2:Y:S01]  /*f690*/  LDL.LU R158, [R1+0x174] ;  /* 0x00017400019e7983 */ /* 0x000ea20000300800 */
[----:B------:R-:W-:-:S02]  /*f6a0*/  MOV R26, R160 ;  /* 0x000000a0001a7202 */ /* 0x000fc40000000f00 */
[----:B------:R-:W-:Y:S01]  /*f6b0*/  MOV R151, R159 ;  /* 0x0000009f00977202 */ /* 0x000fe20000000f00 */
[----:B------:R-:W3:Y:S04]  /*f6c0*/  LDL.LU R157, [R1+0x170] ;  /* 0x00017000019d7983 */ /* 0x000ee80000300800 */
[----:B------:R-:W1:Y:S01]  /*f6d0*/  LDS.128 R20, [R24] ;  /* 0x0000000018147984 */ /* 0x000e620000000c00 */
[----:B------:R-:W-:-:S03]  /*f6e0*/  F2FP.F16.F32.PACK_AB R14, R14, R32 ;  /* 0x000000200e0e723e */ /* 0x000fc600000000ff */
[----:B------:R-:W4:Y:S01]  /*f6f0*/  LDL.LU R160, [R1+0x164] ;  /* 0x0001640001a07983 */ /* 0x000f220000300800 */
[----:B------:R-:W-:Y:S01]  /*f700*/  F2FP.F16.F32.PACK_AB R15, R35, R34 ;  /* 0x00000022230f723e */ /* 0x000fe200000000ff */
[----:B------:R-:W-:Y:S06]  /*f710*/  BAR.SYNC.DEFER_BLOCKING 0x0 ;  /* 0x0000000000007b1d */ /* 0x000fec0000010000 */
[----:B------:R-:W5:Y:S04]  /*f720*/  LDL.LU R159, [R1+0x160] ;  /* 0x00016000019f7983 */ /* 0x000f680000300800 */
[----:B------:R-:W3:Y:S04]  /*f730*/  LDL.LU R170, [R1+0x154] ;  /* 0x0001540001aa7983 */ /* 0x000ee80000300800 */
[----:B------:R-:W4:Y:S04]  /*f740*/  LDL.LU R169, [R1+0x150] ;  /* 0x0001500001a97983 */ /* 0x000f280000300800 */
[----:B------:R-:W4:Y:S04]  /*f750*/  LDL.LU R172, [R1+0x144] ;  /* 0x0001440001ac7983 */ /* 0x000f280000300800 */
[----:B------:R-:W4:Y:S04]  /*f760*/  LDL.LU R171, [R1+0x140] ;  /* 0x0001400001ab7983 */ /* 0x000f280000300800 */
[----:B------:R-:W4:Y:S04]  /*f770*/  LDL.LU R177, [R1+0x130] ;  /* 0x0001300001b17983 */ /* 0x000f280000300800 */
[----:B------:R-:W4:Y:S04]  /*f780*/  LDL.LU R181, [R1+0x124] ;  /* 0x0001240001b57983 */ /* 0x000f280000300800 */
[----:B------:R0:W-:Y:S04]  /*f790*/  STSM.16.M88.4 [R135], R12 ;  /* 0x0000000c87007844 */ /* 0x0001e80000000200 */
[----:B------:R-:W4:Y:S04]  /*f7a0*/  LDL.LU R182, [R1+0x120] ;  /* 0x0001200001b67983 */ /* 0x000f280000300800 */
[----:B------:R-:W4:Y:S01]  /*f7b0*/  LDL.LU R147, [R1+0x104] ;  /* 0x0001040001937983 */ /* 0x000f220000300800 */
[----:B------:R-:W-:-:S03]  /*f7c0*/  @!P4 FMUL R149, R149, 16777216 ;  /* 0x4b8000009595c820 */ /* 0x000fc60000400000 */
[----:B------:R-:W4:Y:S01]  /*f7d0*/  LDL.LU R188, [R1+0x100] ;  /* 0x0001000001bc7983 */ /* 0x000f220000300800 */
[----:B0-----:R-:W-:-:S03]  /*f7e0*/  LOP3.LUT R12, R150, 0x38, RZ, 0xc0, !PT ;  /* 0x00000038960c7812 */ /* 0x001fc600078ec0ff */
[----:B------:R-:W4:Y:S01]  /*f7f0*/  LDL.LU R196, [R1+0xf0] ;  /* 0x0000f00001c47983 */ /* 0x000f220000300800 */
[----:B------:R-:W-:Y:S01]  /*f800*/  LOP3.LUT R13, R166, 0xf0, RZ, 0xc0, !PT ;  /* 0x000000f0a60d7812 */ /* 0x000fe200078ec0ff */
[----:B------:R-:W-:Y:S01]  /*f810*/  @!P4 FMUL R148, R148, 16777216 ;  /* 0x4b8000009494c820 */ /* 0x000fe20000400000 */
[----:B------:R-:W-:Y:S01]  /*f820*/  @!P4 FMUL R145, R145, 16777216 ;  /* 0x4b8000009191c820 */ /* 0x000fe20000400000 */
[----:B------:R-:W4:Y:S01]  /*f830*/  LDL.LU R198, [R1+0xe4] ;  /* 0x0000e40001c67983 */ /* 0x000f220000300800 */
[----:B------:R-:W-:Y:S01]  /*f840*/  @!P4 FMUL R144, R144, 16777216 ;  /* 0x4b8000009090c820 */ /* 0x000fe20000400000 */
        /* <DEDUP_REMOVED lines=54> */
[----:B------:R-:W-:Y:S01]  /*fbb0*/  IADD3 R12, R12, UR4, RZ ;  /* 0x000000040c0c7c10 */ /* 0x000fe2000fffe0ff */
[----:B------:R-:W4:Y:S01]  /*fbc0*/  LDL.LU R197, [R1+0xe0] ;  /* 0x0000e00001c57983 */ /* 0x000f220000300800 */
[----:B------:R-:W-:-:S03]  /*fbd0*/  ISETP.GE.U32.AND P4, PT, R4, 0x7f800000, PT ;  /* 0x7f8000000400780c */ /* 0x000fc60003f86070 */
[----:B------:R-:W4:Y:S01]  /*fbe0*/  LDL.LU R210, [R1+0xc4] ;  /* 0x0000c40001d27983 */ /* 0x000f220000300800 */
[----:B------:R-:W-:Y:S02]  /*fbf0*/  LEA R12, R13, R12, 0x2 ;  /* 0x0000000c0d0c7211 */ /* 0x000fe400078e10ff */
[----:B------:R-:W-:Y:S01]  /*fc00*/  SHF.R.U32.HI R199, RZ, 0x1, R166 ;  /* 0x00000001ffc77819 */ /* 0x000fe200000116a6 */
[----:B------:R-:W4:Y:S04]  /*fc10*/  LDL.LU R209, [R1+0xc0] ;  /* 0x0000c00001d17983 */ /* 0x000f280000300800 */
[----:B------:R-:W4:Y:S01]  /*fc20*/  LDL.LU R13, [R1+0xb0] ;  /* 0x0000b000010d7983 */ /* 0x000f220000300800 */
[----:B------:R-:W-:-:S03]  /*fc30*/  LOP3.LUT R199, R199, 0x4, RZ, 0xc0, !PT ;  /* 0x00000004c7c77812 */ /* 0x000fc600078ec0ff */
[----:B------:R-:W4:Y:S04]  /*fc40*/  LDL.LU R14, [R1+0xa4] ;  /* 0x0000a400010e7983 */ /* 0x000f280000300800 */
[----:B------:R-:W4:Y:S04]  /*fc50*/  LDL.LU R15, [R1+0xa0] ;  /* 0x0000a000010f7983 */ /* 0x000f280000300800 */
[----:B------:R-:W4:Y:S04]  /*fc60*/  LDL.LU R35, [R1+0x94] ;  /* 0x0000940001237983 */ /* 0x000f280000300800 */
[----:B------:R-:W4:Y:S01]  /*fc70*/  LDL.LU R32, [R1+0x90] ;  /* 0x0000900001207983 */ /* 0x000f220000300800 */
[----:B------:R-:W-:-:S03]  /*fc80*/  IADD3 R199, R199, R12, RZ ;  /* 0x0000000cc7c77210 */ /* 0x000fc60007ffe0ff */
[----:B------:R-:W4:Y:S01]  /*fc90*/  LDL.LU R212, [R1+0x50] ;  /* 0x0000500001d47983 */ /* 0x000f220000300800 */
[----:B------:R-:W-:-:S03]  /*fca0*/  @P4 MOV R12, 0x7f800000 ;  /* 0x7f800000000c4802 */ /* 0x000fc60000000f00 */
[----:B------:R-:W4:Y:S01]  /*fcb0*/  LDL.LU R211, [R1+0x44] ;  /* 0x0000440001d37983 */ /* 0x000f220000300800 */
[----:B------:R-:W-:-:S03]  /*fcc0*/  FMUL R192, R178, R148 ;  /* 0x00000094b2c07220 */ /* 0x000fc60000400000 */
[----:B------:R-:W4:Y:S01]  /*fcd0*/  LDL.LU R227, [R1+0x40] ;  /* 0x0000400001e37983 */ /* 0x000f220000300800 */
[----:B------:R-:W-:-:S03]  /*fce0*/  FMUL R191, R178, R145 ;  /* 0x00000091b2bf7220 */ /* 0x000fc60000400000 */
[----:B------:R-:W4:Y:S01]  /*fcf0*/  LDL.LU R242, [R1+0x34] ;  /* 0x0000340001f27983 */ /* 0x000f220000300800 */
[----:B------:R-:W-:-:S03]  /*fd00*/  FMUL R190, R178, R144 ;  /* 0x00000090b2be7220 */ /* 0x000fc60000400000 */
[----:B------:R-:W4:Y:S01]  /*fd10*/  LDL.LU R243, [R1+0x30] ;  /* 0x0000300001f37983 */ /* 0x000f220000300800 */
[----:B------:R-:W-:-:S03]  /*fd20*/  FMUL R186, R178, R140 ;  /* 0x0000008cb2ba7220 */ /* 0x000fc60000400000 */
[----:B------:R-:W4:Y:S01]  /*fd30*/  LDL.LU R148, [R1+0x180] ;  /* 0x0001800001947983 */ /* 0x000f220000300800 */
[----:B------:R-:W-:Y:S01]  /*fd40*/  @!P5 FMUL R7, R7, 16777216 ;  /* 0x4b8000000707d820 */ /* 0x000fe20000400000 */
[----:B------:R-:W-:Y:S02]  /*fd50*/  FMUL R168, R178, R124 ;  /* 0x0000007cb2a87220 */ /* 0x000fe40000400000 */
[----:B------:R-:W4:Y:S01]  /*fd60*/  LDL.LU R145, [R1+0x110] ;  /* 0x0001100001917983 */ /* 0x000f220000300800 */
[----:B------:R-:W-:Y:S01]  /*fd70*/  MOV R31, R156 ;  /* 0x0000009c001f7202 */ /* 0x000fe20000000f00 */
[----:B------:R-:W-:Y:S02]  /*fd80*/  @P4 FFMA.FTZ R208, R4, R12, +INF ;  /* 0x7f80000004d04423 */ /* 0x000fe4000001000c */
[----:B------:R-:W4:Y:S01]  /*fd90*/  LDL.LU R144, [R1+0x114] ;  /* 0x0001140001907983 */ /* 0x000f220000300800 */
[----:B------:R-:W-:Y:S01]  /*fda0*/  @!P5 FMUL R87, R87, 16777216 ;  /* 0x4b8000005757d820 */ /* 0x000fe20000400000 */
[----:B------:R-:W-:Y:S01]  /*fdb0*/  @!P5 FMUL R102, R102, 16777216 ;  /* 0x4b8000006666d820 */ /* 0x000fe20000400000 */
[C---:B------:R-:W-:Y:S01]  /*fdc0*/  FMUL R183, R178.reuse, R133 ;  /* 0x00000085b2b77220 */ /* 0x040fe20000400000 */
[----:B------:R-:W4:Y:S01]  /*fdd0*/  LDL.LU R140, [R1+0xf4] ;  /* 0x0000f400018c7983 */ /* 0x000f220000300800 */
[----:B------:R-:W-:Y:S01]  /*fde0*/  FMUL R166, R178, R120 ;  /* 0x00000078b2a67220 */ /* 0x000fe20000400000 */
[----:B------:R-:W-:Y:S01]  /*fdf0*/  FSETP.NEU.AND P4, PT, R4, RZ, PT ;  /* 0x000000ff0400720b */ /* 0x000fe20003f8d000 */
[C---:B------:R-:W-:Y:S01]  /*fe00*/  FMUL R156, R178.reuse, R108 ;  /* 0x0000006cb29c7220 */ /* 0x040fe20000400000 */
[----:B------:R-:W4:Y:S01]  /*fe10*/  LDL.LU R124, [R1+0x54] ;  /* 0x00005400017c7983 */ /* 0x000f220000300800 */
[----:B------:R-:W-:Y:S01]  /*fe20*/  MOV R133, R154 ;  /* 0x0000009a00857202 */ /* 0x000fe20000000f00 */
[C---:B------:R-:W-:Y:S01]  /*fe30*/  FMUL R154, R178.reuse, R104 ;  /* 0x00000068b29a7220 */ /* 0x040fe20000400000 */
[----:B------:R-:W-:Y:S01]  /*fe40*/  MOV R4, R152 ;  /* 0x0000009800047202 */ /* 0x000fe20000000f00 */
[----:B------:R-:W4:Y:S01]  /*fe50*/  LDL.LU R120, [R1+0x60] ;  /* 0x0000600001787983 */ /* 0x000f220000300800 */
[C---:B------:R-:W-:Y:S01]  /*fe60*/  FMUL R193, R178.reuse, R149 ;  /* 0x00000095b2c17220 */ /* 0x040fe20000400000 */
[C---:B------:R-:W-:Y:S01]  /*fe70*/  FMUL R187, R178.reuse, R141 ;  /* 0x0000008db2bb7220 */ /* 0x040fe20000400000 */
[----:B------:R-:W-:Y:S01]  /*fe80*/  FMUL R152, R178, R100 ;  /* 0x00000064b2987220 */ /* 0x000fe20000400000 */
[----:B------:R-:W4:Y:S01]  /*fe90*/  LDL.LU R108, [R1+0x64] ;  /* 0x00006400016c7983 */ /* 0x000f220000300800 */
[C---:B------:R-:W-:Y:S01]  /*fea0*/  FMUL R149, R179.reuse, R7 ;  /* 0x00000007b3957220 */ /* 0x040fe20000400000 */
[----:B------:R-:W-:-:S02]  /*feb0*/  FMUL R141, R179, R87 ;  /* 0x00000057b38d7220 */ /* 0x000fc40000400000 */
[----:B------:R-:W4:Y:S01]  /*fec0*/  LDL.LU R104, [R1+0x70] ;  /* 0x0000700001687983 */ /* 0x000f220000300800 */
[----:B------:R-:W-:Y:S01]  /*fed0*/  MOV R34, R164 ;  /* 0x000000a400227202 */ /* 0x000fe20000000f00 */
[----:B------:R-:W-:Y:S01]  /*fee0*/  @!P5 FMUL R103, R103, 16777216 ;  /* 0x4b8000006767d820 */ /* 0x000fe20000400000 */
[----:B------:R-:W-:Y:S01]  /*fef0*/  FMUL R87, R179, R102 ;  /* 0x00000066b3577220 */ /* 0x000fe20000400000 */
[----:B------:R-:W4:Y:S01]  /*ff00*/  LDL.LU R100, [R1+0x80] ;  /* 0x0000800001647983 */ /* 0x000f220000300800 */
[----:B------:R-:W-:Y:S01]  /*ff10*/  MOV R150, R165 ;  /* 0x000000a500967202 */ /* 0x000fe20000000f00 */
[----:B------:R-:W-:Y:S01]  /*ff20*/  @!P5 FMUL R106, R106, 16777216 ;  /* 0x4b8000006a6ad820 */ /* 0x000fe20000400000 */
[----:B------:R-:W-:Y:S01]  /*ff30*/  MOV R12, R155 ;  /* 0x0000009b000c7202 */ /* 0x000fe20000000f00 */
[----:B------:R-:W4:Y:S01]  /*ff40*/  LDL.LU R7, [R1+0xb4] ;  /* 0x0000b40001077983 */ /* 0x000f220000300800 */
[----:B------:R-:W-:Y:S01]  /*ff50*/  MOV R33, R163 ;  /* 0x000000a300217202 */ /* 0x000fe20000000f00 */
[----:B------:R-:W-:Y:S01]  /*ff60*/  @!P5 FMUL R107, R107, 16777216 ;  /* 0x4b8000006b6bd820 */ /* 0x000fe20000400000 */
[----:B------:R-:W-:Y:S01]  /*ff70*/  MOV R138, R161 ;  /* 0x000000a1008a7202 */ /* 0x000fe20000000f00 */
[----:B------:R-:W4:Y:S01]  /*ff80*/  LDL.LU R102, [R1+0x84] ;  /* 0x0000840001667983 */ /* 0x000f220000300800 */
[----:B------:R-:W-:Y:S01]  /*ff90*/  FMUL R165, R178, R117 ;  /* 0x00000075b2a57220 */ /* 0x000fe20000400000 */
[----:B------:R-:W-:Y:S01]  /*ffa0*/  MOV R139, R162 ;  /* 0x000000a2008b7202 */ /* 0x000fe20000000f00 */
[----:B------:R-:W-:Y:S01]  /*ffb0*/  @!P5 FMUL R110, R110, 16777216 ;  /* 0x4b8000006e6ed820 */ /* 0x000fe20000400000 */
[C---:B------:R-:W-:Y:S01]  /*ffc0*/  FMUL R163, R178.reuse, R113 ;  /* 0x00000071b2a37220 */ /* 0x040fe20000400000 */
[C---:B------:R-:W-:Y:S01]  /*ffd0*/  FMUL R117, R178.reuse, R44 ;  /* 0x0000002cb2757220 */ /* 0x040fe20000400000 */
[C---:B------:R-:W-:Y:S01]  /*ffe0*/  FMUL R174, R178.reuse, R128 ;  /* 0x00000080b2ae7220 */ /* 0x040fe20000400000 */
[C---:B------:R-:W-:Y:S01]  /*fff0*/  FMUL R113, R178.reuse, R48 ;  /* 0x00000030b2717220 */ /* 0x040fe20000400000 */
[----:B------:R-:W-:Y:S01]  /*10000*/  MOV R44, R34 ;  /* 0x00000022002c7202 */ /* 0x000fe20000000f00 */
[C---:B------:R-:W-:Y:S01]  /*10010*/  FMUL R184, R178.reuse, R136 ;  /* 0x00000088b2b87220 */ /* 0x040fe20000400000 */
[----:B------:R-:W-:Y:S01]  /*10020*/  MOV R48, R12 ;  /* 0x0000000c00307202 */ /* 0x000fe20000000f00 */
[C---:B------:R-:W-:Y:S01]  /*10030*/  FMUL R34, R178.reuse, R37 ;  /* 0x00000025b2227220 */ /* 0x040fe20000400000 */
[C---:B------:R-:W-:Y:S01]  /*10040*/  FMUL R128, R179.reuse, R103 ;  /* 0x00000067b3807220 */ /* 0x040fe20000400000 */
[----:B------:R-:W-:Y:S01]  /*10050*/  FMUL R12, R178, R40 ;  /* 0x00000028b20c7220 */ /* 0x000fe20000400000 */
[----:B------:R-:W-:Y:S01]  /*10060*/  MOV R37, R138 ;  /* 0x0000008a00257202 */ /* 0x000fe20000000f00 */
[----:B------:R-:W4:Y:S01]  /*10070*/  LDL.LU R103, [R1+0x74] ;  /* 0x0000740001677983 */ /* 0x000f220000300800 */
[C---:B------:R-:W-:Y:S01]  /*10080*/  FMUL R136, R179.reuse, R106 ;  /* 0x0000006ab3887220 */ /* 0x040fe20000400000 */
[----:B------:R-:W-:Y:S01]  /*10090*/  MOV R40, R139 ;  /* 0x0000008b00287202 */ /* 0x000fe20000000f00 */
[C---:B------:R-:W-:Y:S01]  /*100a0*/  FMUL R138, R179.reuse, R107 ;  /* 0x0000006bb38a7220 */ /* 0x040fe20000400000 */
[----:B------:R-:W4:Y:S01]  /*100b0*/  LDL.LU R106, [R1+0xd0] ;  /* 0x0000d000016a7983 */ /* 0x000f220000300800 */
[----:B------:R-:W-:-:S03]  /*100c0*/  FMUL R139, R179, R110 ;  /* 0x0000006eb38b7220 */ /* 0x000fc60000400000 */
[----:B------:R-:W4:Y:S01]  /*100d0*/  LDL.LU R107, [R1+0xd4] ;  /* 0x0000d400016b7983 */ /* 0x000f220000300800 */
[----:B------:R-:W-:-:S03]  /*100e0*/  @!P5 FMUL R111, R111, 16777216 ;  /* 0x4b8000006f6fd820 */ /* 0x000fc60000400000 */
[----:B------:R-:W4:Y:S01]  /*100f0*/  LDL.LU R110, [R1+0x134] ;  /* 0x00013400016e7983 */ /* 0x000f220000300800 */
[C---:B------:R-:W-:Y:S01]  /*10100*/  FMUL R167, R178.reuse, R121 ;  /* 0x00000079b2a77220 */ /* 0x040fe20000400000 */
[----:B------:R-:W-:Y:S02]  /*10110*/  FMUL R121, R179, R111 ;  /* 0x0000006fb3797220 */ /* 0x000fe40000400000 */
[----:B------:R-:W4:Y:S01]  /*10120*/  LDL.LU R111, [R1+0x184] ;  /* 0x00018400016f7983 */ /* 0x000f220000300800 */
        /* <DEDUP_REMOVED lines=39> */
[----:B------:R-:W-:Y:S01]  /*103a0*/  @!P5 FMUL R91, R91, 16777216 ;  /* 0x4b8000005b5bd820 */ /* 0x000fe20000400000 */
[----:B------:R-:W-:Y:S01]  /*103b0*/  MOV R36, R26 ;  /* 0x0000001a00247202 */ /* 0x000fe20000000f00 */
[----:B------:R-:W-:Y:S01]  /*103c0*/  @!P5 FMUL R95, R95, 16777216 ;  /* 0x4b8000005f5fd820 */ /* 0x000fe20000400000 */
[----:B------:R-:W-:Y:S01]  /*103d0*/  MOV R26, R151 ;  /* 0x00000097001a7202 */ /* 0x000fe20000000f00 */
[----:B------:R-:W-:Y:S01]  /*103e0*/  FMUL R137, R179, R91 ;  /* 0x0000005bb3897220 */ /* 0x000fe20000400000 */
[----:B------:R-:W-:Y:S01]  /*103f0*/  @!P5 FMUL R5, R5, 16777216 ;  /* 0x4b8000000505d820 */ /* 0x000fe20000400000 */
[----:B------:R-:W-:Y:S01]  /*10400*/  @!P5 FMUL R130, R130, 16777216 ;  /* 0x4b8000008282d820 */ /* 0x000fe20000400000 */
[----:B------:R-:W-:Y:S01]  /*10410*/  MOV R91, R26 ;  /* 0x0000001a005b7202 */ /* 0x000fe20000000f00 */
[----:B------:R-:W-:Y:S01]  /*10420*/  FMUL R26, R30, 0.25 ;  /* 0x3e8000001e1a7820 */ /* 0x000fe20000400000 */
[C---:B------:R-:W-:Y:S01]  /*10430*/  FMUL R129, R179.reuse, R95 ;  /* 0x0000005fb3817220 */ /* 0x040fe20000400000 */
[C---:B------:R-:W-:Y:S01]  /*10440*/  FMUL R151, R179.reuse, R5 ;  /* 0x00000005b3977220 */ /* 0x040fe20000400000 */
[----:B------:R-:W-:Y:S01]  /*10450*/  @!P5 FMUL R6, R6, 16777216 ;  /* 0x4b8000000606d820 */ /* 0x000fe20000400000 */
[----:B------:R-:W-:Y:S01]  /*10460*/  @!P5 FMUL R134, R134, 16777216 ;  /* 0x4b8000008686d820 */ /* 0x000fe20000400000 */
[----:B------:R-:W-:Y:S01]  /*10470*/  FSEL R26, R26, R30, P3 ;  /* 0x0000001e1a1a7208 */ /* 0x000fe20001800000 */
[----:B------:R-:W-:Y:S01]  /*10480*/  FMUL R30, R36, 0.25 ;  /* 0x3e800000241e7820 */ /* 0x000fe20000400000 */
[----:B------:R-:W-:Y:S01]  /*10490*/  MOV R95, R27 ;  /* 0x0000001b005f7202 */ /* 0x000fe20000000f00 */
[----:B------:R-:W-:Y:S01]  /*104a0*/  FMUL R5, R179, R130 ;  /* 0x00000082b3057220 */ /* 0x000fe20000400000 */
[----:B------:R-:W-:Y:S01]  /*104b0*/  FMUL R27, R31, 0.25 ;  /* 0x3e8000001f1b7820 */ /* 0x000fe20000400000 */
[----:B------:R-:W-:Y:S01]  /*104c0*/  @!P5 FMUL R131, R131, 16777216 ;  /* 0x4b8000008383d820 */ /* 0x000fe20000400000 */
[----:B------:R-:W-:Y:S01]  /*104d0*/  FSEL R30, R30, R36, P3 ;  /* 0x000000241e1e7208 */ /* 0x000fe20001800000 */
[----:B------:R-:W-:Y:S01]  /*104e0*/  FMUL R36, R40, 0.25 ;  /* 0x3e80000028247820 */ /* 0x000fe20000400000 */
[----:B------:R-:W-:Y:S01]  /*104f0*/  MOV R45, R150 ;  /* 0x00000096002d7202 */ /* 0x000fe20000000f00 */
[----:B------:R-:W-:Y:S01]  /*10500*/  BAR.SYNC.DEFER_BLOCKING 0x0 ;  /* 0x0000000000007b1d */ /* 0x000fe20000010000 */
[----:B------:R-:W-:Y:S01]  /*10510*/  FSEL R27, R27, R31, P3 ;  /* 0x0000001f1b1b7208 */ /* 0x000fe20001800000 */
[----:B------:R-:W-:Y:S01]  /*10520*/  FMUL R31, R37, 0.25 ;  /* 0x3e800000251f7820 */ /* 0x000fe20000400000 */
[----:B------:R-:W-:Y:S01]  /*10530*/  MOV R41, R33 ;  /* 0x0000002100297202 */ /* 0x000fe20000000f00 */
[C---:B------:R-:W-:Y:S01]  /*10540*/  FMUL R150, R179.reuse, R6 ;  /* 0x00000006b3967220 */ /* 0x040fe20000400000 */
[----:B------:R-:W-:Y:S01]  /*10550*/  FMUL R6, R179, R134 ;  /* 0x00000086b3067220 */ /* 0x000fe20000400000 */
[----:B------:R-:W-:Y:S01]  /*10560*/  FSEL R36, R36, R40, P3 ;  /* 0x0000002824247208 */ /* 0x000fe20001800000 */
[----:B------:R-:W-:Y:S01]  /*10570*/  FMUL R40, R44, 0.25 ;  /* 0x3e8000002c287820 */ /* 0x000fe20000400000 */
[----:B--2---:R-:W-:Y:S01]  /*10580*/  FMUL R134, R158, 0.25 ;  /* 0x3e8000009e867820 */ /* 0x004fe20000400000 */
[----:B------:R-:W-:Y:S01]  /*10590*/  FSEL R31, R31, R37, P3 ;  /* 0x000000251f1f7208 */ /* 0x000fe20001800000 */
[----:B------:R-:W-:-:S02]  /*105a0*/  FMUL R37, R41, 0.25 ;  /* 0x3e80000029257820 */ /* 0x000fc40000400000 */
[----:B------:R-:W-:Y:S01]  /*105b0*/  FSEL R40, R40, R44, P3 ;  /* 0x0000002c28287208 */ /* 0x000fe20001800000 */
[----:B------:R-:W-:Y:S01]  /*105c0*/  FMUL R44, R48, 0.25 ;  /* 0x3e800000302c7820 */ /* 0x000fe20000400000 */
[----:B------:R-:W-:Y:S01]  /*105d0*/  FSEL R134, R134, R158, P3 ;  /* 0x0000009e86867208 */ /* 0x000fe20001800000 */
[----:B-----5:R-:W-:Y:S01]  /*105e0*/  FMUL R158, R159, 0.25 ;  /* 0x3e8000009f9e7820 */ /* 0x020fe20000400000 */
[----:B------:R-:W-:Y:S01]  /*105f0*/  FSEL R37, R37, R41, P3 ;  /* 0x0000002925257208 */ /* 0x000fe20001800000 */
[----:B------:R-:W-:Y:S01]  /*10600*/  FMUL R33, R179, R131 ;  /* 0x00000083b3217220 */ /* 0x000fe20000400000 */
[----:B------:R-:W-:Y:S01]  /*10610*/  FMUL R41, R45, 0.25 ;  /* 0x3e8000002d297820 */ /* 0x000fe20000400000 */
[----:B------:R-:W-:Y:S01]  /*10620*/  FSEL R44, R44, R48, P3 ;  /* 0x000000302c2c7208 */ /* 0x000fe20001800000 */
[----:B------:R-:W-:Y:S01]  /*10630*/  FMUL R48, R95, 0.25 ;  /* 0x3e8000005f307820 */ /* 0x000fe20000400000 */
[----:B------:R-:W-:Y:S01]  /*10640*/  FSEL R158, R158, R159, P3 ;  /* 0x0000009f9e9e7208 */ /* 0x000fe20001800000 */
[----:B---3--:R-:W-:Y:S01]  /*10650*/  FMUL R159, R170, 0.25 ;  /* 0x3e800000aa9f7820 */ /* 0x008fe20000400000 */
[----:B------:R-:W-:Y:S01]  /*10660*/  FSEL R41, R41, R45, P3 ;  /* 0x0000002d29297208 */ /* 0x000fe20001800000 */
[----:B------:R-:W-:Y:S01]  /*10670*/  FMUL R45, R49, 0.25 ;  /* 0x3e800000312d7820 */ /* 0x000fe20000400000 */
[----:B------:R-:W-:Y:S01]  /*10680*/  FSEL R48, R48, R95, P3 ;  /* 0x0000005f30307208 */ /* 0x000fe20001800000 */
[----:B------:R-:W-:Y:S01]  /*10690*/  FMUL R95, R133, 0.25 ;  /* 0x3e800000855f7820 */ /* 0x000fe20000400000 */
[----:B------:R-:W-:Y:S01]  /*106a0*/  FSEL R159, R159, R170, P3 ;  /* 0x000000aa9f9f7208 */ /* 0x000fe20001800000 */
[----:B----4-:R-:W-:Y:S01]  /*106b0*/  FMUL R170, R171, 0.25 ;  /* 0x3e800000abaa7820 */ /* 0x010fe20000400000 */
[----:B------:R-:W-:Y:S01]  /*106c0*/  FSEL R45, R45, R49, P3 ;  /* 0x000000312d2d7208 */ /* 0x000fe20001800000 */
[----:B------:R-:W-:Y:S01]  /*106d0*/  FMUL R49, R91, 0.25 ;  /* 0x3e8000005b317820 */ /* 0x000fe20000400000 */
[----:B------:R-:W-:-:S02]  /*106e0*/  FSEL R95, R95, R133, P3 ;  /* 0x000000855f5f7208 */ /* 0x000fc40001800000 */
[----:B------:R-:W-:Y:S02]  /*106f0*/  FSEL R170, R170, R171, P3 ;  /* 0x000000abaaaa7208 */ /* 0x000fe40001800000 */
[----:B------:R-:W-:Y:S01]  /*10700*/  FSEL R49, R49, R91, P3 ;  /* 0x0000005b31317208 */ /* 0x000fe20001800000 */
[----:B------:R-:W-:Y:S01]  /*10710*/  FMUL R91, R132, 0.25 ;  /* 0x3e800000845b7820 */ /* 0x000fe20000400000 */
[----:B------:R-:W-:Y:S01]  /*10720*/  @!P5 FMUL R127, R127, 16777216 ;  /* 0x4b8000007f7fd820 */ /* 0x000fe20000400000 */
[----:B------:R-:W-:-:S03]  /*10730*/  @!P5 FMUL R115, R115, 16777216 ;  /* 0x4b8000007373d820 */ /* 0x000fc60000400000 */
[----:B------:R-:W-:Y:S01]  /*10740*/  FMUL R101, R179, R127 ;  /* 0x0000007fb3657220 */ /* 0x000fe20000400000 */
[----:B------:R-:W-:Y:S01]  /*10750*/  FSEL R91, R91, R132, P3 ;  /* 0x000000845b5b7208 */ /* 0x000fe20001800000 */
[----:B------:R-:W-:Y:S01]  /*10760*/  FMUL R125, R179, R115 ;  /* 0x00000073b37d7220 */ /* 0x000fe20000400000 */
[----:B------:R-:W-:Y:S02]  /*10770*/  F2FP.F16.F32.PACK_AB R33, R33, R6 ;  /* 0x000000062121723e */ /* 0x000fe400000000ff */
[----:B------:R-:W-:Y:S01]  /*10780*/  F2FP.F16.F32.PACK_AB R101, R101, R5 ;  /* 0x000000056565723e */ /* 0x000fe200000000ff */
        /* <DEDUP_REMOVED lines=25> */
[----:B------:R-:W-:-:S05]  /*10920*/  FMUL R130, R210, 0.25 ;  /* 0x3e800000d2827820 */ /* 0x000fca0000400000 */
[----:B------:R-:W-:Y:S01]  /*10930*/  FSEL R130, R130, R210, P3 ;  /* 0x000000d282827208 */ /* 0x000fe20001800000 */
[----:B------:R-:W-:-:S05]  /*10940*/  FMUL R210, R13, 0.25 ;  /* 0x3e8000000dd27820 */ /* 0x000fca0000400000 */
[----:B------:R-:W-:Y:S01]  /*10950*/  FSEL R210, R210, R13, P3 ;  /* 0x0000000dd2d27208 */ /* 0x000fe20001800000 */
[----:B------:R-:W-:Y:S01]  /*10960*/  FMUL R13, R15, 0.25 ;  /* 0x3e8000000f0d7820 */ /* 0x000fe20000400000 */
[----:B------:R-:W-:-:S04]  /*10970*/  FMUL R131, R209, 0.25 ;  /* 0x3e800000d1837820 */ /* 0x000fc80000400000 */
[----:B------:R-:W-:Y:S01]  /*10980*/  FSEL R13, R13, R15, P3 ;  /* 0x0000000f0d0d7208 */ /* 0x000fe20001800000 */
[----:B------:R-:W-:Y:S01]  /*10990*/  FMUL R15, R32, 0.25 ;  /* 0x3e800000200f7820 */ /* 0x000fe20000400000 */
[----:B------:R-:W-:-:S04]  /*109a0*/  FSEL R131, R131, R209, P3 ;  /* 0x000000d183837208 */ /* 0x000fc80001800000 */
[----:B------:R-:W-:Y:S01]  /*109b0*/  FSEL R15, R15, R32, P3 ;  /* 0x000000200f0f7208 */ /* 0x000fe20001800000 */
        /* <DEDUP_REMOVED lines=8> */
[----:B------:R-:W-:Y:S01]  /*10a40*/  FMUL R209, R7, 0.25 ;  /* 0x3e80000007d17820 */ /* 0x000fe20000400000 */
[----:B------:R-:W-:-:S04]  /*10a50*/  FMUL R32, R102, 0.25 ;  /* 0x3e80000066207820 */ /* 0x000fc80000400000 */
[----:B------:R-:W-:Y:S01]  /*10a60*/  FSEL R209, R209, R7, P3 ;  /* 0x00000007d1d17208 */ /* 0x000fe20001800000 */
[----:B------:R-:W-:Y:S01]  /*10a70*/  FMUL R7, R14, 0.25 ;  /* 0x3e8000000e077820 */ /* 0x000fe20000400000 */
[----:B------:R-:W-:Y:S01]  /*10a80*/  FSEL R32, R32, R102, P3 ;  /* 0x0000006620207208 */ /* 0x000fe20001800000 */
[----:B------:R-:W-:-:S03]  /*10a90*/  FMUL R102, R104, 0.25 ;  /* 0x3e80000068667820 */ /* 0x000fc60000400000 */
[----:B------:R-:W-:Y:S02]  /*10aa0*/  FSEL R7, R7, R14, P3 ;  /* 0x0000000e07077208 */ /* 0x000fe40001800000 */
[----:B------:R-:W-:-:S03]  /*10ab0*/  FSEL R102, R102, R104, P3 ;  /* 0x0000006866667208 */ /* 0x000fc60001800000 */
[----:B------:R-:W-:Y:S01]  /*10ac0*/  @!P6 FMUL R7, R7, 16777216 ;  /* 0x4b8000000707e820 */ /* 0x000fe20000400000 */
[----:B------:R-:W-:Y:S01]  /*10ad0*/  FMUL R104, R120, 0.25 ;  /* 0x3e80000078687820 */ /* 0x000fe20000400000 */
[----:B------:R-:W-:Y:S01]  /*10ae0*/  @!P6 FMUL R102, R102, 16777216 ;  /* 0x4b8000006666e820 */ /* 0x000fe20000400000 */
[----:B------:R-:W-:-:S05]  /*10af0*/  FMUL R171, R110, 0.25 ;  /* 0x3e8000006eab7820 */ /* 0x000fca0000400000 */
[----:B------:R-:W-:Y:S01]  /*10b00*/  FSEL R171, R171, R110, P3 ;  /* 0x0000006eabab7208 */ /* 0x000fe20001800000 */
[----:B------:R-:W-:Y:S01]  /*10b10*/  FMUL R110, R227, 0.25 ;  /* 0x3e800000e36e7820 */ /* 0x000fe20000400000 */
[----:B------:R-:W-:Y:S01]  /*10b20*/  FMUL R132, R111, 0.25 ;  /* 0x3e8000006f847820 */ /* 0x000fe20000400000 */
[----:B------:R-:W-:Y:S01]  /*10b30*/  FMUL R14, R35, 0.25 ;  /* 0x3e800000230e7820 */ /* 0x000fe20000400000 */
[----:B------:R-:W-:Y:S02]  /*10b40*/  FMUL R115, R180, R7 ;  /* 0x00000007b4737220 */ /* 0x000fe40000400000 */
[----:B------:R-:W-:Y:S01]  /*10b50*/  FSEL R110, R110, R227, P3 ;  /* 0x000000e36e6e7208 */ /* 0x000fe20001800000 */
[----:B------:R-:W-:Y:S01]  /*10b60*/  FMUL R227, R180, R102 ;  /* 0x00000066b4e37220 */ /* 0x000fe20000400000 */
[----:B------:R-:W-:Y:S02]  /*10b70*/  F2FP.F16.F32.PACK_AB R102, R4, R12 ;  /* 0x0000000c0466723e */ /* 0x000fe400000000ff */
[----:B------:R-:W-:Y:S01]  /*10b80*/  FSEL R132, R132, R111, P3 ;  /* 0x0000006f84847208 */ /* 0x000fe20001800000 */
[----:B------:R-:W0:Y:S01]  /*10b90*/  LDS.128 R4, [R24] ;  /* 0x0000000018047984 */ /* 0x000e220000000c00 */
[----:B------:R-:W-:Y:S01]  /*10ba0*/  FSEL R104, R104, R120, P3 ;  /* 0x0000007868687208 */ /* 0x000fe20001800000 */
[----:B------:R-:W-:Y:S01]  /*10bb0*/  FMUL R111, R242, 0.25 ;  /* 0x3e800000f26f7820 */ /* 0x000fe20000400000 */
[----:B------:R-:W-:Y:S01]  /*10bc0*/  FMUL R120, R243, 0.25 ;  /* 0x3e800000f3787820 */ /* 0x000fe20000400000 */
        /* <DEDUP_REMOVED lines=13> */
[----:B------:R-:W-:Y:S01]  /*10ca0*/  FSEL R157, R157, R160, P3 ;  /* 0x000000a09d9d7208 */ /* 0x000fe20001800000 */
[----:B------:R-:W-:Y:S01]  /*10cb0*/  FMUL R160, R169, 0.25 ;  /* 0x3e800000a9a07820 */ /* 0x000fe20000400000 */
[----:B------:R-:W-:Y:S01]  /*10cc0*/  FSEL R14, R14, R35, P3 ;  /* 0x000000230e0e7208 */ /* 0x000fe20001800000 */
[----:B------:R-:W-:Y:S01]  /*10cd0*/  FMUL R35, R100, 0.25 ;  /* 0x3e80000064237820 */ /* 0x000fe20000400000 */
        /* <DEDUP_REMOVED lines=44> */
[----:B------:R-:W-:Y:S01]  /*10fa0*/  @!P6 FMUL R32, R32, 16777216 ;  /* 0x4b8000002020e820 */ /* 0x000fe20000400000 */
[----:B------:R-:W-:Y:S01]  /*10fb0*/  FSEL R160, R160, R169, P3 ;  /* 0x000000a9a0a07208 */ /* 0x000fe20001800000 */
[----:B------:R-:W-:Y:S01]  /*10fc0*/  FMUL R169, R172, 0.25 ;  /* 0x3e800000aca97820 */ /* 0x000fe20000400000 */
[----:B------:R-:W-:Y:S01]  /*10fd0*/  FSEL R35, R35, R100, P3 ;  /* 0x0000006423237208 */ /* 0x000fe20001800000 */
[----:B------:R-:W-:Y:S01]  /*10fe0*/  @!P6 FMUL R111, R111, 16777216 ;  /* 0x4b8000006f6fe820 */ /* 0x000fe20000400000 */
[----:B------:R-:W-:Y:S01]  /*10ff0*/  @!P6 FMUL R120, R120, 16777216 ;  /* 0x4b8000007878e820 */ /* 0x000fe20000400000 */
[----:B------:R-:W-:Y:S01]  /*11000*/  FSEL R179, R179, R182, P3 ;  /* 0x000000b6b3b37208 */ /* 0x000fe20001800000 */
[----:B------:R-:W-:Y:S01]  /*11010*/  FMUL R182, R145, 0.25 ;  /* 0x3e80000091b67820 */ /* 0x000fe20000400000 */
[C---:B------:R-:W-:Y:S01]  /*11020*/  FMUL R123, R180.reuse, R32 ;  /* 0x00000020b47b7220 */ /* 0x040fe20000400000 */
[----:B------:R-:W-:Y:S01]  /*11030*/  FSEL R169, R169, R172, P3 ;  /* 0x000000aca9a97208 */ /* 0x000fe20001800000 */
[----:B------:R-:W-:Y:S01]  /*11040*/  @!P6 FMUL R35, R35, 16777216 ;  /* 0x4b8000002323e820 */ /* 0x000fe20000400000 */
[C---:B------:R-:W-:Y:S01]  /*11050*/  FMUL R32, R180.reuse, R111 ;  /* 0x0000006fb4207220 */ /* 0x040fe20000400000 */
[----:B------:R-:W-:Y:S01]  /*11060*/  FMUL R120, R180, R120 ;  /* 0x00000078b4787220 */ /* 0x000fe20000400000 */
[----:B------:R-:W-:Y:S01]  /*11070*/  FMUL R172, R177, 0.25 ;  /* 0x3e800000b1ac7820 */ /* 0x000fe20000400000 */
[----:B------:R-:W-:Y:S01]  /*11080*/  FSEL R182, R182, R145, P3 ;  /* 0x00000091b6b67208 */ /* 0x000fe20001800000 */
[----:B------:R-:W-:Y:S01]  /*11090*/  FMUL R145, R188, 0.25 ;  /* 0x3e800000bc917820 */ /* 0x000fe20000400000 */
[----:B------:R-:W-:Y:S01]  /*110a0*/  FMUL R127, R180, R35 ;  /* 0x00000023b47f7220 */ /* 0x000fe20000400000 */
[----:B------:R-:W-:-:S02]  /*110b0*/  F2FP.F16.F32.PACK_AB R32, R32, R120 ;  /* 0x000000782020723e */ /* 0x000fc400000000ff */
[----:B------:R-:W-:Y:S02]  /*110c0*/  F2FP.F16.F32.PACK_AB R34, R34, R178 ;  /* 0x000000b22222723e */ /* 0x000fe400000000ff */
[----:B------:R-:W-:Y:S01]  /*110d0*/  F2FP.F16.F32.PACK_AB R35, R143, R142 ;  /* 0x0000008e8f23723e */ /* 0x000fe200000000ff */
[----:B------:R-:W-:Y:S01]  /*110e0*/  BAR.SYNC.DEFER_BLOCKING 0x0 ;  /* 0x0000000000007b1d */ /* 0x000fe20000010000 */
[----:B------:R-:W-:Y:S01]  /*110f0*/  FSEL R172, R172, R177, P3 ;  /* 0x000000b1acac7208 */ /* 0x000fe20001800000 */
[----:B------:R-:W-:Y:S01]  /*11100*/  FMUL R177, R181, 0.25 ;  /* 0x3e800000b5b17820 */ /* 0x000fe20000400000 */
[----:B------:R-:W-:Y:S01]  /*11110*/  FSEL R145, R145, R188, P3 ;  /* 0x000000bc91917208 */ /* 0x000fe20001800000 */
[----:B------:R-:W-:-:S03]  /*11120*/  FMUL R188, R196, 0.25 ;  /* 0x3e800000c4bc7820 */ /* 0x000fc60000400000 */
[----:B------:R-:W-:Y:S01]  /*11130*/  FSEL R177, R177, R181, P3 ;  /* 0x000000b5b1b17208 */ /* 0x000fe20001800000 */
[----:B------:R-:W-:Y:S01]  /*11140*/  FMUL R181, R144, 0.25 ;  /* 0x3e80000090b57820 */ /* 0x000fe20000400000 */
[----:B------:R-:W-:Y:S01]  /*11150*/  FSEL R188, R188, R196, P3 ;  /* 0x000000c4bcbc7208 */ /* 0x000fe20001800000 */
[----:B------:R-:W-:Y:S01]  /*11160*/  FMUL R196, R197, 0.25 ;  /* 0x3e800000c5c47820 */ /* 0x000fe20000400000 */
[----:B------:R-:W-:Y:S02]  /*11170*/  FMUL R100, R103, 0.25 ;  /* 0x3e80000067647820 */ /* 0x000fe40000400000 */
[----:B------:R-:W-:Y:S01]  /*11180*/  FSEL R181, R181, R144, P3 ;  /* 0x00000090b5b57208 */ /* 0x000fe20001800000 */
[----:B------:R-:W-:Y:S01]  /*11190*/  FMUL R144, R147, 0.25 ;  /* 0x3e80000093907820 */ /* 0x000fe20000400000 */
[----:B------:R-:W-:Y:S01]  /*111a0*/  STSM.16.M88.4 [R135], R32 ;  /* 0x0000002087007844 */ /* 0x000fe20000000200 */
[----:B------:R-:W-:Y:S01]  /*111b0*/  BAR.SYNC.DEFER_BLOCKING 0x0 ;  /* 0x0000000000007b1d */ /* 0x000fe20000010000 */
        /* <DEDUP_REMOVED lines=10> */
[----:B------:R-:W-:Y:S01]  /*11260*/  @!P6 FMUL R13, R13, 16777216 ;  /* 0x4b8000000d0de820 */ /* 0x000fe20000400000 */
[----:B------:R-:W-:Y:S01]  /*11270*/  @!P6 FMUL R14, R14, 16777216 ;  /* 0x4b8000000e0ee820 */ /* 0x000fe20000400000 */
[----:B------:R-:W-:Y:S01]  /*11280*/  @!P6 FMUL R15, R15, 16777216 ;  /* 0x4b8000000f0fe820 */ /* 0x000fe20000400000 */
[----:B------:R-:W-:Y:S01]  /*11290*/  FSEL R147, R147, R140, P3 ;  /* 0x0000008c93937208 */ /* 0x000fe20001800000 */
[----:B------:R-:W-:Y:S01]  /*112a0*/  FMUL R140, R198, 0.25 ;  /* 0x3e800000c68c7820 */ /* 0x000fe20000400000 */
[----:B------:R-:W-:Y:S01]  /*112b0*/  FSEL R107, R107, R212, P3 ;  /* 0x000000d46b6b7208 */ /* 0x000fe20001800000 */
[----:B------:R-:W-:Y:S01]  /*112c0*/  FMUL R119, R180, R13 ;  /* 0x0000000db4777220 */ /* 0x000fe20000400000 */
[----:B------:R-:W-:Y:S01]  /*112d0*/  FSEL R108, R108, R211, P3 ;  /* 0x000000d36c6c7208 */ /* 0x000fe20001800000 */
[C---:B------:R-:W-:Y:S01]  /*112e0*/  FMUL R211, R180.reuse, R14 ;  /* 0x0000000eb4d37220 */ /* 0x040fe20000400000 */
[----:B------:R-:W-:Y:S01]  /*112f0*/  FMUL R212, R180, R15 ;  /* 0x0000000fb4d47220 */ /* 0x000fe20000400000 */
[----:B------:R-:W-:Y:S01]  /*11300*/  FSEL R140, R140, R198, P3 ;  /* 0x000000c68c8c7208 */ /* 0x000fe20001800000 */
[----:B------:R-:W-:Y:S01]  /*11310*/  FMUL R198, R106, 0.25 ;  /* 0x3e8000006ac67820 */ /* 0x000fe20000400000 */
[----:B------:R-:W2:Y:S04]  /*11320*/  LDS.128 R12, [R24] ;  /* 0x00000000180c7984 */ /* 0x000ea80000000c00 */
[----:B------:R-:W-:Y:S01]  /*11330*/  FSEL R198, R198, R106, P3 ;  /* 0x0000006ac6c67208 */ /* 0x000fe20001800000 */
[----:B------:R-:W-:Y:S01]  /*11340*/  FMUL R106, R124, 0.25 ;  /* 0x3e8000007c6a7820 */ /* 0x000fe20000400000 */
[----:B------:R-:W-:Y:S01]  /*11350*/  @!P6 FMUL R100, R100, 16777216 ;  /* 0x4b8000006464e820 */ /* 0x000fe20000400000 */
[----:B------:R-:W-:Y:S01]  /*11360*/  @!P6 FMUL R108, R108, 16777216 ;  /* 0x4b8000006c6ce820 */ /* 0x000fe20000400000 */
[----:B------:R-:W-:-:S02]  /*11370*/  @!P6 FMUL R110, R110, 16777216 ;  /* 0x4b8000006e6ee820 */ /* 0x000fc40000400000 */
[----:B------:R-:W-:Y:S01]  /*11380*/  FSEL R106, R106, R124, P3 ;  /* 0x0000007c6a6a7208 */ /* 0x000fe20001800000 */
[C---:B------:R-:W-:Y:S01]  /*11390*/  FMUL R124, R180.reuse, R100 ;  /* 0x00000064b47c7220 */ /* 0x040fe20000400000 */
[----:B------:R-:W-:Y:S01]  /*113a0*/  @!P6 FMUL R103, R103, 16777216 ;  /* 0x4b8000006767e820 */ /* 0x000fe20000400000 */
[C---:B------:R-:W-:Y:S01]  /*113b0*/  FMUL R100, R180.reuse, R108 ;  /* 0x0000006cb4647220 */ /* 0x040fe20000400000 */
[C---:B------:R-:W-:Y:S02]  /*113c0*/  FMUL R110, R180.reuse, R110 ;  /* 0x0000006eb46e7220 */ /* 0x040fe40000400000 */
[----:B------:R-:W-:Y:S01]  /*113d0*/  FMUL R242, R180, R103 ;  /* 0x00000067b4f27220 */ /* 0x000fe20000400000 */
[----:B------:R-:W-:Y:S02]  /*113e0*/  F2FP.F16.F32.PACK_AB R103, R189, R146 ;  /* 0x00000092bd67723e */ /* 0x000fe400000000ff */
[----:B------:R-:W-:Y:S01]  /*113f0*/  F2FP.F16.F32.PACK_AB R100, R100, R110 ;  /* 0x0000006e6464723e */ /* 0x000fe200000000ff */
[----:B------:R-:W-:Y:S06]  /*11400*/  BAR.SYNC.DEFER_BLOCKING 0x0 ;  /* 0x0000000000007b1d */ /* 0x000fec0000010000 */
[----:B------:R-:W-:Y:S02]  /*11410*/  STSM.16.M88.4 [R135], R100 ;  /* 0x0000006487007844 */ /* 0x000fe40000000200 */
[----:B------:R-:W-:Y:S01]  /*11420*/  BAR.SYNC.DEFER_BLOCKING 0x0 ;  /* 0x0000000000007b1d */ /* 0x000fe20000010000 */
[----:B------:R-:W-:Y:S01]  /*11430*/  @!P6 FMUL R104, R104, 16777216 ;  /* 0x4b8000006868e820 */ /* 0x000fe20000400000 */
[----:B------:R-:W-:Y:S01]  /*11440*/  @!P6 FMUL R106, R106, 16777216 ;  /* 0x4b8000006a6ae820 */ /* 0x000fe20000400000 */
[----:B------:R-:W-:-:S02]  /*11450*/  @!P6 FMUL R107, R107, 16777216 ;  /* 0x4b8000006b6be820 */ /* 0x000fc40000400000 */
[C---:B------:R-:W-:Y:S01]  /*11460*/  FMUL R243, R180.reuse, R104 ;  /* 0x00000068b4f37220 */ /* 0x040fe20000400000 */
[C---:B------:R-:W-:Y:S01]  /*11470*/  FMUL R104, R180.reuse, R106 ;  /* 0x0000006ab4687220 */ /* 0x040fe20000400000 */
[----:B------:R-:W-:Y:S01]  /*11480*/  FMUL R107, R180, R107 ;  /* 0x0000006bb46b7220 */ /* 0x000fe20000400000 */
[----:B------:R-:W3:Y:S04]  /*11490*/  LDS.128 R32, [R24] ;  /* 0x0000000018207984 */ /* 0x000ee80000000c00 */
[----:B------:R-:W-:Y:S02]  /*114a0*/  F2FP.F16.F32.PACK_AB R104, R104, R107 ;  /* 0x0000006b6868723e */ /* 0x000fe400000000ff */
[----:B------:R-:W-:Y:S02]  /*114b0*/  F2FP.F16.F32.PACK_AB R105, R105, R126 ;  /* 0x0000007e6969723e */ /* 0x000fe400000000ff */
[----:B------:R-:W-:-:S02]  /*114c0*/  F2FP.F16.F32.PACK_AB R106, R116, R117 ;  /* 0x00000075746a723e */ /* 0x000fc400000000ff */
[----:B------:R-:W-:Y:S01]  /*114d0*/  F2FP.F16.F32.PACK_AB R107, R195, R194 ;  /* 0x000000c2c36b723e */ /* 0x000fe200000000ff */
[----:B------:R-:W-:Y:S06]  /*114e0*/  BAR.SYNC.DEFER_BLOCKING 0x0 ;  /* 0x0000000000007b1d */ /* 0x000fec0000010000 */
[----:B------:R-:W-:Y:S02]  /*114f0*/  STSM.16.M88.4 [R135], R104 ;  /* 0x0000006887007844 */ /* 0x000fe40000000200 */
[----:B------:R-:W-:Y:S01]  /*11500*/  BAR.SYNC.DEFER_BLOCKING 0x0 ;  /* 0x0000000000007b1d */ /* 0x000fe20000010000 */
[----:B------:R-:W-:-:S02]  /*11510*/  F2FP.F16.F32.PACK_AB R108, R242, R243 ;  /* 0x000000f3f26c723e */ /* 0x000fc400000000ff */
[----:B------:R-:W-:-:S03]  /*11520*/  F2FP.F16.F32.PACK_AB R109, R109, R122 ;  /* 0x0000007a6d6d723e */ /* 0x000fc600000000ff */
[----:B------:R-:W4:Y:S01]  /*11530*/  LDS.128 R100, [R24] ;  /* 0x0000000018647984 */ /* 0x000f220000000c00 */
[----:B------:R-:W-:Y:S02]  /*11540*/  F2FP.F16.F32.PACK_AB R110, R112, R113 ;  /* 0x00000071706e723e */ /* 0x000fe400000000ff */
[----:B------:R-:W-:Y:S01]  /*11550*/  F2FP.F16.F32.PACK_AB R111, R201, R200 ;  /* 0x000000c8c96f723e */ /* 0x000fe200000000ff */
[----:B------:R-:W-:Y:S06]  /*11560*/  BAR.SYNC.DEFER_BLOCKING 0x0 ;  /* 0x0000000000007b1d */ /* 0x000fec0000010000 */
[----:B------:R-:W-:Y:S02]  /*11570*/  STSM.16.M88.4 [R135], R108 ;  /* 0x0000006c87007844 */ /* 0x000fe40000000200 */
[----:B------:R-:W-:Y:S01]  /*11580*/  BAR.SYNC.DEFER_BLOCKING 0x0 ;  /* 0x0000000000007b1d */ /* 0x000fe20000010000 */
[----:B------:R-:W-:-:S02]  /*11590*/  F2FP.F16.F32.PACK_AB R120, R123, R127 ;  /* 0x0000007f7b78723e */ /* 0x000fc400000000ff */
[----:B------:R-:W-:-:S03]  /*115a0*/  F2FP.F16.F32.PACK_AB R124, R124, R227 ;  /* 0x000000e37c7c723e */ /* 0x000fc600000000ff */
[----:B------:R-:W5:Y:S01]  /*115b0*/  LDS.128 R104, [R24] ;  /* 0x0000000018687984 */ /* 0x000f620000000c00 */
[----:B------:R-:W-:Y:S02]  /*115c0*/  F2FP.F16.F32.PACK_AB R125, R125, R118 ;  /* 0x000000767d7d723e */ /* 0x000fe400000000ff */
[----:B------:R-:W-:Y:S02]  /*115d0*/  F2FP.F16.F32.PACK_AB R126, R53, R52 ;  /* 0x00000034357e723e */ /* 0x000fe400000000ff */
[----:B------:R-:W-:Y:S01]  /*115e0*/  F2FP.F16.F32.PACK_AB R127, R203, R202 ;  /* 0x000000cacb7f723e */ /* 0x000fe200000000ff */
[----:B------:R-:W-:Y:S06]  /*115f0*/  BAR.SYNC.DEFER_BLOCKING 0x0 ;  /* 0x0000000000007b1d */ /* 0x000fec0000010000 */
[----:B------:R1:W-:Y:S02]  /*11600*/  STSM.16.M88.4 [R135], R124 ;  /* 0x0000007c87007844 */ /* 0x0003e40000000200 */
[----:B------:R-:W-:Y:S01]  /*11610*/  BAR.SYNC.DEFER_BLOCKING 0x0 ;  /* 0x0000000000007b1d */ /* 0x000fe20000010000 */
[----:B------:R-:W-:-:S02]  /*11620*/  F2FP.F16.F32.PACK_AB R121, R121, R114 ;  /* 0x000000727979723e */ /* 0x000fc400000000ff */
[----:B------:R-:W-:-:S03]  /*11630*/  F2FP.F16.F32.PACK_AB R122, R57, R56 ;  /* 0x00000038397a723e */ /* 0x000fc600000000ff */
[----:B------:R-:W5:Y:S01]  /*11640*/  LDS.128 R108, [R24] ;  /* 0x00000000186c7984 */ /* 0x000f620000000c00 */
[----:B------:R-:W-:Y:S02]  /*11650*/  F2FP.F16.F32.PACK_AB R123, R205, R204 ;  /* 0x000000cccd7b723e */ /* 0x000fe400000000ff */
[----:B------:R-:W-:Y:S01]  /*11660*/  F2FP.F16.F32.PACK_AB R116, R115, R119 ;  /* 0x000000777374723e */ /* 0x000fe200000000ff */
[----:B------:R-:W-:Y:S01]  /*11670*/  BAR.SYNC.DEFER_BLOCKING 0x0 ;  /* 0x0000000000007b1d */ /* 0x000fe20000010000 */
[----:B------:R-:W-:Y:S02]  /*11680*/  F2FP.F16.F32.PACK_AB R112, R211, R212 ;  /* 0x000000d4d370723e */ /* 0x000fe400000000ff */
[----:B------:R-:W-:Y:S02]  /*11690*/  F2FP.F16.F32.PACK_AB R113, R138, R139 ;  /* 0x0000008b8a71723e */ /* 0x000fe400000000ff */
[----:B------:R-:W-:Y:S01]  /*116a0*/  F2FP.F16.F32.PACK_AB R114, R61, R60 ;  /* 0x0000003c3d72723e */ /* 0x000fe200000000ff */
[----:B------:R-:W-:Y:S01]  /*116b0*/  @!P6 FMUL R209, R209, 16777216 ;  /* 0x4b800000d1d1e820 */ /* 0x000fe20000400000 */
[----:B------:R-:W-:Y:S01]  /*116c0*/  F2FP.F16.F32.PACK_AB R115, R207, R206 ;  /* 0x000000cecf73723e */ /* 0x000fe200000000ff */
[----:B------:R-:W-:Y:S01]  /*116d0*/  @!P6 FMUL R210, R210, 16777216 ;  /* 0x4b800000d2d2e820 */ /* 0x000fe20000400000 */
[----:B------:R-:W-:Y:S01]  /*116e0*/  F2FP.F16.F32.PACK_AB R117, R128, R136 ;  /* 0x000000888075723e */ /* 0x000fe200000000ff */
[----:B------:R-:W-:Y:S01]  /*116f0*/  @!P6 FMUL R130, R130, 16777216 ;  /* 0x4b8000008282e820 */ /* 0x000fe20000400000 */
[----:B------:R-:W-:Y:S01]  /*11700*/  F2FP.F16.F32.PACK_AB R118, R65, R64 ;  /* 0x000000404176723e */ /* 0x000fe200000000ff */
[----:B------:R-:W-:Y:S01]  /*11710*/  @!P6 FMUL R131, R131, 16777216 ;  /* 0x4b8000008383e820 */ /* 0x000fe20000400000 */
[----:B-1----:R-:W-:-:S02]  /*11720*/  F2FP.F16.F32.PACK_AB R125, R99, R87 ;  /* 0x00000057637d723e */ /* 0x002fc400000000ff */
[----:B------:R-:W-:Y:S01]  /*11730*/  F2FP.F16.F32.PACK_AB R129, R129, R98 ;  /* 0x000000628181723e */ /* 0x000fe200000000ff */
[----:B------:R-:W-:Y:S01]  /*11740*/  @!P6 FMUL R197, R197, 16777216 ;  /* 0x4b800000c5c5e820 */ /* 0x000fe20000400000 */
[----:B------:R-:W-:Y:S01]  /*11750*/  F2FP.F16.F32.PACK_AB R126, R69, R68 ;  /* 0x00000044457e723e */ /* 0x000fe200000000ff */
[----:B------:R-:W-:Y:S01]  /*11760*/  @!P6 FMUL R198, R198, 16777216 ;  /* 0x4b800000c6c6e820 */ /* 0x000fe20000400000 */
[----:B------:R-:W-:Y:S02]  /*11770*/  F2FP.F16.F32.PACK_AB R127, R218, R216 ;  /* 0x000000d8da7f723e */ /* 0x000fe400000000ff */
[----:B------:R-:W-:Y:S01]  /*11780*/  F2FP.F16.F32.PACK_AB R137, R137, R94 ;  /* 0x0000005e8989723e */ /* 0x000fe200000000ff */
[----:B------:R-:W-:Y:S01]  /*11790*/  @!P6 FMUL R140, R140, 16777216 ;  /* 0x4b8000008c8ce820 */ /* 0x000fe20000400000 */
[----:B------:R-:W-:Y:S01]  /*117a0*/  @!P6 FMUL R196, R196, 16777216 ;  /* 0x4b800000c4c4e820 */ /* 0x000fe20000400000 */
[----:B------:R-:W-:Y:S01]  /*117b0*/  STSM.16.M88.4 [R135], R120 ;  /* 0x0000007887007844 */ /* 0x000fe20000000200 */
[----:B------:R-:W-:Y:S01]  /*117c0*/  F2FP.F16.F32.PACK_AB R119, R215, R214 ;  /* 0x000000d6d777723e */ /* 0x000fe200000000ff */
[----:B------:R-:W-:Y:S01]  /*117d0*/  FMUL R209, R180, R209 ;  /* 0x000000d1b4d17220 */ /* 0x000fe20000400000 */
[----:B------:R-:W-:Y:S01]  /*117e0*/  F2FP.F16.F32.PACK_AB R138, R77, R76 ;  /* 0x0000004c4d8a723e */ /* 0x000fe200000000ff */
[----:B------:R-:W-:Y:S01]  /*117f0*/  BAR.SYNC.DEFER_BLOCKING 0x0 ;  /* 0x0000000000007b1d */ /* 0x000fe20000010000 */
[----:B------:R-:W-:-:S02]  /*11800*/  F2FP.F16.F32.PACK_AB R139, R223, R222 ;  /* 0x000000dedf8b723e */ /* 0x000fc400000000ff */
[----:B------:R-:W-:Y:S02]  /*11810*/  F2FP.F16.F32.PACK_AB R141, R141, R90 ;  /* 0x0000005a8d8d723e */ /* 0x000fe400000000ff */
[----:B------:R-:W-:Y:S02]  /*11820*/  F2FP.F16.F32.PACK_AB R142, R81, R80 ;  /* 0x00000050518e723e */ /* 0x000fe400000000ff */
[----:B------:R-:W-:Y:S01]  /*11830*/  F2FP.F16.F32.PACK_AB R143, R225, R224 ;  /* 0x000000e0e18f723e */ /* 0x000fe200000000ff */
[----:B------:R-:W-:Y:S01]  /*11840*/  @!P6 FMUL R144, R144, 16777216 ;  /* 0x4b8000009090e820 */ /* 0x000fe20000400000 */
[----:B------:R-:W-:Y:S01]  /*11850*/  @!P6 FMUL R145, R145, 16777216 ;  /* 0x4b8000009191e820 */ /* 0x000fe20000400000 */
[----:B------:R-:W-:Y:S01]  /*11860*/  @!P6 FMUL R147, R147, 16777216 ;  /* 0x4b8000009393e820 */ /* 0x000fe20000400000 */
[----:B------:R-:W-:Y:S01]  /*11870*/  @!P6 FMUL R188, R188, 16777216 ;  /* 0x4b800000bcbce820 */ /* 0x000fe20000400000 */
        /* <DEDUP_REMOVED lines=12> */
[----:B------:R-:W1:Y:S01]  /*11940*/  LDS.128 R120, [R24] ;  /* 0x0000000018787984 */ /* 0x000e620000000c00 */
[----:B------:R-:W-:Y:S01]  /*11950*/  @!P6 FMUL R41, R41, 16777216 ;  /* 0x4b8000002929e820 */ /* 0x000fe20000400000 */
[----:B------:R-:W-:Y:S01]  /*11960*/  @!P6 FMUL R44, R44, 16777216 ;  /* 0x4b8000002c2ce820 */ /* 0x000fe20000400000 */
[----:B------:R-:W-:Y:S01]  /*11970*/  @!P6 FMUL R45, R45, 16777216 ;  /* 0x4b8000002d2de820 */ /* 0x000fe20000400000 */
[----:B------:R-:W-:Y:S01]  /*11980*/  BAR.SYNC.DEFER_BLOCKING 0x0 ;  /* 0x0000000000007b1d */ /* 0x000fe20000010000 */
        /* <DEDUP_REMOVED lines=16> */
[----:B------:R-:W-:Y:S01]  /*11a90*/  F2FP.F16.F32.PACK_AB R57, R59, R62 ;  /* 0x0000003e3b39723e */ /* 0x000fe200000000ff */
[----:B------:R-:W0:Y:S01]  /*11aa0*/  S2UR UR10, SR_CTAID.Y ;  /* 0x00000000000a79c3 */ /* 0x000e220000002600 */
[----:B------:R-:W-:Y:S01]  /*11ab0*/  STSM.16.M88.4 [R135], R112 ;  /* 0x0000007087007844 */ /* 0x000fe20000000200 */
[----:B------:R-:W-:-:S06]  /*11ac0*/  F2FP.F16.F32.PACK_AB R61, R55, R58 ;  /* 0x0000003a373d723e */ /* 0x000fcc00000000ff */
[----:B------:R-:W2:Y:S08]  /*11ad0*/  LDC R205, c[0x0][0x278] ;  /* 0x00009e00ffcd7b82 */ /* 0x000eb00000000800 */
[----:B------:R-:W-:Y:S01]  /*11ae0*/  BAR.SYNC.DEFER_BLOCKING 0x0 ;  /* 0x0000000000007b1d */ /* 0x000fe20000010000 */
[----:B------:R-:W-:Y:S02]  /*11af0*/  F2FP.F16.F32.PACK_AB R53, R51, R54 ;  /* 0x000000363335723e */ /* 0x000fe400000000ff */
[----:B------:R-:W-:-:S02]  /*11b00*/  F2FP.F16.F32.PACK_AB R190, R191, R190 ;  /* 0x000000bebfbe723e */ /* 0x000fc400000000ff */
[----:B------:R-:W-:-:S03]  /*11b10*/  F2FP.F16.F32.PACK_AB R189, R149, R8 ;  /* 0x0000000895bd723e */ /* 0x000fc600000000ff */
[----:B------:R-:W3:Y:S08]  /*11b20*/  LDC R207, c[0x0][0x278] ;  /* 0x00009e00ffcf7b82 */ /* 0x000ef00000000800 */
[----:B------:R-:W1:Y:S01]  /*11b30*/  LDC R211, c[0x0][0x278] ;  /* 0x00009e00ffd37b82 */ /* 0x000e620000000800 */
[----:B------:R-:W1:Y:S07]  /*11b40*/  LDS.128 R112, [R24] ;  /* 0x0000000018707984 */ /* 0x000e6e0000000c00 */
[----:B------:R-:W-:Y:S06]  /*11b50*/  BAR.SYNC.DEFER_BLOCKING 0x0 ;  /* 0x0000000000007b1d */ /* 0x000fec0000010000 */
[----:B------:R-:W-:Y:S02]  /*11b60*/  STSM.16.M88.4 [R135], R116 ;  /* 0x0000007487007844 */ /* 0x000fe40000000200 */
[----:B------:R-:W-:Y:S01]  /*11b70*/  BAR.SYNC.DEFER_BLOCKING 0x0 ;  /* 0x0000000000007b1d */ /* 0x000fe20000010000 */
[----:B------:R-:W-:-:S05]  /*11b80*/  FMUL R210, R180, R210 ;  /* 0x000000d2b4d27220 */ /* 0x000fca0000400000 */
[----:B------:R-:W1:Y:S01]  /*11b90*/  LDS.128 R116, [R24] ;  /* 0x0000000018747984 */ /* 0x000e620000000c00 */
[----:B------:R-:W-:Y:S01]  /*11ba0*/  F2FP.F16.F32.PACK_AB R124, R209, R210 ;  /* 0x000000d2d17c723e */ /* 0x000fe200000000ff */
[C---:B------:R-:W-:Y:S01]  /*11bb0*/  FMUL R130, R180.reuse, R130 ;  /* 0x00000082b4827220 */ /* 0x040fe20000400000 */
[C---:B------:R-:W-:Y:S01]  /*11bc0*/  FMUL R131, R180.reuse, R131 ;  /* 0x00000083b4837220 */ /* 0x040fe20000400000 */
[----:B------:R-:W-:Y:S01]  /*11bd0*/  BAR.SYNC.DEFER_BLOCKING 0x0 ;  /* 0x0000000000007b1d */ /* 0x000fe20000010000 */
[C---:B------:R-:W-:Y:S01]  /*11be0*/  FMUL R197, R180.reuse, R197 ;  /* 0x000000c5b4c57220 */ /* 0x040fe20000400000 */
[C---:B------:R-:W-:Y:S01]  /*11bf0*/  FMUL R198, R180.reuse, R198 ;  /* 0x000000c6b4c67220 */ /* 0x040fe20000400000 */
[C---:B------:R-:W-:Y:S01]  /*11c00*/  FMUL R140, R180.reuse, R140 ;  /* 0x0000008cb48c7220 */ /* 0x040fe20000400000 */
[C---:B------:R-:W-:Y:S01]  /*11c10*/  FMUL R196, R180.reuse, R196 ;  /* 0x000000c4b4c47220 */ /* 0x040fe20000400000 */
[C---:B------:R-:W-:Y:S01]  /*11c20*/  FMUL R144, R180.reuse, R144 ;  /* 0x00000090b4907220 */ /* 0x040fe20000400000 */
[C---:B------:R-:W-:Y:S01]  /*11c30*/  FMUL R145, R180.reuse, R145 ;  /* 0x00000091b4917220 */ /* 0x040fe20000400000 */
[----:B------:R-:W-:Y:S01]  /*11c40*/  F2FP.F16.F32.PACK_AB R81, R83, R86 ;  /* 0x000000565351723e */ /* 0x000fe200000000ff */
        /* <DEDUP_REMOVED lines=16> */
[----:B------:R-:W-:Y:S01]  /*11d50*/  STSM.16.M88.4 [R135], R124 ;  /* 0x0000007c87007844 */ /* 0x000fe20000000200 */
[C---:B------:R-:W-:Y:S01]  /*11d60*/  FMUL R45, R180.reuse, R45 ;  /* 0x0000002db42d7220 */ /* 0x040fe20000400000 */
[C---:B------:R-:W-:Y:S01]  /*11d70*/  FMUL R48, R180.reuse, R48 ;  /* 0x00000030b4307220 */ /* 0x040fe20000400000 */
[----:B------:R-:W-:Y:S01]  /*11d80*/  FMUL R49, R180, R49 ;  /* 0x00000031b4317220 */ /* 0x000fe20000400000 */
[----:B------:R-:W-:Y:S01]  /*11d90*/  BAR.SYNC.DEFER_BLOCKING 0x0 ;  /* 0x0000000000007b1d */ /* 0x000fe20000010000 */
[----:B------:R-:W-:-:S02]  /*11da0*/  F2FP.F16.F32.PACK_AB R128, R130, R131 ;  /* 0x000000838280723e */ /* 0x000fc400000000ff */
        /* <DEDUP_REMOVED lines=15> */
[----:B------:R-:W-:Y:S01]  /*11ea0*/  F2FP.F16.F32.PACK_AB R65, R67, R70 ;  /* 0x000000464341723e */ /* 0x000fe200000000ff */
[----:B------:R-:W4:Y:S01]  /*11eb0*/  LDL.LU R180, [R1+0x200] ;  /* 0x0002000001b47983 */ /* 0x000f220000300800 */
[----:B------:R-:W-:-:S02]  /*11ec0*/  F2FP.F16.F32.PACK_AB R69, R63, R66 ;  /* 0x000000423f45723e */ /* 0x000fc400000000ff */
[----:B------:R-:W-:Y:S02]  /*11ed0*/  F2FP.F16.F32.PACK_AB R58, R161, R156 ;  /* 0x0000009ca13a723e */ /* 0x000fe400000000ff */
[----:B------:R-:W-:Y:S01]  /*11ee0*/  F2FP.F16.F32.PACK_AB R59, R240, R239 ;  /* 0x000000eff03b723e */ /* 0x000fe200000000ff */
[----:B------:R-:W1:Y:S01]  /*11ef0*/  LDS.128 R124, [R24] ;  /* 0x00000000187c7984 */ /* 0x000e620000000c00 */
[----:B------:R-:W-:Y:S02]  /*11f00*/  F2FP.F16.F32.PACK_AB R131, R220, R219 ;  /* 0x000000dbdc83723e */ /* 0x000fe400000000ff */
[----:B------:R-:W-:Y:S01]  /*11f10*/  F2FP.F16.F32.PACK_AB R62, R163, R162 ;  /* 0x000000a2a33e723e */ /* 0x000fe200000000ff */
[----:B------:R-:W-:Y:S01]  /*11f20*/  BAR.SYNC.DEFER_BLOCKING 0x0 ;  /* 0x0000000000007b1d */ /* 0x000fe20000010000 */
[----:B------:R-:W-:Y:S02]  /*11f30*/  F2FP.F16.F32.PACK_AB R136, R197, R198 ;  /* 0x000000c6c588723e */ /* 0x000fe400000000ff */
[----:B------:R-:W-:-:S02]  /*11f40*/  F2FP.F16.F32.PACK_AB R140, R140, R196 ;  /* 0x000000c48c8c723e */ /* 0x000fc400000000ff */
[----:B------:R-:W-:Y:S02]  /*11f50*/  F2FP.F16.F32.PACK_AB R144, R144, R145 ;  /* 0x000000919090723e */ /* 0x000fe400000000ff */
[----:B------:R-:W-:Y:S02]  /*11f60*/  F2FP.F16.F32.PACK_AB R89, R43, R46 ;  /* 0x0000002e2b59723e */ /* 0x000fe400000000ff */
[----:B------:R-:W-:Y:S01]  /*11f70*/  F2FP.F16.F32.PACK_AB R90, R173, R168 ;  /* 0x000000a8ad5a723e */ /* 0x000fe200000000ff */
[----:B0-----:R-:W-:Y:S01]  /*11f80*/  UIMAD UR8, UR10, UR8, URZ ;  /* 0x000000080a0872a4 */ /* 0x001fe2000f8e023f */
[----:B------:R-:W-:Y:S01]  /*11f90*/  F2FP.F16.F32.PACK_AB R80, R147, R188 ;  /* 0x000000bc9350723e */ /* 0x000fe200000000ff */
[----:B------:R-:W0:Y:S01]  /*11fa0*/  LDC R161, c[0x0][0x278] ;  /* 0x00009e00ffa17b82 */ /* 0x000e220000000800 */
[----:B------:R-:W-:Y:S02]  /*11fb0*/  F2FP.F16.F32.PACK_AB R83, R228, R226 ;  /* 0x000000e2e453723e */ /* 0x000fe400000000ff */
[----:B------:R-:W-:-:S02]  /*11fc0*/  F2FP.F16.F32.PACK_AB R73, R75, R78 ;  /* 0x0000004e4b49723e */ /* 0x000fc400000000ff */
[----:B------:R-:W-:Y:S02]  /*11fd0*/  F2FP.F16.F32.PACK_AB R72, R181, R182 ;  /* 0x000000b6b548723e */ /* 0x000fe400000000ff */
[----:B------:R-:W-:Y:S01]  /*11fe0*/  F2FP.F16.F32.PACK_AB R74, R93, R92 ;  /* 0x0000005c5d4a723e */ /* 0x000fe200000000ff */
[----:B------:R-:W5:Y:S01]  /*11ff0*/  LDC R163, c[0x0][0x278] ;  /* 0x00009e00ffa37b82 */ /* 0x000f620000000800 */
[----:B------:R-:W-:Y:S07]  /*12000*/  STSM.16.M88.4 [R135], R128 ;  /* 0x0000008087007844 */ /* 0x000fee0000000200 */
[----:B------:R-:W-:Y:S01]  /*12010*/  BAR.SYNC.DEFER_BLOCKING 0x0 ;  /* 0x0000000000007b1d */ /* 0x000fe20000010000 */
[----:B------:R-:W-:-:S02]  /*12020*/  F2FP.F16.F32.PACK_AB R145, R79, R82 ;  /* 0x000000524f91723e */ /* 0x000fc400000000ff */
[----:B------:R-:W-:Y:S02]  /*12030*/  F2FP.F16.F32.PACK_AB R76, R177, R179 ;  /* 0x000000b3b14c723e */ /* 0x000fe400000000ff */
[----:B------:R-:W-:-:S03]  /*12040*/  F2FP.F16.F32.PACK_AB R64, R171, R172 ;  /* 0x000000acab40723e */ /* 0x000fc600000000ff */
[----:B------:R-:W3:Y:S01]  /*12050*/  LDC R173, c[0x0][0x278] ;  /* 0x00009e00ffad7b82 */ /* 0x000ee20000000800 */
[----:B------:R-:W-:Y:S02]  /*12060*/  F2FP.F16.F32.PACK_AB R54, R165, R164 ;  /* 0x000000a4a536723e */ /* 0x000fe400000000ff */
[----:B------:R-:W-:Y:S02]  /*12070*/  F2FP.F16.F32.PACK_AB R55, R247, R245 ;  /* 0x000000f5f737723e */ /* 0x000fe400000000ff */
[----:B------:R-:W-:Y:S02]  /*12080*/  F2FP.F16.F32.PACK_AB R51, R0, R252 ;  /* 0x000000fc0033723e */ /* 0x000fe400000000ff */
[----:B------:R-:W-:Y:S01]  /*12090*/  F2FP.F16.F32.PACK_AB R191, R3, R2 ;  /* 0x0000000203bf723e */ /* 0x000fe200000000ff */
[----:B------:R-:W4:Y:S01]  /*120a0*/  LDL.LU R0, [R1+0x22c] ;  /* 0x00022c0001007983 */ /* 0x000f220000300800 */
[----:B------:R-:W-:Y:S01]  /*120b0*/  F2FP.F16.F32.PACK_AB R149, R151, R150 ;  /* 0x000000969795723e */ /* 0x000fe200000000ff */
[----:B--2---:R-:W-:Y:S01]  /*120c0*/  IMAD R205, R205, 0x75, RZ ;  /* 0x00000075cdcd7824 */ /* 0x004fe200078e02ff */
[----:B------:R-:W2:Y:S01]  /*120d0*/  LDC R209, c[0x0][0x278] ;  /* 0x00009e00ffd17b82 */ /* 0x000ea20000000800 */
[----:B------:R-:W2:Y:S01]  /*120e0*/  LDS.128 R128, [R24] ;  /* 0x0000000018807984 */ /* 0x000ea20000000c00 */
[----:B------:R-:W-:-:S02]  /*120f0*/  F2FP.F16.F32.PACK_AB R82, R85, R84 ;  /* 0x000000545552723e */ /* 0x000fc400000000ff */
[----:B------:R-:W-:-:S04]  /*12100*/  F2FP.F16.F32.PACK_AB R147, R230, R229 ;  /* 0x000000e5e693723e */ /* 0x000fc800000000ff */
[----:B------:R-:W-:Y:S01]  /*12110*/  BAR.SYNC.DEFER_BLOCKING 0x0 ;  /* 0x0000000000007b1d */ /* 0x000fe20000010000 */
[----:B------:R-:W-:Y:S02]  /*12120*/  F2FP.F16.F32.PACK_AB R78, R97, R96 ;  /* 0x00000060614e723e */ /* 0x000fe400000000ff */
[----:B------:R-:W-:Y:S02]  /*12130*/  F2FP.F16.F32.PACK_AB R75, R232, R231 ;  /* 0x000000e7e84b723e */ /* 0x000fe400000000ff */
[----:B------:R-:W-:Y:S02]  /*12140*/  F2FP.F16.F32.PACK_AB R79, R234, R233 ;  /* 0x000000e9ea4f723e */ /* 0x000fe400000000ff */
[----:B------:R-:W-:Y:S02]  /*12150*/  F2FP.F16.F32.PACK_AB R66, R153, R152 ;  /* 0x000000989942723e */ /* 0x000fe400000000ff */
[----:B------:R-:W-:Y:S01]  /*12160*/  F2FP.F16.F32.PACK_AB R67, R236, R235 ;  /* 0x000000ebec43723e */ /* 0x000fe200000000ff */
[----:B------:R-:W1:Y:S01]  /*12170*/  LDC R153, c[0x0][0x278] ;  /* 0x00009e00ff997b82 */ /* 0x000e620000000800 */
[----:B------:R-:W-:-:S02]  /*12180*/  F2FP.F16.F32.PACK_AB R68, R169, R170 ;  /* 0x000000aaa944723e */ /* 0x000fc400000000ff */
[----:B------:R-:W-:Y:S02]  /*12190*/  F2FP.F16.F32.PACK_AB R70, R155, R154 ;  /* 0x0000009a9b46723e */ /* 0x000fe400000000ff */
[----:B------:R-:W-:Y:S02]  /*121a0*/  F2FP.F16.F32.PACK_AB R71, R238, R237 ;  /* 0x000000edee47723e */ /* 0x000fe400000000ff */
[----:B------:R-:W-:Y:S01]  /*121b0*/  F2FP.F16.F32.PACK_AB R56, R159, R160 ;  /* 0x000000a09f38723e */ /* 0x000fe200000000ff */
[----:B------:R-:W2:Y:S01]  /*121c0*/  LDC R155, c[0x0][0x278] ;  /* 0x00009e00ff9b7b82 */ /* 0x000ea20000000800 */
[----:B------:R-:W-:Y:S01]  /*121d0*/  STSM.16.M88.4 [R135], R136 ;  /* 0x0000008887007844 */ /* 0x000fe20000000200 */
[----:B------:R-:W-:-:S06]  /*121e0*/  F2FP.F16.F32.PACK_AB R60, R157, R158 ;  /* 0x0000009e9d3c723e */ /* 0x000fcc00000000ff */
[----:B------:R-:W1:Y:S08]  /*121f0*/  LDC R159, c[0x0][0x278] ;  /* 0x00009e00ff9f7b82 */ /* 0x000e700000000800 */
[----:B------:R-:W-:Y:S01]  /*12200*/  BAR.SYNC.DEFER_BLOCKING 0x0 ;  /* 0x0000000000007b1d */ /* 0x000fe20000010000 */
[----:B------:R-:W-:Y:S02]  /*12210*/  F2FP.F16.F32.PACK_AB R63, R244, R241 ;  /* 0x000000f1f43f723e */ /* 0x000fe400000000ff */
[----:B------:R-:W-:-:S02]  /*12220*/  F2FP.F16.F32.PACK_AB R52, R134, R148 ;  /* 0x000000948634723e */ /* 0x000fc400000000ff */
[----:B------:R-:W-:-:S03]  /*12230*/  F2FP.F16.F32.PACK_AB R88, R91, R95 ;  /* 0x0000005f5b58723e */ /* 0x000fc600000000ff */
[----:B------:R-:W4:Y:S01]  /*12240*/  LDC R157, c[0x0][0x278] ;  /* 0x00009e00ff9d7b82 */ /* 0x000f220000000800 */
[----:B------:R-:W-:Y:S02]  /*12250*/  F2FP.F16.F32.PACK_AB R43, R213, R217 ;  /* 0x000000d9d52b723e */ /* 0x000fe400000000ff */
[----:B------:R-:W-:Y:S02]  /*12260*/  F2FP.F16.F32.PACK_AB R48, R48, R49 ;  /* 0x000000313030723e */ /* 0x000fe400000000ff */
[----:B------:R-:W-:Y:S02]  /*12270*/  F2FP.F16.F32.PACK_AB R44, R44, R45 ;  /* 0x0000002d2c2c723e */ /* 0x000fe400000000ff */
[----:B------:R-:W-:Y:S02]  /*12280*/  F2FP.F16.F32.PACK_AB R46, R183, R176 ;  /* 0x000000b0b72e723e */ /* 0x000fe400000000ff */
[----:B------:R-:W-:Y:S02]  /*12290*/  F2FP.F16.F32.PACK_AB R40, R40, R41 ;  /* 0x000000292828723e */ /* 0x000fe400000000ff */
[----:B------:R-:W-:-:S02]  /*122a0*/  F2FP.F16.F32.PACK_AB R36, R36, R37 ;  /* 0x000000252424723e */ /* 0x000fc400000000ff */
[----:B------:R-:W-:Y:S01]  /*122b0*/  F2FP.F16.F32.PACK_AB R188, R30, R31 ;  /* 0x0000001f1ebc723e */ /* 0x000fe200000000ff */
[----:B0-----:R-:W-:Y:S01]  /*122c0*/  IMAD R161, R161, 0x1e, RZ ;  /* 0x0000001ea1a17824 */ /* 0x001fe200078e02ff */
[----:B------:R-:W-:Y:S01]  /*122d0*/  F2FP.F16.F32.PACK_AB R150, R193, R192 ;  /* 0x000000c0c196723e */ /* 0x000fe200000000ff */
[----:B-----5:R-:W-:Y:S01]  /*122e0*/  IMAD R163, R163, 0x22, RZ ;  /* 0x00000022a3a37824 */ /* 0x020fe200078e02ff */
[----:B------:R-:W0:Y:S01]  /*122f0*/  LDC R165, c[0x0][0x278] ;  /* 0x00009e00ffa57b82 */ /* 0x000e220000000800 */
[----:B------:R-:W5:Y:S07]  /*12300*/  LDS.128 R136, [R24] ;  /* 0x0000000018887984 */ /* 0x000f6e0000000c00 */
[----:B------:R-:W-:Y:S01]  /*12310*/  BAR.SYNC.DEFER_BLOCKING 0x0 ;  /* 0x0000000000007b1d */ /* 0x000fe20000010000 */
[----:B---3--:R-:W-:-:S07]  /*12320*/  IMAD R173, R173, 0x46, RZ ;  /* 0x00000046adad7824 */ /* 0x008fce00078e02ff */
[----:B------:R-:W3:Y:S08]  /*12330*/  LDC R169, c[0x0][0x278] ;  /* 0x00009e00ffa97b82 */ /* 0x000ef00000000800 */
[----:B------:R-:W5:Y:S08]  /*12340*/  LDC R171, c[0x0][0x278] ;  /* 0x00009e00ffab7b82 */ /* 0x000f700000000800 */
[----:B------:R-:W5:Y:S01]  /*12350*/  LDC R177, c[0x0][0x278] ;  /* 0x00009e00ffb17b82 */ /* 0x000f620000000800 */
[----:B------:R2:W-:Y:S07]  /*12360*/  STSM.16.M88.4 [R135], R140 ;  /* 0x0000008c87007844 */ /* 0x0005ee0000000200 */
[----:B------:R-:W-:Y:S08]  /*12370*/  BAR.SYNC.DEFER_BLOCKING 0x0 ;  /* 0x0000000000007b1d */ /* 0x000ff00000010000 */
[----:B------:R-:W5:Y:S01]  /*12380*/  LDC R179, c[0x0][0x278] ;  /* 0x00009e00ffb37b82 */ /* 0x000f620000000800 */
[----:B------:R-:W5:Y:S07]  /*12390*/  LDS.128 R84, [R24] ;  /* 0x0000000018547984 */ /* 0x000f6e0000000c00 */
[----:B------:R-:W-:Y:S06]  /*123a0*/  BAR.SYNC.DEFER_BLOCKING 0x0 ;  /* 0x0000000000007b1d */ /* 0x000fec0000010000 */
[----:B------:R-:W-:Y:S02]  /*123b0*/  STSM.16.M88.4 [R135], R80 ;  /* 0x0000005087007844 */ /* 0x000fe40000000200 */
[----:B------:R-:W-:Y:S06]  /*123c0*/  BAR.SYNC.DEFER_BLOCKING 0x0 ;  /* 0x0000000000007b1d */ /* 0x000fec0000010000 */
[----:B------:R-:W5:Y:S02]  /*123d0*/  LDS.128 R80, [R24] ;  /* 0x0000000018507984 */ /* 0x000f640000000c00 */
[----:B------:R-:W-:Y:S06]  /*123e0*/  BAR.SYNC.DEFER_BLOCKING 0x0 ;  /* 0x0000000000007b1d */ /* 0x000fec0000010000 */
[----:B------:R0:W-:Y:S02]  /*123f0*/  STSM.16.M88.4 [R135], R144 ;  /* 0x0000009087007844 */ /* 0x0001e40000000200 */
[----:B------:R-:W-:Y:S01]  /*12400*/  BAR.SYNC.DEFER_BLOCKING 0x0 ;  /* 0x0000000000007b1d */ /* 0x000fe20000010000 */
[----:B--2---:R-:W-:-:S02]  /*12410*/  F2FP.F16.F32.PACK_AB R140, R132, R133 ;  /* 0x00000085848c723e */ /* 0x004fc400000000ff */
[----:B------:R-:W-:Y:S02]  /*12420*/  F2FP.F16.F32.PACK_AB R141, R47, R50 ;  /* 0x000000322f8d723e */ /* 0x000fe400000000ff */
[----:B------:R-:W-:Y:S02]  /*12430*/  F2FP.F16.F32.PACK_AB R142, R167, R166 ;  /* 0x000000a6a78e723e */ /* 0x000fe400000000ff */
[----:B------:R-:W-:Y:S01]  /*12440*/  F2FP.F16.F32.PACK_AB R143, R249, R248 ;  /* 0x000000f8f98f723e */ /* 0x000fe200000000ff */
[----:B------:R-:W-:Y:S01]  /*12450*/  IMAD R155, R155, 0x18, RZ ;  /* 0x000000189b9b7824 */ /* 0x000fe200078e02ff */
[----:B------:R-:W-:Y:S01]  /*12460*/  F2FP.F16.F32.PACK_AB R91, R251, R250 ;  /* 0x000000fafb5b723e */ /* 0x000fe200000000ff */
[----:B-1----:R-:W-:Y:S01]  /*12470*/  IMAD R159, R159, 0x1c, RZ ;  /* 0x0000001c9f9f7824 */ /* 0x002fe200078e02ff */
[----:B------:R-:W-:Y:S01]  /*12480*/  F2FP.F16.F32.PACK_AB R49, R39, R42 ;  /* 0x0000002a2731723e */ /* 0x000fe200000000ff */
[----:B0-----:R-:W0:Y:S01]  /*12490*/  LDC R144, c[0x0][0x278] ;  /* 0x00009e00ff907b82 */ /* 0x001e220000000800 */
[----:B------:R-:W1:Y:S01]  /*124a0*/  LDS.128 R96, [R24] ;  /* 0x0000000018607984 */ /* 0x000e620000000c00 */
[----:B------:R-:W-:-:S06]  /*124b0*/  F2FP.F16.F32.PACK_AB R50, R175, R174 ;  /* 0x000000aeaf32723e */ /* 0x000fcc00000000ff */
[----:B------:R-:W2:Y:S08]  /*124c0*/  LDC R167, c[0x0][0x278] ;  /* 0x00009e00ffa77b82 */ /* 0x000eb00000000800 */
[----:B------:R-:W-:Y:S01]  /*124d0*/  BAR.SYNC.DEFER_BLOCKING 0x0 ;  /* 0x0000000000007b1d */ /* 0x000fe20000010000 */
[----:B----4-:R-:W-:Y:S02]  /*124e0*/  F2FP.F16.F32.PACK_AB R47, R180, R246 ;  /* 0x000000f6b42f723e */ /* 0x010fe400000000ff */
[----:B------:R-:W-:-:S03]  /*124f0*/  F2FP.F16.F32.PACK_AB R45, R29, R38 ;  /* 0x000000261d2d723e */ /* 0x000fc600000000ff */
[----:B------:R-:W4:Y:S01]  /*12500*/  LDL.LU R246, [R1+0x228] ;  /* 0x0002280001f67983 */ /* 0x000f220000300800 */
[----:B------:R-:W-:Y:S02]  /*12510*/  F2FP.F16.F32.PACK_AB R41, R25, R28 ;  /* 0x0000001c1929723e */ /* 0x000fe400000000ff */
[----:B------:R-:W-:Y:S01]  /*12520*/  F2FP.F16.F32.PACK_AB R37, R9, R10 ;  /* 0x0000000a0925723e */ /* 0x000fe200000000ff */
[----:B------:R-:W4:Y:S01]  /*12530*/  LDL.LU R213, [R1+0x224] ;  /* 0x0002240001d57983 */ /* 0x000f220000300800 */
[----:B------:R-:W-:Y:S01]  /*12540*/  F2FP.F16.F32.PACK_AB R42, R185, R184 ;  /* 0x000000b8b92a723e */ /* 0x000fe200000000ff */
[----:B------:R-:W3:Y:S02]  /*12550*/  LDC R10, c[0x0][0x278] ;  /* 0x00009e00ff0a7b82 */ /* 0x000ee40000000800 */
[----:B------:R-:W4:Y:S04]  /*12560*/  LDL.LU R217, [R1+0x220] ;  /* 0x0002200001d97983 */ /* 0x000f280000300800 */
[----:B------:R-:W-:Y:S01]  /*12570*/  STSM.16.M88.4 [R135], R72 ;  /* 0x0000004887007844 */ /* 0x000fe20000000200 */
[----:B------:R-:W-:Y:S01]  /*12580*/  F2FP.F16.F32.PACK_AB R38, R187, R186 ;  /* 0x000000babb26723e */ /* 0x000fe200000000ff */
[----:B------:R-:W1:Y:S08]  /*12590*/  LDC R9, c[0x0][0x278] ;  /* 0x00009e00ff097b82 */ /* 0x000e700000000800 */
[----:B------:R-:W-:Y:S01]  /*125a0*/  BAR.SYNC.DEFER_BLOCKING 0x0 ;  /* 0x0000000000007b1d */ /* 0x000fe20000010000 */
[----:B------:R-:W-:-:S02]  /*125b0*/  F2FP.F16.F32.PACK_AB R39, R221, R11 ;  /* 0x0000000bdd27723e */ /* 0x000fc400000000ff */
[----:B------:R-:W-:Y:S02]  /*125c0*/  F2FP.F16.F32.PACK_AB R148, R26, R27 ;  /* 0x0000001b1a94723e */ /* 0x000fe400000000ff */
[----:B------:R-:W-:Y:S01]  /*125d0*/  PRMT R146, R17, 0x7632, R146 ;  /* 0x0000763211927816 */ /* 0x000fe20000000092 */
[----:B--2---:R-:W-:Y:S02]  /*125e0*/  IMAD R167, R167, 0x44, RZ ;  /* 0x00000044a7a77824 */ /* 0x004fe400078e02ff */
[----:B------:R-:W2:Y:S01]  /*125f0*/  LDC R175, c[0x0][0x278] ;  /* 0x00009e00ffaf7b82 */ /* 0x000ea20000000800 */
[----:B------:R-:W2:Y:S01]  /*12600*/  LDL.LU R180, [R1+0x204] ;  /* 0x0002040001b47983 */ /* 0x000ea20000300800 */
[----:B---3--:R-:W-:-:S06]  /*12610*/  IMAD R145, R10, 0x6, RZ ;  /* 0x000000060a917824 */ /* 0x008fcc00078e02ff */
[----:B------:R-:W3:Y:S01]  /*12620*/  LDC R187, c[0x0][0x278] ;  /* 0x00009e00ffbb7b82 */ /* 0x000ee20000000800 */
[----:B------:R-:W0:Y:S07]  /*12630*/  LDS.128 R72, [R24] ;  /* 0x0000000018487984 */ /* 0x000e2e0000000c00 */
[----:B------:R-:W-:Y:S01]  /*12640*/  BAR.SYNC.DEFER_BLOCKING 0x0 ;  /* 0x0000000000007b1d */ /* 0x000fe20000010000 */
[----:B------:R-:W-:Y:S01]  /*12650*/  PRMT R27, R16, 0x7632, R27 ;  /* 0x00007632101b7816 */ /* 0x000fe2000000001b */
[----:B------:R-:W-:-:S02]  /*12660*/  IMAD R147, R10, 0xa, RZ ;  /* 0x0000000a0a937824 */ /* 0x000fc400078e02ff */
[----:B------:R-:W-:Y:S02]  /*12670*/  IMAD R165, R165, 0x2f, RZ ;  /* 0x0000002fa5a57824 */ /* 0x000fe400078e02ff */
[----:B------:R-:W-:Y:S02]  /*12680*/  IMAD R169, R169, 0x39, RZ ;  /* 0x00000039a9a97824 */ /* 0x000fe400078e02ff */
[----:B-----5:R-:W-:Y:S01]  /*12690*/  IMAD R171, R171, 0x41, RZ ;  /* 0x00000041abab7824 */ /* 0x020fe200078e02ff */
[----:B------:R-:W5:Y:S01]  /*126a0*/  LDL.LU R221, [R1+0x21c] ;  /* 0x00021c0001dd7983 */ /* 0x000f620000300800 */
[----:B----4-:R-:W-:-:S03]  /*126b0*/  IMAD R25, R246, UR9, RZ ;  /* 0x00000009f6197c24 */ /* 0x010fc6000f8e02ff */
[----:B------:R-:W-:Y:S01]  /*126c0*/  STSM.16.M88.4 [R135], R76 ;  /* 0x0000004c87007844 */ /* 0x000fe20000000200 */
[----:B------:R-:W-:Y:S01]  /*126d0*/  BAR.SYNC.DEFER_BLOCKING 0x0 ;  /* 0x0000000000007b1d */ /* 0x000fe20000010000 */
[----:B--2---:R-:W-:Y:S01]  /*126e0*/  F2FP.F16.F32.PACK_AB R151, R180, R0 ;  /* 0x00000000b497723e */ /* 0x004fe200000000ff */
[----:B------:R-:W-:-:S04]  /*126f0*/  IMAD R179, R179, 0x49, RZ ;  /* 0x00000049b3b37824 */ /* 0x000fc800078e02ff */
[----:B------:R-:W2:Y:S04]  /*12700*/  LDL.LU R11, [R1+0x218] ;  /* 0x00021800010b7983 */ /* 0x000ea80000300800 */
[----:B------:R-:W4:Y:S01]  /*12710*/  LDS.128 R76, [R24] ;  /* 0x00000000184c7984 */ /* 0x000f220000000c00 */
[----:B------:R-:W-:Y:S01]  /*12720*/  BAR.SYNC.DEFER_BLOCKING 0x0 ;  /* 0x0000000000007b1d */ /* 0x000fe20000010000 */
[----:B------:R-:W-:Y:S01]  /*12730*/  USHF.L.U32 UR9, UR8, 0x1, URZ ;  /* 0x0000000108097899 */ /* 0x000fe2000800063f */
[C---:B------:R-:W-:Y:S01]  /*12740*/  SHF.L.U32 R133, R25.reuse, 0x1, RZ ;  /* 0x0000000119857819 */ /* 0x040fe200000006ff */
[----:B------:R-:W-:-:S04]  /*12750*/  IMAD.HI R8, R25, 0x2, RZ ;  /* 0x0000000219087827 */ /* 0x000fc800078e02ff */
[----:B---3--:R-:W-:Y:S01]  /*12760*/  IMAD R187, R187, 0x4f, RZ ;  /* 0x0000004fbbbb7824 */ /* 0x008fe200078e02ff */
[----:B------:R-:W3:Y:S04]  /*12770*/  LDL.LU R3, [R1+0x214] ;  /* 0x0002140001037983 */ /* 0x000ee80000300800 */
[----:B------:R-:W-:Y:S01]  /*12780*/  STSM.16.M88.4 [R135], R64 ;  /* 0x0000004087007844 */ /* 0x000fe20000000200 */
[----:B------:R-:W-:Y:S01]  /*12790*/  BAR.SYNC.DEFER_BLOCKING 0x0 ;  /* 0x0000000000007b1d */ /* 0x000fe20000010000 */
[----:B------:R-:W-:Y:S01]  /*127a0*/  SHF.L.U32 R25, R10, 0x1, RZ ;  /* 0x000000010a197819 */ /* 0x000fe200000006ff */
[----:B------:R-:W-:-:S04]  /*127b0*/  IMAD R207, R207, 0x77, RZ ;  /* 0x00000077cfcf7824 */ /* 0x000fc800078e02ff */
[----:B------:R-:W3:Y:S04]  /*127c0*/  LDL.LU R2, [R1+0x210] ;  /* 0x0002100001027983 */ /* 0x000ee80000300800 */
[----:B------:R-:W3:Y:S04]  /*127d0*/  LDL.LU R0, [R1+0x208] ;  /* 0x0002080001007983 */ /* 0x000ee80000300800 */
[----:B------:R-:W5:Y:S01]  /*127e0*/  LDS.128 R64, [R24] ;  /* 0x0000000018407984 */ /* 0x000f620000000c00 */
[----:B------:R-:W-:Y:S06]  /*127f0*/  BAR.SYNC.DEFER_BLOCKING 0x0 ;  /* 0x0000000000007b1d */ /* 0x000fec0000010000 */
[----:B------:R-:W-:Y:S02]  /*12800*/  STSM.16.M88.4 [R135], R68 ;  /* 0x0000004487007844 */ /* 0x000fe40000000200 */
[----:B------:R-:W-:Y:S06]  /*12810*/  BAR.SYNC.DEFER_BLOCKING 0x0 ;  /* 0x0000000000007b1d */ /* 0x000fec0000010000 */
[----:B------:R-:W5:Y:S02]  /*12820*/  LDS.128 R68, [R24] ;  /* 0x0000000018447984 */ /* 0x000f640000000c00 */
[----:B------:R-:W-:Y:S06]  /*12830*/  BAR.SYNC.DEFER_BLOCKING 0x0 ;  /* 0x0000000000007b1d */ /* 0x000fec0000010000 */
[----:B------:R-:W-:Y:S02]  /*12840*/  STSM.16.M88.4 [R135], R56 ;  /* 0x0000003887007844 */ /* 0x000fe40000000200 */
[----:B------:R-:W-:Y:S06]  /*12850*/  BAR.SYNC.DEFER_BLOCKING 0x0 ;  /* 0x0000000000007b1d */ /* 0x000fec0000010000 */
[----:B------:R-:W2:Y:S02]  /*12860*/  LDS.128 R56, [R24] ;  /* 0x0000000018387984 */ /* 0x000ea40000000c00 */
        /* <DEDUP_REMOVED lines=9> */
[----:B------:R1:W-:Y:S02]  /*12900*/  STSM.16.M88.4 [R135], R140 ;  /* 0x0000008c87007844 */ /* 0x0003e40000000200 */
[----:B------:R-:W-:Y:S08]  /*12910*/  BAR.SYNC.DEFER_BLOCKING 0x0 ;  /* 0x0000000000007b1d */ /* 0x000ff00000010000 */
[----:B-1----:R-:W1:Y:S08]  /*12920*/  LDC.64 R140, c[0x0][0x228] ;  /* 0x00008a00ff8c7b82 */ /* 0x002e700000000a00 */
[----:B------:R-:W0:Y:S01]  /*12930*/  LDC R143, c[0x0][0x278] ;  /* 0x00009e00ff8f7b82 */ /* 0x000e220000000800 */
[----:B------:R-:W3:Y:S07]  /*12940*/  LDS.128 R92, [R24] ;  /* 0x00000000185c7984 */ /* 0x000eee0000000c00 */
[----:B------:R-:W-:Y:S08]  /*12950*/  BAR.SYNC.DEFER_BLOCKING 0x0 ;  /* 0x0000000000007b1d */ /* 0x000ff00000010000 */
[----:B------:R-:W4:Y:S01]  /*12960*/  LDC R142, c[0x0][0x278] ;  /* 0x00009e00ff8e7b82 */ /* 0x000f220000000800 */
[----:B------:R-:W-:Y:S07]  /*12970*/  STSM.16.M88.4 [R135], R88 ;  /* 0x0000005887007844 */ /* 0x000fee0000000200 */
[----:B------:R-:W-:Y:S06]  /*12980*/  BAR.SYNC.DEFER_BLOCKING 0x0 ;  /* 0x0000000000007b1d */ /* 0x000fec0000010000 */
[----:B------:R-:W3:Y:S02]  /*12990*/  LDS.128 R88, [R24] ;  /* 0x0000000018587984 */ /* 0x000ee40000000c00 */
[----:B------:R-:W-:Y:S06]  /*129a0*/  BAR.SYNC.DEFER_BLOCKING 0x0 ;  /* 0x0000000000007b1d */ /* 0x000fec0000010000 */
[----:B------:R-:W-:Y:S02]  /*129b0*/  STSM.16.M88.4 [R135], R48 ;  /* 0x0000003087007844 */ /* 0x000fe40000000200 */
        /* <DEDUP_REMOVED lines=15> */
[----:B------:R5:W-:Y:S02]  /*12ab0*/  STSM.16.M88.4 [R135], R188 ;  /* 0x000000bc87007844 */ /* 0x000be40000000200 */
[----:B------:R-:W-:Y:S01]  /*12ac0*/  BAR.SYNC.DEFER_BLOCKING 0x0 ;  /* 0x0000000000007b1d */ /* 0x000fe20000010000 */
[----:B-1----:R-:W-:-:S07]  /*12ad0*/  IADD3 R132, P3, P5, R133, UR9, R140 ;  /* 0x0000000985847c10 */ /* 0x002fce000fd7e08c */
[----:B-----5:R-:W1:Y:S08]  /*12ae0*/  LDC R189, c[0x0][0x278] ;  /* 0x00009e00ffbd7b82 */ /* 0x020e700000000800 */
[----:B------:R-:W5:Y:S01]  /*12af0*/  LDC R191, c[0x0][0x278] ;  /* 0x00009e00ffbf7b82 */ /* 0x000f620000000800 */
[----:B------:R-:W3:Y:S07]  /*12b00*/  LDS.128 R36, [R24] ;  /* 0x0000000018247984 */ /* 0x000eee0000000c00 */
[----:B------:R-:W-:Y:S01]  /*12b10*/  BAR.SYNC.DEFER_BLOCKING 0x0 ;  /* 0x0000000000007b1d */ /* 0x000fe20000010000 */
[----:B------:R-:W-:-:S06]  /*12b20*/  UIMAD.WIDE UR8, UR8, 0x2, URZ ;  /* 0x00000002080878a5 */ /* 0x000fcc000f8e023f */
[----:B------:R-:W-:Y:S01]  /*12b30*/  IADD3.X R133, R8, UR9, R141, P3, P5 ;  /* 0x0000000908857c10 */ /* 0x000fe20009fea48d */
[----:B------:R-:W-:Y:S01]  /*12b40*/  ULDC.64 UR8, c[0x0][0x270] ;  /* 0x00009c0000087ab9 */ /* 0x000fe20000000a00 */
[----:B------:R4:W-:Y:S01]  /*12b50*/  STSM.16.M88.4 [R135], R148 ;  /* 0x0000009487007844 */ /* 0x0009e20000000200 */
[----:B------:R-:W-:Y:S01]  /*12b60*/  BAR.SYNC.DEFER_BLOCKING 0x0 ;  /* 0x0000000000007b1d */ /* 0x000fe20000010000 */
[-C--:B------:R-:W-:Y:S02]  /*12b70*/  IADD3 R8, P3, R25, R132.reuse, RZ ;  /* 0x0000008419087210 */ /* 0x080fe40007f7e0ff */
[-C--:B0-----:R-:W-:Y:S02]  /*12b80*/  LEA R26, P5, R143, R132.reuse, 0x2 ;  /* 0x000000848f1a7211 */ /* 0x081fe400078a10ff */
[----:B------:R-:W-:Y:S02]  /*12b90*/  LEA.HI.X.SX32 R9, R9, R133, 0x1, P3 ;  /* 0x0000008509097211 */ /* 0x000fe400018f0eff */
[C---:B------:R-:W-:Y:S01]  /*12ba0*/  SHF.L.U32 R143, R10.reuse, 0x2, RZ ;  /* 0x000000020a8f7819 */ /* 0x040fe200000006ff */
[----:B------:R-:W-:Y:S01]  /*12bb0*/  IMAD R141, R10, 0x3, RZ ;  /* 0x000000030a8d7824 */ /* 0x000fe200078e02ff */
[----:B------:R-:W-:-:S02]  /*12bc0*/  IADD3 R134, P3, R145, R132, RZ ;  /* 0x0000008491867210 */ /* 0x000fc40007f7e0ff */
[-C--:B------:R-:W-:Y:S01]  /*12bd0*/  IADD3 R140, P6, R147, R132.reuse, RZ ;  /* 0x00000084938c7210 */ /* 0x080fe20007fde0ff */
[----:B------:R-:W-:Y:S04]  /*12be0*/  STG.E.U16 desc[UR6][R132.64], R16 ;  /* 0x0000001084007986 */ /* 0x000fe8000c101506 */
[----:B------:R0:W-:Y:S01]  /*12bf0*/  STG.E.U16 desc[UR6][R8.64], R27 ;  /* 0x0000001b08007986 */ /* 0x0001e2000c101506 */
[-C--:B----4-:R-:W-:Y:S02]  /*12c00*/  LEA.HI.X.SX32 R135, R141, R133.reuse, 0x1, P3 ;  /* 0x000000858d877211 */ /* 0x090fe400018f0eff */
[-C--:B0-----:R-:W-:Y:S02]  /*12c10*/  LEA.HI.X.SX32 R27, R25, R133.reuse, 0x1, P5 ;  /* 0x00000085191b7211 */ /* 0x081fe400028f0eff */
[----:B------:R-:W-:Y:S01]  /*12c20*/  LEA R8, P5, R153, R132, 0x3 ;  /* 0x0000008499087211 */ /* 0x000fe200078a18ff */
[C---:B------:R-:W-:Y:S01]  /*12c30*/  IMAD R25, R10.reuse, 0x5, RZ ;  /* 0x000000050a197824 */ /* 0x040fe200078e02ff */
[----:B------:R-:W0:Y:S02]  /*12c40*/  LDC R153, c[0x0][0x278] ;  /* 0x00009e00ff997b82 */ /* 0x000e240000000800 */
[----:B------:R-:W-:Y:S01]  /*12c50*/  LEA.HI.X.SX32 R9, R143, R133, 0x1, P5 ;  /* 0x000000858f097211 */ /* 0x000fe200028f0eff */
[----:B------:R-:W-:-:S02]  /*12c60*/  IMAD R143, R10, 0xc, RZ ;  /* 0x0000000c0a8f7824 */ /* 0x000fc400078e02ff */
[----:B------:R-:W-:-:S03]  /*12c70*/  IMAD R149, R10, 0xe, RZ ;  /* 0x0000000e0a957824 */ /* 0x000fc600078e02ff */
[----:B------:R-:W-:Y:S01]  /*12c80*/  IADD3 R16, P5, R143, R132, RZ ;  /* 0x000000848f107210 */ /* 0x000fe20007fbe0ff */
[----:B------:R4:W-:Y:S01]  /*12c90*/  STG.E.U16 desc[UR6][R26.64], R17 ;  /* 0x000000111a007986 */ /* 0x0009e2000c101506 */
[----:B------:R-:W-:Y:S01]  /*12ca0*/  LEA.HI.X.SX32 R141, R25, R133, 0x1, P6 ;  /* 0x00000085198d7211 */ /* 0x000fe200030f0eff */
[----:B------:R-:W-:Y:S02]  /*12cb0*/  IMAD R25, R10, 0x7, RZ ;  /* 0x000000070a197824 */ /* 0x000fe400078e02ff */
[----:B------:R-:W-:Y:S01]  /*12cc0*/  STG.E.U16 desc[UR6][R134.64], R146 ;  /* 0x0000009286007986 */ /* 0x000fe2000c101506 */
[----:B------:R-:W-:-:S03]  /*12cd0*/  PRMT R148, R18, 0x7632, R148 ;  /* 0x0000763212947816 */ /* 0x000fc60000000094 */
[----:B------:R1:W-:Y:S01]  /*12ce0*/  STG.E.U16 desc[UR6][R8.64], R18 ;  /* 0x0000001208007986 */ /* 0x0003e2000c101506 */
[----:B----4-:R-:W-:Y:S02]  /*12cf0*/  LEA.HI.X.SX32 R17, R145, R133, 0x1, P5 ;  /* 0x0000008591117211 */ /* 0x010fe400028f0eff */
[-C--:B------:R-:W-:Y:S02]  /*12d00*/  LEA R26, P5, R157, R132.reuse, 0x4 ;  /* 0x000000849d1a7211 */ /* 0x080fe400078a20ff */
[----:B------:R-:W4:Y:S01]  /*12d10*/  LDC R157, c[0x0][0x278] ;  /* 0x00009e00ff9d7b82 */ /* 0x000f220000000800 */
[----:B------:R-:W-:Y:S02]  /*12d20*/  SHF.L.U32 R27, R10, 0x3, RZ ;  /* 0x000000030a1b7819 */ /* 0x000fe400000006ff */
[----:B-1----:R-:W-:Y:S02]  /*12d30*/  IADD3 R8, P3, R149, R132, RZ ;  /* 0x0000008495087210 */ /* 0x002fe40007f7e0ff */
[----:B------:R-:W-:-:S02]  /*12d40*/  PRMT R18, R19, 0x7632, R18 ;  /* 0x0000763213127816 */ /* 0x000fc40000000012 */
[-C--:B------:R-:W-:Y:S02]  /*12d50*/  LEA.HI.X.SX32 R9, R25, R133.reuse, 0x1, P3 ;  /* 0x0000008519097211 */ /* 0x080fe400018f0eff */
[----:B------:R-:W-:Y:S01]  /*12d60*/  LEA.HI.X.SX32 R27, R27, R133, 0x1, P5 ;  /* 0x000000851b1b7211 */ /* 0x000fe200028f0eff */
[----:B------:R1:W-:Y:S01]  /*12d70*/  STG.E.U16 desc[UR6][R140.64], R148 ;  /* 0x000000948c007986 */ /* 0x0003e2000c101506 */
[----:B------:R-:W-:Y:S01]  /*12d80*/  IMAD R151, R142, 0x12, RZ ;  /* 0x000000128e977824 */ /* 0x000fe200078e02ff */
[----:B------:R-:W5:Y:S02]  /*12d90*/  LDC R25, c[0x0][0x278] ;  /* 0x00009e00ff197b82 */ /* 0x000f640000000800 */
[----:B------:R-:W-:Y:S01]  /*12da0*/  STG.E.U16 desc[UR6][R16.64], R19 ;  /* 0x0000001310007986 */ /* 0x000fe2000c101506 */
[----:B------:R-:W-:-:S03]  /*12db0*/  IMAD R135, R10, 0x9, RZ ;  /* 0x000000090a877824 */ /* 0x000fc600078e02ff */
[----:B------:R-:W-:Y:S01]  /*12dc0*/  STG.E.U16 desc[UR6][R8.64], R18 ;  /* 0x0000001208007986 */ /* 0x000fe2000c101506 */
[----:B------:R-:W-:Y:S01]  /*12dd0*/  IADD3 R134, P6, R151, R132, RZ ;  /* 0x0000008497867210 */ /* 0x000fe20007fde0ff */
[----:B------:R-:W-:Y:S01]  /*12de0*/  IMAD R145, R144, 0x14, RZ ;  /* 0x0000001490917824 */ /* 0x000fe200078e02ff */
[----:B------:R-:W2:Y:S01]  /*12df0*/  LDC R142, c[0x0][0x278] ;  /* 0x00009e00ff8e7b82 */ /* 0x000ea20000000800 */
[----:B------:R0:W-:Y:S01]  /*12e00*/  STG.E.U16 desc[UR6][R26.64], R20 ;  /* 0x000000141a007986 */ /* 0x0001e2000c101506 */
[----:B------:R-:W-:-:S06]  /*12e10*/  LEA.HI.X.SX32 R135, R135, R133, 0x1, P6 ;  /* 0x0000008587877211 */ /* 0x000fcc00030f0eff */
[----:B-1----:R-:W1:Y:S01]  /*12e20*/  LDC R140, c[0x0][0x278] ;  /* 0x00009e00ff8c7b82 */ /* 0x002e620000000800 */
[----:B------:R-:W-:Y:S01]  /*12e30*/  PRMT R141, R20, 0x7632, R141 ;  /* 0x00007632148d7816 */ /* 0x000fe2000000008d */
[----:B0-----:R-:W-:-:S06]  /*12e40*/  IMAD R153, R153, 0x16, RZ ;  /* 0x0000001699997824 */ /* 0x001fcc00078e02ff */
[----:B------:R-:W0:Y:S01]  /*12e50*/  LDC R27, c[0x0][0x278] ;  /* 0x00009e00ff1b7b82 */ /* 0x000e220000000800 */
[-C--:B------:R-:W-:Y:S01]  /*12e60*/  IADD3 R8, P3, R145, R132.reuse, RZ ;  /* 0x0000008491087210 */ /* 0x080fe20007f7e0ff */
[----:B------:R5:W-:Y:S01]  /*12e70*/  STG.E.U16 desc[UR6][R134.64], R141 ;  /* 0x0000008d86007986 */ /* 0x000be2000c101506 */
[----:B------:R-:W-:Y:S01]  /*12e80*/  IMAD R17, R10, 0xb, RZ ;  /* 0x0000000b0a117824 */ /* 0x000fe200078e02ff */
[-C--:B------:R-:W-:Y:S02]  /*12e90*/  IADD3 R16, P5, R153, R132.reuse, RZ ;  /* 0x0000008499107210 */ /* 0x080fe40007fbe0ff */
[-C--:B------:R-:W-:Y:S01]  /*12ea0*/  LEA.HI.X.SX32 R9, R147, R133.reuse, 0x1, P3 ;  /* 0x0000008593097211 */ /* 0x080fe200018f0eff */
[----:B----4-:R-:W-:Y:S01]  /*12eb0*/  IMAD R157, R157, 0x1a, RZ ;  /* 0x0000001a9d9d7824 */ /* 0x010fe200078e02ff */
[----:B------:R-:W-:Y:S01]  /*12ec0*/  IADD3 R18, P6, R155, R132, RZ ;  /* 0x000000849b127210 */ /* 0x000fe20007fde0ff */
[----:B------:R-:W4:Y:S01]  /*12ed0*/  LDC R147, c[0x0][0x278] ;  /* 0x00009e00ff937b82 */ /* 0x000f220000000800 */
[----:B------:R-:W-:Y:S01]  /*12ee0*/  LEA.HI.X.SX32 R17, R17, R133, 0x1, P5 ;  /* 0x0000008511117211 */ /* 0x000fe200028f0eff */
[----:B------:R2:W-:Y:S01]  /*12ef0*/  STG.E.U16 desc[UR6][R8.64], R21 ;  /* 0x0000001508007986 */ /* 0x0005e2000c101506 */
[----:B------:R-:W-:-:S05]  /*12f00*/  PRMT R20, R21, 0x7632, R20 ;  /* 0x0000763215147816 */ /* 0x000fca0000000014 */
[----:B-----5:R-:W5:Y:S01]  /*12f10*/  LDC R141, c[0x0][0x278] ;  /* 0x00009e00ff8d7b82 */ /* 0x020f620000000800 */
[----:B------:R-:W-:Y:S01]  /*12f20*/  LEA.HI.X.SX32 R19, R143, R133, 0x1, P6 ;  /* 0x000000858f137211 */ /* 0x000fe200030f0eff */
[----:B------:R3:W-:Y:S06]  /*12f30*/  STG.E.U16 desc[UR6][R16.64], R20 ;  /* 0x0000001410007986 */ /* 0x0007ec000c101506 */
[----:B------:R-:W4:Y:S01]  /*12f40*/  LDC R134, c[0x0][0x278] ;  /* 0x00009e00ff867b82 */ /* 0x000f220000000800 */
[----:B--2---:R-:W-:Y:S01]  /*12f50*/  IMAD R9, R10, 0xd, RZ ;  /* 0x0000000d0a097824 */ /* 0x004fe200078e02ff */
[----:B------:R-:W-:-:S06]  /*12f60*/  IADD3 R8, P5, R157, R132, RZ ;  /* 0x000000849d087210 */ /* 0x000fcc0007fbe0ff */
[----:B------:R-:W2:Y:S01]  /*12f70*/  LDC R135, c[0x0][0x278] ;  /* 0x00009e00ff877b82 */ /* 0x000ea20000000800 */
[----:B------:R0:W-:Y:S01]  /*12f80*/  STG.E.U16 desc[UR6][R18.64], R22 ;  /* 0x0000001612007986 */ /* 0x0001e2000c101506 */
[----:B---3--:R-:W-:Y:S01]  /*12f90*/  IMAD R17, R25, 0xf, RZ ;  /* 0x0000000f19117824 */ /* 0x008fe200078e02ff */
[----:B------:R-:W-:Y:S02]  /*12fa0*/  LEA.HI.X.SX32 R9, R9, R133, 0x1, P5 ;  /* 0x0000008509097211 */ /* 0x000fe400028f0eff */
[----:B------:R-:W-:-:S03]  /*12fb0*/  IADD3 R20, P5, R161, R132, RZ ;  /* 0x00000084a1147210 */ /* 0x000fc60007fbe0ff */
[----:B------:R-:W3:Y:S01]  /*12fc0*/  LDC R16, c[0x0][0x278] ;  /* 0x00009e00ff107b82 */ /* 0x000ee20000000800 */
[----:B-1----:R-:W-:Y:S02]  /*12fd0*/  SHF.L.U32 R25, R140, 0x4, RZ ;  /* 0x000000048c197819 */ /* 0x002fe400000006ff */
[-C--:B0-----:R-:W-:Y:S02]  /*12fe0*/  LEA R26, P6, R27, R132.reuse, 0x5 ;  /* 0x000000841b1a7211 */ /* 0x081fe400078c28ff */
[----:B------:R-:W-:Y:S02]  /*12ff0*/  IADD3 R18, P3, R159, R132, RZ ;  /* 0x000000849f127210 */ /* 0x000fe40007f7e0ff */
[----:B------:R-:W-:Y:S01]  /*13000*/  PRMT R143, R22, 0x7632, R143 ;  /* 0x00007632168f7816 */ /* 0x000fe2000000008f */
[----:B------:R-:W0:Y:S01]  /*13010*/  LDC R140, c[0x0][0x278] ;  /* 0x00009e00ff8c7b82 */ /* 0x000e220000000800 */
[-C--:B------:R-:W-:Y:S02]  /*13020*/  LEA.HI.X.SX32 R19, R149, R133.reuse, 0x1, P3 ;  /* 0x0000008595137211 */ /* 0x080fe400018f0eff */
[----:B------:R-:W-:-:S02]  /*13030*/  LEA.HI.X.SX32 R21, R17, R133, 0x1, P5 ;  /* 0x0000008511157211 */ /* 0x000fc400028f0eff */
[----:B------:R-:W-:Y:S02]  /*13040*/  PRMT R144, R23, 0x7632, R144 ;  /* 0x0000763217907816 */ /* 0x000fe40000000090 */
[----:B------:R-:W-:Y:S01]  /*13050*/  LEA.HI.X.SX32 R27, R25, R133, 0x1, P6 ;  /* 0x00000085191b7211 */ /* 0x000fe200030f0eff */
[----:B------:R-:W1:Y:S01]  /*13060*/  LDC R22, c[0x0][0x278] ;  /* 0x00009e00ff167b82 */ /* 0x000e620000000800 */
[----:B------:R5:W-:Y:S04]  /*13070*/  STG.E.U16 desc[UR6][R8.64], R143 ;  /* 0x0000008f08007986 */ /* 0x000be8000c101506 */
[----:B------:R4:W-:Y:S03]  /*13080*/  STG.E.U16 desc[UR6][R18.64], R23 ;  /* 0x0000001712007986 */ /* 0x0009e6000c101506 */
[----:B------:R-:W0:Y:S01]  /*13090*/  LDC R10, c[0x0][0x278] ;  /* 0x00009e00ff0a7b82 */ /* 0x000e220000000800 */
[----:B------:R2:W-:Y:S01]  /*130a0*/  STG.E.U16 desc[UR6][R20.64], R144 ;  /* 0x0000009014007986 */ /* 0x0005e2000c101506 */
[----:B------:R-:W-:-:S03]  /*130b0*/  IMAD R17, R142, 0x26, RZ ;  /* 0x000000268e117824 */ /* 0x000fc600078e02ff */
[----:B------:R3:W-:Y:S01]  /*130c0*/  STG.E.U16 desc[UR6][R26.64], R4 ;  /* 0x000000041a007986 */ /* 0x0007e2000c101506 */
[----:B-----5:R-:W-:Y:S02]  /*130d0*/  IMAD R9, R141, 0x24, RZ ;  /* 0x000000248d097824 */ /* 0x020fe400078e02ff */
[----:B------:R-:W5:Y:S01]  /*130e0*/  LDC R143, c[0x0][0x278] ;  /* 0x00009e00ff8f7b82 */ /* 0x000f620000000800 */
[----:B----4-:R-:W-:Y:S01]  /*130f0*/  IMAD R19, R134, 0x11, RZ ;  /* 0x0000001186137824 */ /* 0x010fe200078e02ff */
[----:B------:R-:W-:Y:S01]  /*13100*/  IADD3 R18, P3, R163, R132, RZ ;  /* 0x00000084a3127210 */ /* 0x000fe20007f7e0ff */
[----:B--2---:R-:W-:-:S05]  /*13110*/  IMAD R23, R135, 0x13, RZ ;  /* 0x0000001387177824 */ /* 0x004fca00078e02ff */
[----:B------:R-:W2:Y:S01]  /*13120*/  LDC R25, c[0x0][0x278] ;  /* 0x00009e00ff197b82 */ /* 0x000ea20000000800 */
[----:B------:R-:W-:-:S07]  /*13130*/  IADD3 R20, P5, R9, R132, RZ ;  /* 0x0000008409147210 */ /* 0x000fce0007fbe0ff */
[----:B---3--:R-:W3:Y:S01]  /*13140*/  LDC R26, c[0x0][0x278] ;  /* 0x00009e00ff1a7b82 */ /* 0x008ee20000000800 */
[----:B------:R-:W-:Y:S02]  /*13150*/  IADD3 R134, P6, R17, R132, RZ ;  /* 0x0000008411867210 */ /* 0x000fe40007fde0ff */
[----:B------:R-:W-:Y:S02]  /*13160*/  LEA.HI.X.SX32 R19, R19, R133, 0x1, P3 ;  /* 0x0000008513137211 */ /* 0x000fe400018f0eff */
[----:B------:R-:W-:-:S03]  /*13170*/  PRMT R4, R4, 0x7632, R4 ;  /* 0x0000763204047816 */ /* 0x000fc60000000004 */
[----:B------:R-:W4:Y:S01]  /*13180*/  LDC R142, c[0x0][0x278] ;  /* 0x00009e00ff8e7b82 */ /* 0x000f220000000800 */
[-C--:B------:R-:W-:Y:S02]  /*13190*/  LEA.HI.X.SX32 R21, R151, R133.reuse, 0x1, P5 ;  /* 0x0000008597157211 */ /* 0x080fe400028f0eff */
[----:B------:R-:W-:Y:S01]  /*131a0*/  LEA.HI.X.SX32 R135, R23, R133, 0x1, P6 ;  /* 0x0000008517877211 */ /* 0x000fe200030f0eff */
[----:B------:R-:W-:-:S04]  /*131b0*/  IMAD R23, R16, 0x28, RZ ;  /* 0x0000002810177824 */ /* 0x000fc800078e02ff */
[----:B------:R-:W4:Y:S01]  /*131c0*/  LDC R8, c[0x0][0x278] ;  /* 0x00009e00ff087b82 */ /* 0x000f220000000800 */
[----:B------:R0:W-:Y:S01]  /*131d0*/  STG.E.U16 desc[UR6][R18.64], R4 ;  /* 0x0000000412007986 */ /* 0x0001e2000c101506 */
[----:B------:R-:W-:-:S03]  /*131e0*/  PRMT R141, R5, 0x7632, R141 ;  /* 0x00007632058d7816 */ /* 0x000fc6000000008d */
[----:B------:R5:W-:Y:S01]  /*131f0*/  STG.E.U16 desc[UR6][R20.64], R5 ;  /* 0x0000000514007986 */ /* 0x000be2000c101506 */
[----:B-1----:R-:W-:Y:S02]  /*13200*/  IMAD R27, R22, 0x2a, RZ ;  /* 0x0000002a161b7824 */ /* 0x002fe400078e02ff */
[----:B------:R-:W1:Y:S01]  /*13210*/  LDC R149, c[0x0][0x278] ;  /* 0x00009e00ff957b82 */ /* 0x000e620000000800 */
[----:B------:R2:W-:Y:S01]  /*13220*/  STG.E.U16 desc[UR6][R134.64], R141 ;  /* 0x0000008d86007986 */ /* 0x0005e2000c101506 */
[----:B0-----:R-:W-:Y:S01]  /*13230*/  IADD3 R4, P5, R23, R132, RZ ;  /* 0x0000008417047210 */ /* 0x001fe20007fbe0ff */
[----:B------:R-:W-:-:S05]  /*13240*/  IMAD R19, R10, 0x15, RZ ;  /* 0x000000150a137824 */ /* 0x000fca00078e02ff */
[----:B------:R-:W0:Y:S01]  /*13250*/  LDC R10, c[0x0][0x278] ;  /* 0x00009e00ff0a7b82 */ /* 0x000e220000000800 */
[----:B-----5:R-:W-:Y:S01]  /*13260*/  IMAD R21, R140, 0x2c, RZ ;  /* 0x0000002c8c157824 */ /* 0x020fe200078e02ff */
[-C--:B------:R-:W-:Y:S02]  /*13270*/  LEA.HI.X.SX32 R5, R145, R133.reuse, 0x1, P5 ;  /* 0x0000008591057211 */ /* 0x080fe400028f0eff */
[-C--:B------:R-:W-:Y:S02]  /*13280*/  IADD3 R18, P3, R27, R132.reuse, RZ ;  /* 0x000000841b127210 */ /* 0x080fe40007f7e0ff */
[----:B--2---:R-:W-:Y:S01]  /*13290*/  IADD3 R134, P5, R21, R132, RZ ;  /* 0x0000008415867210 */ /* 0x004fe20007fbe0ff */
[----:B------:R-:W-:Y:S01]  /*132a0*/  IMAD R141, R143, 0x2e, RZ ;  /* 0x0000002e8f8d7824 */ /* 0x000fe200078e02ff */
[----:B------:R-:W2:Y:S01]  /*132b0*/  LDC R16, c[0x0][0x278] ;  /* 0x00009e00ff107b82 */ /* 0x000ea20000000800 */
[----:B---3--:R-:W-:Y:S01]  /*132c0*/  IMAD R143, R26, 0x30, RZ ;  /* 0x000000301a8f7824 */ /* 0x008fe200078e02ff */
[-C--:B------:R-:W-:Y:S01]  /*132d0*/  LEA.HI.X.SX32 R135, R153, R133.reuse, 0x1, P5 ;  /* 0x0000008599877211 */ /* 0x080fe200028f0eff */
[----:B------:R3:W-:Y:S01]  /*132e0*/  STG.E.U16 desc[UR6][R4.64], R6 ;  /* 0x0000000604007986 */ /* 0x0007e2000c101506 */
[----:B------:R-:W-:Y:S01]  /*132f0*/  IMAD R25, R25, 0x17, RZ ;  /* 0x0000001719197824 */ /* 0x000fe200078e02ff */
[----:B------:R-:W-:-:S03]  /*13300*/  LEA.HI.X.SX32 R19, R19, R133, 0x1, P3 ;  /* 0x0000008513137211 */ /* 0x000fc600018f0eff */
[----:B------:R-:W5:Y:S01]  /*13310*/  LDC R153, c[0x0][0x278] ;  /* 0x00009e00ff997b82 */ /* 0x000f620000000800 */
[----:B------:R-:W-:Y:S01]  /*13320*/  IADD3 R150, P6, R141, R132, RZ ;  /* 0x000000848d967210 */ /* 0x000fe20007fde0ff */
[----:B----4-:R-:W-:Y:S01]  /*13330*/  IMAD R145, R142, 0x32, RZ ;  /* 0x000000328e917824 */ /* 0x010fe200078e02ff */
[----:B---3--:R-:W-:-:S05]  /*13340*/  PRMT R5, R6, 0x7632, R5 ;  /* 0x0000763206057816 */ /* 0x008fca0000000005 */
[----:B------:R-:W3:Y:S01]  /*13350*/  LDC R20, c[0x0][0x278] ;  /* 0x00009e00ff147b82 */ /* 0x000ee20000000800 */
[----:B------:R-:W-:Y:S02]  /*13360*/  IADD3 R4, P5, R143, R132, RZ ;  /* 0x000000848f047210 */ /* 0x000fe40007fbe0ff */
[----:B------:R-:W-:Y:S01]  /*13370*/  LEA.HI.X.SX32 R151, R25, R133, 0x1, P6 ;  /* 0x0000008519977211 */ /* 0x000fe200030f0eff */
[----:B------:R4:W-:Y:S01]  /*13380*/  STG.E.U16 desc[UR6][R18.64], R5 ;  /* 0x0000000512007986 */ /* 0x0009e2000c101506 */
[----:B------:R-:W-:-:S03]  /*13390*/  PRMT R140, R7, 0x7632, R140 ;  /* 0x00007632078c7816 */ /* 0x000fc6000000008c */
[----:B------:R-:W3:Y:S01]  /*133a0*/  LDC R22, c[0x0][0x278] ;  /* 0x00009e00ff167b82 */ /* 0x000ee20000000800 */
[----:B------:R-:W-:Y:S01]  /*133b0*/  IMAD R25, R8, 0x19, RZ ;  /* 0x0000001908197824 */ /* 0x000fe200078e02ff */
[----:B------:R-:W-:Y:S01]  /*133c0*/  IADD3 R6, P3, R145, R132, RZ ;  /* 0x0000008491067210 */ /* 0x000fe20007f7e0ff */
[----:B------:R1:W-:Y:S01]  /*133d0*/  STG.E.U16 desc[UR6][R134.64], R7 ;  /* 0x0000000786007986 */ /* 0x0003e2000c101506 */
[----:B----4-:R-:W-:-:S04]  /*133e0*/  LEA.HI.X.SX32 R5, R155, R133, 0x1, P5 ;  /* 0x000000859b057211 */ /* 0x010fc800028f0eff */
[----:B------:R-:W4:Y:S01]  /*133f0*/  LDC R26, c[0x0][0x278] ;  /* 0x00009e00ff1a7b82 */ /* 0x000f220000000800 */
[----:B------:R0:W-:Y:S04]  /*13400*/  STG.E.U16 desc[UR6][R150.64], R140 ;  /* 0x0000008c96007986 */ /* 0x0001e8000c101506 */
[----:B------:R2:W-:Y:S01]  /*13410*/  STG.E.U16 desc[UR6][R4.64], R12 ;  /* 0x0000000c04007986 */ /* 0x0005e2000c101506 */
[----:B-1----:R-:W-:Y:S02]  /*13420*/  LEA.HI.X.SX32 R7, R25, R133, 0x1, P3 ;  /* 0x0000008519077211 */ /* 0x002fe400018f0eff */
[----:B------:R-:W1:Y:S01]  /*13430*/  LDC R8, c[0x0][0x278] ;  /* 0x00009e00ff087b82 */ /* 0x000e620000000800 */
[----:B------:R-:W-:Y:S02]  /*13440*/  IMAD R149, R149, 0x34, RZ ;  /* 0x0000003495957824 */ /* 0x000fe400078e02ff */
[----:B------:R-:W-:-:S05]  /*13450*/  IMAD R147, R147, 0x36, RZ ;  /* 0x0000003693937824 */ /* 0x000fca00078e02ff */
[----:B0-----:R-:W0:Y:S01]  /*13460*/  LDC R140, c[0x0][0x278] ;  /* 0x00009e00ff8c7b82 */ /* 0x001e220000000800 */
[----:B--2---:R-:W-:-:S05]  /*13470*/  PRMT R5, R12, 0x7632, R5 ;  /* 0x000076320c057816 */ /* 0x004fca0000000005 */
[----:B------:R2:W-:Y:S02]  /*13480*/  STG.E.U16 desc[UR6][R6.64], R5 ;  /* 0x0000000506007986 */ /* 0x0005e4000c101506 */
[----:B------:R-:W0:Y:S01]  /*13490*/  LDC R25, c[0x0][0x278] ;  /* 0x00009e00ff197b82 */ /* 0x000e220000000800 */
[----:B------:R-:W-:Y:S01]  /*134a0*/  IMAD R135, R16, 0x1b, RZ ;  /* 0x0000001b10877824 */ /* 0x000fe200078e02ff */
[----:B------:R-:W-:Y:S01]  /*134b0*/  IADD3 R18, P5, R149, R132, RZ ;  /* 0x0000008495127210 */ /* 0x000fe20007fbe0ff */
[----:B-----5:R-:W-:-:S05]  /*134c0*/  IMAD R153, R153, 0x38, RZ ;  /* 0x0000003899997824 */ /* 0x020fca00078e02ff */
[----:B------:R-:W5:Y:S01]  /*134d0*/  LDC R151, c[0x0][0x278] ;  /* 0x00009e00ff977b82 */ /* 0x000f620000000800 */
[----:B--2---:R-:W-:Y:S01]  /*134e0*/  IMAD R7, R10, 0x1d, RZ ;  /* 0x0000001d0a077824 */ /* 0x004fe200078e02ff */
[----:B------:R-:W-:-:S06]  /*134f0*/  IADD3 R134, P6, R147, R132, RZ ;  /* 0x0000008493867210 */ /* 0x000fcc0007fde0ff */
[----:B------:R-:W2:Y:S01]  /*13500*/  LDC R10, c[0x0][0x278] ;  /* 0x00009e00ff0a7b82 */ /* 0x000ea20000000800 */
[-C--:B------:R-:W-:Y:S01]  /*13510*/  LEA.HI.X.SX32 R19, R157, R133.reuse, 0x1, P5 ;  /* 0x000000859d137211 */ /* 0x080fe200028f0eff */
[----:B---3--:R-:W-:Y:S01]  /*13520*/  IMAD R155, R20, 0x3a, RZ ;  /* 0x0000003a149b7824 */ /* 0x008fe200078e02ff */
[-C--:B------:R-:W-:Y:S01]  /*13530*/  LEA.HI.X.SX32 R135, R135, R133.reuse, 0x1, P6 ;  /* 0x0000008587877211 */ /* 0x080fe200030f0eff */
[----:B------:R-:W-:Y:S01]  /*13540*/  IMAD R157, R22, 0x3c, RZ ;  /* 0x0000003c169d7824 */ /* 0x000fe200078e02ff */
[----:B------:R-:W-:Y:S02]  /*13550*/  PRMT R16, R13, 0x7632, R16 ;  /* 0x000076320d107816 */ /* 0x000fe40000000010 */
[-C--:B------:R-:W-:Y:S01]  /*13560*/  IADD3 R4, P3, R153, R132.reuse, RZ ;  /* 0x0000008499047210 */ /* 0x080fe20007f7e0ff */
[----:B------:R3:W-:Y:S01]  /*13570*/  STG.E.U16 desc[UR6][R18.64], R13 ;  /* 0x0000000d12007986 */ /* 0x0007e2000c101506 */
[-C--:B------:R-:W-:Y:S01]  /*13580*/  IADD3 R6, P5, R155, R132.reuse, RZ ;  /* 0x000000849b067210 */ /* 0x080fe20007fbe0ff */
[----:B------:R-:W2:Y:S01]  /*13590*/  LDC R22, c[0x0][0x278] ;  /* 0x00009e00ff167b82 */ /* 0x000ea20000000800 */
[-C--:B------:R-:W-:Y:S01]  /*135a0*/  LEA.HI.X.SX32 R5, R159, R133.reuse, 0x1, P3 ;  /* 0x000000859f057211 */ /* 0x080fe200018f0eff */
[----:B------:R1:W-:Y:S01]  /*135b0*/  STG.E.U16 desc[UR6][R134.64], R16 ;  /* 0x0000001086007986 */ /* 0x0003e2000c101506 */
[----:B------:R-:W-:Y:S01]  /*135c0*/  IADD3 R12, P6, R157, R132, RZ ;  /* 0x000000849d0c7210 */ /* 0x000fe20007fde0ff */
[----:B----4-:R-:W-:Y:S01]  /*135d0*/  IMAD R159, R26, 0x3e, RZ ;  /* 0x0000003e1a9f7824 */ /* 0x010fe200078e02ff */
[----:B------:R-:W-:-:S03]  /*135e0*/  LEA.HI.X.SX32 R7, R7, R133, 0x1, P5 ;  /* 0x0000008507077211 */ /* 0x000fc600028f0eff */
[----:B------:R-:W4:Y:S01]  /*135f0*/  LDC R26, c[0x0][0x278] ;  /* 0x00009e00ff1a7b82 */ /* 0x000f220000000800 */
[----:B---3--:R-:W-:Y:S01]  /*13600*/  PRMT R18, R14, 0x7632, R18 ;  /* 0x000076320e127816 */ /* 0x008fe20000000012 */
[----:B------:R3:W-:Y:S01]  /*13610*/  STG.E.U16 desc[UR6][R4.64], R14 ;  /* 0x0000000e04007986 */ /* 0x0007e2000c101506 */
[----:B------:R-:W-:-:S05]  /*13620*/  LEA.HI.X.SX32 R13, R161, R133, 0x1, P6 ;  /* 0x00000085a10d7211 */ /* 0x000fca00030f0eff */
[----:B-1----:R-:W1:Y:S01]  /*13630*/  LDC R16, c[0x0][0x278] ;  /* 0x00009e00ff107b82 */ /* 0x002e620000000800 */
[----:B------:R-:W-:Y:S02]  /*13640*/  IMAD R19, R8, 0x1f, RZ ;  /* 0x0000001f08137824 */ /* 0x000fe400078e02ff */
[----:B0-----:R-:W-:Y:S01]  /*13650*/  IMAD R161, R140, 0x42, RZ ;  /* 0x000000428ca17824 */ /* 0x001fe200078e02ff */
[----:B------:R5:W-:Y:S01]  /*13660*/  STG.E.U16 desc[UR6][R6.64], R18 ;  /* 0x0000001206007986 */ /* 0x000be2000c101506 */
[----:B---3--:R-:W-:-:S03]  /*13670*/  IADD3 R4, P5, R159, R132, RZ ;  /* 0x000000849f047210 */ /* 0x008fc60007fbe0ff */
[----:B------:R-:W0:Y:S01]  /*13680*/  LDC R20, c[0x0][0x278] ;  /* 0x00009e00ff147b82 */ /* 0x000e220000000800 */
[----:B------:R2:W-:Y:S01]  /*13690*/  STG.E.U16 desc[UR6][R12.64], R15 ;  /* 0x0000000f0c007986 */ /* 0x0005e2000c101506 */
[----:B------:R-:W-:Y:S02]  /*136a0*/  SHF.L.U32 R25, R25, 0x5, RZ ;  /* 0x0000000519197819 */ /* 0x000fe400000006ff */
[----:B------:R-:W-:Y:S02]  /*136b0*/  LEA.HI.X.SX32 R5, R19, R133, 0x1, P5 ;  /* 0x0000008513057211 */ /* 0x000fe400028f0eff */
[----:B------:R-:W-:Y:S02]  /*136c0*/  PRMT R134, R15, 0x7632, R134 ;  /* 0x000076320f867816 */ /* 0x000fe40000000086 */
[-C--:B-----5:R-:W-:Y:S01]  /*136d0*/  LEA R6, P3, R151, R132.reuse, 0x6 ;  /* 0x0000008497067211 */ /* 0x0a0fe200078630ff */
[----:B------:R-:W3:Y:S01]  /*136e0*/  LDC R8, c[0x0][0x278] ;  /* 0x00009e00ff087b82 */ /* 0x000ee20000000800 */
[----:B--2---:R-:W-:Y:S01]  /*136f0*/  IMAD R13, R10, 0x21, RZ ;  /* 0x000000210a0d7824 */ /* 0x004fe200078e02ff */
[----:B------:R-:W-:-:S02]  /*13700*/  IADD3 R12, P5, R161, R132, RZ ;  /* 0x00000084a10c7210 */ /* 0x000fc40007fbe0ff */
[----:B------:R-:W-:-:S04]  /*13710*/  LEA.HI.X.SX32 R7, R25, R133, 0x1, P3 ;  /* 0x0000008519077211 */ /* 0x000fc800018f0eff */
[----:B------:R-:W2:Y:S01]  /*13720*/  LDC R10, c[0x0][0x278] ;  /* 0x00009e00ff0a7b82 */ /* 0x000ea20000000800 */
[----:B------:R-:W-:Y:S01]  /*13730*/  LEA.HI.X.SX32 R13, R13, R133, 0x1, P5 ;  /* 0x000000850d0d7211 */ /* 0x000fe200028f0eff */
[----:B------:R5:W-:Y:S01]  /*13740*/  STG.E.U16 desc[UR6][R4.64], R134 ;  /* 0x0000008604007986 */ /* 0x000be2000c101506 */
[----:B------:R-:W-:Y:S02]  /*13750*/  PRMT R135, R32, 0x7632, R135 ;  /* 0x0000763220877816 */ /* 0x000fe40000000087 */
[----:B------:R-:W-:-:S03]  /*13760*/  IADD3 R18, P6, R167, R132, RZ ;  /* 0x00000084a7127210 */ /* 0x000fc60007fde0ff */
[----:B------:R-:W2:Y:S01]  /*13770*/  LDC R14, c[0x0][0x278] ;  /* 0x00009e00ff0e7b82 */ /* 0x000ea20000000800 */
[----:B------:R1:W-:Y:S01]  /*13780*/  STG.E.U16 desc[UR6][R6.64], R32 ;  /* 0x0000002006007986 */ /* 0x0003e2000c101506 */
[----:B------:R-:W-:-:S03]  /*13790*/  LEA.HI.X.SX32 R19, R163, R133, 0x1, P6 ;  /* 0x00000085a3137211 */ /* 0x000fc600030f0eff */
[----:B------:R0:W-:Y:S03]  /*137a0*/  STG.E.U16 desc[UR6][R12.64], R135 ;  /* 0x000000870c007986 */ /* 0x0001e6000c101506 */
[----:B-----5:R-:W5:Y:S01]  /*137b0*/  LDC R134, c[0x0][0x278] ;  /* 0x00009e00ff867b82 */ /* 0x020f620000000800 */
[----:B------:R-:W-:-:S07]  /*137c0*/  IMAD R15, R22, 0x48, RZ ;  /* 0x00000048160f7824 */ /* 0x000fce00078e02ff */
[----:B------:R-:W5:Y:S01]  /*137d0*/  LDC R25, c[0x0][0x278] ;  /* 0x00009e00ff197b82 */ /* 0x000f620000000800 */
[----:B----4-:R-:W-:Y:S01]  /*137e0*/  IMAD R5, R26, 0x4a, RZ ;  /* 0x0000004a1a057824 */ /* 0x010fe200078e02ff */
[----:B-1----:R-:W-:Y:S01]  /*137f0*/  IADD3 R6, P3, R173, R132, RZ ;  /* 0x00000084ad067210 */ /* 0x002fe20007f7e0ff */
[----:B------:R-:W-:-:S05]  /*13800*/  IMAD R7, R16, 0x23, RZ ;  /* 0x0000002310077824 */ /* 0x000fca00078e02ff */
[----:B0-----:R-:W0:Y:S01]  /*13810*/  LDC R135, c[0x0][0x278] ;  /* 0x00009e00ff877b82 */ /* 0x001e220000000800 */
[----:B------:R1:W-:Y:S01]  /*13820*/  STG.E.U16 desc[UR6][R18.64], R33 ;  /* 0x0000002112007986 */ /* 0x0003e2000c101506 */
[-C--:B------:R-:W-:Y:S02]  /*13830*/  IADD3 R12, P5, R15, R132.reuse, RZ ;  /* 0x000000840f0c7210 */ /* 0x080fe40007fbe0ff */
[----:B------:R-:W-:Y:S02]  /*13840*/  IADD3 R32, P6, R5, R132, RZ ;  /* 0x0000008405207210 */ /* 0x000fe40007fde0ff */
[-C--:B------:R-:W-:Y:S02]  /*13850*/  LEA.HI.X.SX32 R7, R7, R133.reuse, 0x1, P3 ;  /* 0x0000008507077211 */ /* 0x080fe400018f0eff */
[----:B------:R-:W-:Y:S01]  /*13860*/  PRMT R16, R33, 0x7632, R16 ;  /* 0x0000763221107816 */ /* 0x000fe20000000010 */
[----:B------:R-:W4:Y:S01]  /*13870*/  LDC R140, c[0x0][0x278] ;  /* 0x00009e00ff8c7b82 */ /* 0x000f220000000800 */
[----:B-1----:R-:W-:Y:S01]  /*13880*/  IMAD R19, R20, 0x25, RZ ;  /* 0x0000002514137824 */ /* 0x002fe200078e02ff */
[----:B------:R-:W-:-:S02]  /*13890*/  LEA.HI.X.SX32 R13, R9, R133, 0x1, P5 ;  /* 0x00000085090d7211 */ /* 0x000fc400028f0eff */
[----:B------:R1:W-:Y:S01]  /*138a0*/  STG.E.U16 desc[UR6][R6.64], R16 ;  /* 0x0000001006007986 */ /* 0x0003e2000c101506 */
[----:B------:R-:W-:-:S03]  /*138b0*/  PRMT R26, R34, 0x7632, R26 ;  /* 0x00007632221a7816 */ /* 0x000fc6000000001a */
[----:B------:R-:W4:Y:S01]  /*138c0*/  LDC R18, c[0x0][0x278] ;  /* 0x00009e00ff127b82 */ /* 0x000f220000000800 */
[----:B------:R-:W-:Y:S01]  /*138d0*/  LEA.HI.X.SX32 R33, R19, R133, 0x1, P6 ;  /* 0x0000008513217211 */ /* 0x000fe200030f0eff */
[----:B---3--:R-:W-:Y:S01]  /*138e0*/  IMAD R19, R8, 0x4c, RZ ;  /* 0x0000004c08137824 */ /* 0x008fe200078e02ff */
[----:B------:R3:W-:Y:S01]  /*138f0*/  STG.E.U16 desc[UR6][R12.64], R34 ;  /* 0x000000220c007986 */ /* 0x0007e2000c101506 */
[----:B--2---:R-:W-:Y:S02]  /*13900*/  IMAD R9, R10, 0x4e, RZ ;  /* 0x0000004e0a097824 */ /* 0x004fe400078e02ff */
[----:B-----5:R-:W-:Y:S02]  /*13910*/  IMAD R25, R25, 0x27, RZ ;  /* 0x0000002719197824 */ /* 0x020fe400078e02ff */
[----:B------:R-:W2:Y:S01]  /*13920*/  LDC R20, c[0x0][0x278] ;  /* 0x00009e00ff147b82 */ /* 0x000ea20000000800 */
[----:B-1----:R-:W-:Y:S01]  /*13930*/  IADD3 R16, P5, R19, R132, RZ ;  /* 0x0000008413107210 */ /* 0x002fe20007fbe0ff */
[----:B------:R-:W-:-:S06]  /*13940*/  IMAD R7, R134, 0x52, RZ ;  /* 0x0000005286077824 */ /* 0x000fcc00078e02ff */
[----:B------:R-:W1:Y:S01]  /*13950*/  LDC R6, c[0x0][0x278] ;  /* 0x00009e00ff067b82 */ /* 0x000e620000000800 */
[----:B---3--:R-:W-:Y:S01]  /*13960*/  IMAD R13, R14, 0x50, RZ ;  /* 0x000000500e0d7824 */ /* 0x008fe200078e02ff */
[----:B------:R3:W-:Y:S01]  /*13970*/  STG.E.U16 desc[UR6][R32.64], R26 ;  /* 0x0000001a20007986 */ /* 0x0007e2000c101506 */
[----:B------:R-:W-:Y:S01]  /*13980*/  LEA.HI.X.SX32 R17, R17, R133, 0x1, P5 ;  /* 0x0000008511117211 */ /* 0x000fe200028f0eff */
[----:B0-----:R-:W-:-:S04]  /*13990*/  IMAD R135, R135, 0x29, RZ ;  /* 0x0000002987877824 */ /* 0x001fc800078e02ff */
[----:B------:R-:W0:Y:S01]  /*139a0*/  LDC R10, c[0x0][0x278] ;  /* 0x00009e00ff0a7b82 */ /* 0x000e220000000800 */
[-C--:B------:R-:W-:Y:S02]  /*139b0*/  IADD3 R150, P5, R13, R132.reuse, RZ ;  /* 0x000000840d967210 */ /* 0x080fe40007fbe0ff */
[-C--:B------:R-:W-:Y:S02]  /*139c0*/  IADD3 R162, P6, R7, R132.reuse, RZ ;  /* 0x0000008407a27210 */ /* 0x080fe40007fde0ff */
[----:B---3--:R-:W-:-:S03]  /*139d0*/  IADD3 R32, P3, R9, R132, RZ ;  /* 0x0000008409207210 */ /* 0x008fc60007f7e0ff */
[----:B------:R-:W3:Y:S01]  /*139e0*/  LDC R22, c[0x0][0x278] ;  /* 0x00009e00ff167b82 */ /* 0x000ee20000000800 */
[-C--:B------:R-:W-:Y:S01]  /*139f0*/  LEA.HI.X.SX32 R33, R25, R133.reuse, 0x1, P3 ;  /* 0x0000008519217211 */ /* 0x080fe200018f0eff */
[----:B------:R5:W-:Y:S01]  /*13a00*/  STG.E.U16 desc[UR6][R16.64], R35 ;  /* 0x0000002310007986 */ /* 0x000be2000c101506 */
[----:B------:R-:W-:Y:S02]  /*13a10*/  PRMT R25, R35, 0x7632, R25 ;  /* 0x0000763223197816 */ /* 0x000fe40000000019 */
[----:B------:R-:W-:-:S03]  /*13a20*/  LEA.HI.X.SX32 R151, R23, R133, 0x1, P5 ;  /* 0x0000008517977211 */ /* 0x000fc600028f0eff */
[----:B------:R-:W3:Y:S01]  /*13a30*/  LDC R4, c[0x0][0x278] ;  /* 0x00009e00ff047b82 */ /* 0x000ee20000000800 */
[----:B------:R-:W-:Y:S01]  /*13a40*/  LEA.HI.X.SX32 R163, R135, R133, 0x1, P6 ;  /* 0x0000008587a37211 */ /* 0x000fe200030f0eff */
[----:B------:R-:W-:Y:S01]  /*13a50*/  STG.E.U16 desc[UR6][R32.64], R25 ;  /* 0x0000001920007986 */ /* 0x000fe2000c101506 */
[----:B-----5:R-:W-:-:S03]  /*13a60*/  PRMT R17, R100, 0x7632, R17 ;  /* 0x0000763264117816 */ /* 0x020fc60000000011 */
[----:B------:R-:W-:Y:S02]  /*13a70*/  STG.E.U16 desc[UR6][R150.64], R100 ;  /* 0x0000006496007986 */ /* 0x000fe4000c101506 */
[----:B------:R-:W5:Y:S02]  /*13a80*/  LDC R12, c[0x0][0x278] ;  /* 0x00009e00ff0c7b82 */ /* 0x000f640000000800 */
[----:B------:R4:W-:Y:S01]  /*13a90*/  STG.E.U16 desc[UR6][R162.64], R17 ;  /* 0x00000011a2007986 */ /* 0x0009e2000c101506 */
[----:B-1----:R-:W-:-:S05]  /*13aa0*/  IMAD R35, R6, 0x2d, RZ ;  /* 0x0000002d06237824 */ /* 0x002fca00078e02ff */
[----:B------:R-:W1:Y:S01]  /*13ab0*/  LDC R14, c[0x0][0x278] ;  /* 0x00009e00ff0e7b82 */ /* 0x000e620000000800 */
[----:B----4-:R-:W-:-:S07]  /*13ac0*/  IMAD R17, R140, 0x5a, RZ ;  /* 0x0000005a8c117824 */ /* 0x010fce00078e02ff */
[----:B------:R-:W4:Y:S01]  /*13ad0*/  LDC R16, c[0x0][0x278] ;  /* 0x00009e00ff107b82 */ /* 0x000f220000000800 */
[----:B------:R-:W-:Y:S01]  /*13ae0*/  IADD3 R162, P6, R17, R132, RZ ;  /* 0x0000008411a27210 */ /* 0x000fe20007fde0ff */
[----:B------:R-:W-:-:S06]  /*13af0*/  IMAD R135, R18, 0x54, RZ ;  /* 0x0000005412877824 */ /* 0x000fcc00078e02ff */
[----:B------:R-:W4:Y:S01]  /*13b00*/  LDC R8, c[0x0][0x278] ;  /* 0x00009e00ff087b82 */ /* 0x000f220000000800 */
[----:B------:R-:W-:Y:S01]  /*13b10*/  LEA.HI.X.SX32 R163, R35, R133, 0x1, P6 ;  /* 0x0000008523a37211 */ /* 0x000fe200030f0eff */
[----:B0-----:R-:W-:Y:S01]  /*13b20*/  IMAD R35, R10, 0x5c, RZ ;  /* 0x0000005c0a237824 */ /* 0x001fe200078e02ff */
[----:B------:R-:W-:Y:S01]  /*13b30*/  IADD3 R26, P5, R135, R132, RZ ;  /* 0x00000084871a7210 */ /* 0x000fe20007fbe0ff */
[----:B--2---:R-:W-:-:S04]  /*13b40*/  IMAD R23, R20, 0x56, RZ ;  /* 0x0000005614177824 */ /* 0x004fc800078e02ff */
[----:B------:R-:W0:Y:S01]  /*13b50*/  LDC R10, c[0x0][0x278] ;  /* 0x00009e00ff0a7b82 */ /* 0x000e220000000800 */
[----:B---3--:R-:W-:Y:S02]  /*13b60*/  IMAD R25, R22, 0x58, RZ ;  /* 0x0000005816197824 */ /* 0x008fe400078e02ff */
[----:B------:R-:W-:Y:S01]  /*13b70*/  IMAD R33, R4, 0x2b, RZ ;  /* 0x0000002b04217824 */ /* 0x000fe200078e02ff */
[-C--:B------:R-:W-:Y:S02]  /*13b80*/  IADD3 R150, P3, R23, R132.reuse, RZ ;  /* 0x0000008417967210 */ /* 0x080fe40007f7e0ff */
[-C--:B------:R-:W-:Y:S02]  /*13b90*/  LEA.HI.X.SX32 R27, R27, R133.reuse, 0x1, P5 ;  /* 0x000000851b1b7211 */ /* 0x080fe400028f0eff */
[----:B------:R-:W2:Y:S01]  /*13ba0*/  LDC R4, c[0x0][0x278] ;  /* 0x00009e00ff047b82 */ /* 0x000ea20000000800 */
[----:B------:R-:W-:Y:S02]  /*13bb0*/  IADD3 R20, P5, R25, R132, RZ ;  /* 0x0000008419147210 */ /* 0x000fe40007fbe0ff */
[----:B------:R-:W-:-:S02]  /*13bc0*/  LEA.HI.X.SX32 R151, R33, R133, 0x1, P3 ;  /* 0x0000008521977211 */ /* 0x000fc400018f0eff */
[----:B------:R-:W-:-:S03]  /*13bd0*/  PRMT R6, R101, 0x7632, R6 ;  /* 0x0000763265067816 */ /* 0x000fc60000000006 */
[----:B------:R-:W3:Y:S01]  /*13be0*/  LDC R18, c[0x0][0x278] ;  /* 0x00009e00ff127b82 */ /* 0x000ee20000000800 */
[----:B------:R-:W-:Y:S01]  /*13bf0*/  LEA.HI.X.SX32 R21, R21, R133, 0x1, P5 ;  /* 0x0000008515157211 */ /* 0x000fe200028f0eff */
[----:B------:R1:W-:Y:S01]  /*13c00*/  STG.E.U16 desc[UR6][R26.64], R101 ;  /* 0x000000651a007986 */ /* 0x0003e2000c101506 */
[----:B------:R-:W-:Y:S01]  /*13c10*/  PRMT R32, R102, 0x7632, R32 ;  /* 0x0000763266207816 */ /* 0x000fe20000000020 */
[----:B-----5:R-:W-:-:S04]  /*13c20*/  IMAD R33, R12, 0x5e, RZ ;  /* 0x0000005e0c217824 */ /* 0x020fc800078e02ff */
[----:B------:R-:W5:Y:S01]  /*13c30*/  LDC R22, c[0x0][0x278] ;  /* 0x00009e00ff167b82 */ /* 0x000f620000000800 */
[----:B------:R-:W-:Y:S01]  /*13c40*/  IADD3 R100, P5, R35, R132, RZ ;  /* 0x0000008423647210 */ /* 0x000fe20007fbe0ff */
[----:B------:R4:W-:Y:S01]  /*13c50*/  STG.E.U16 desc[UR6][R150.64], R6 ;  /* 0x0000000696007986 */ /* 0x0009e2000c101506 */
[----:B-1----:R-:W-:-:S05]  /*13c60*/  IMAD R27, R14, 0x60, RZ ;  /* 0x000000600e1b7824 */ /* 0x002fca00078e02ff */
[----:B------:R-:W1:Y:S01]  /*13c70*/  LDC R12, c[0x0][0x278] ;  /* 0x00009e00ff0c7b82 */ /* 0x000e620000000800 */
[----:B------:R0:W-:Y:S01]  /*13c80*/  STG.E.U16 desc[UR6][R20.64], R102 ;  /* 0x0000006614007986 */ /* 0x0001e2000c101506 */
[----:B------:R-:W-:-:S03]  /*13c90*/  LEA.HI.X.SX32 R101, R141, R133, 0x1, P5 ;  /* 0x000000858d657211 */ /* 0x000fc600028f0eff */
[----:B------:R0:W-:Y:S01]  /*13ca0*/  STG.E.U16 desc[UR6][R162.64], R32 ;  /* 0x00000020a2007986 */ /* 0x0001e2000c101506 */
[-C--:B----4-:R-:W-:Y:S01]  /*13cb0*/  IADD3 R150, P3, R33, R132.reuse, RZ ;  /* 0x0000008421967210 */ /* 0x090fe20007f7e0ff */
[----:B------:R-:W-:Y:S01]  /*13cc0*/  IMAD R141, R8, 0x31, RZ ;  /* 0x00000031088d7824 */ /* 0x000fe200078e02ff */
[----:B------:R-:W-:Y:S01]  /*13cd0*/  PRMT R8, R103, 0x7632, R8 ;  /* 0x0000763267087816 */ /* 0x000fe20000000008 */
[----:B------:R-:W4:Y:S01]  /*13ce0*/  LDC R6, c[0x0][0x278] ;  /* 0x00009e00ff067b82 */ /* 0x000f220000000800 */
[----:B------:R-:W-:Y:S01]  /*13cf0*/  LEA.HI.X.SX32 R151, R165, R133, 0x1, P3 ;  /* 0x00000085a5977211 */ /* 0x000fe200018f0eff */
[----:B0-----:R-:W-:Y:S01]  /*13d00*/  IMAD R21, R16, 0x62, RZ ;  /* 0x0000006210157824 */ /* 0x001fe200078e02ff */
[----:B------:R-:W-:-:S05]  /*13d10*/  IADD3 R162, P5, R27, R132, RZ ;  /* 0x000000841ba27210 */ /* 0x000fca0007fbe0ff */
[----:B------:R-:W0:Y:S01]  /*13d20*/  LDC R14, c[0x0][0x278] ;  /* 0x00009e00ff0e7b82 */ /* 0x000e220000000800 */
[-C--:B------:R-:W-:Y:S01]  /*13d30*/  LEA.HI.X.SX32 R163, R143, R133.reuse, 0x1, P5 ;  /* 0x000000858fa37211 */ /* 0x080fe200028f0eff */
[----:B------:R-:W-:Y:S01]  /*13d40*/  IMAD R143, R10, 0x66, RZ ;  /* 0x000000660a8f7824 */ /* 0x000fe200078e02ff */
[----:B------:R-:W-:Y:S01]  /*13d50*/  IADD3 R164, P6, R21, R132, RZ ;  /* 0x0000008415a47210 */ /* 0x000fe20007fde0ff */
[----:B------:R-:W-:Y:S04]  /*13d60*/  STG.E.U16 desc[UR6][R100.64], R103 ;  /* 0x0000006764007986 */ /* 0x000fe8000c101506 */
[----:B------:R-:W4:Y:S01]  /*13d70*/  LDC R10, c[0x0][0x278] ;  /* 0x00009e00ff0a7b82 */ /* 0x000f220000000800 */
[----:B------:R2:W-:Y:S01]  /*13d80*/  STG.E.U16 desc[UR6][R150.64], R8 ;  /* 0x0000000896007986 */ /* 0x0005e2000c101506 */
[----:B------:R-:W-:-:S06]  /*13d90*/  LEA.HI.X.SX32 R165, R141, R133, 0x1, P6 ;  /* 0x000000858da57211 */ /* 0x000fcc00030f0eff */
[----:B------:R-:W4:Y:S01]  /*13da0*/  LDC R16, c[0x0][0x278] ;  /* 0x00009e00ff107b82 */ /* 0x000f220000000800 */
[----:B------:R-:W-:Y:S01]  /*13db0*/  PRMT R20, R104, 0x7632, R20 ;  /* 0x0000763268147816 */ /* 0x000fe20000000014 */
[----:B---3--:R-:W-:Y:S02]  /*13dc0*/  IMAD R141, R18, 0x64, RZ ;  /* 0x00000064128d7824 */ /* 0x008fe400078e02ff */
[----:B--2---:R-:W-:-:S04]  /*13dd0*/  IMAD R151, R4, 0x33, RZ ;  /* 0x0000003304977824 */ /* 0x004fc800078e02ff */
[----:B------:R-:W2:Y:S01]  /*13de0*/  LDC R4, c[0x0][0x278] ;  /* 0x00009e00ff047b82 */ /* 0x000ea20000000800 */
[----:B------:R3:W-:Y:S01]  /*13df0*/  STG.E.U16 desc[UR6][R162.64], R104 ;  /* 0x00000068a2007986 */ /* 0x0007e2000c101506 */
[----:B-----5:R-:W-:Y:S01]  /*13e00*/  IMAD R101, R22, 0x68, RZ ;  /* 0x0000006816657824 */ /* 0x020fe200078e02ff */
[-C--:B------:R-:W-:Y:S02]  /*13e10*/  IADD3 R102, P3, R141, R132.reuse, RZ ;  /* 0x000000848d667210 */ /* 0x080fe40007f7e0ff */
[----:B------:R5:W-:Y:S03]  /*13e20*/  STG.E.U16 desc[UR6][R164.64], R20 ;  /* 0x00000014a4007986 */ /* 0x000be6000c101506 */
[----:B------:R-:W2:Y:S01]  /*13e30*/  LDC R18, c[0x0][0x278] ;  /* 0x00009e00ff127b82 */ /* 0x000ea20000000800 */
[----:B---3--:R-:W-:Y:S02]  /*13e40*/  IADD3 R162, P5, R143, R132, RZ ;  /* 0x000000848fa27210 */ /* 0x008fe40007fbe0ff */
[----:B------:R-:W-:-:S05]  /*13e50*/  PRMT R26, R105, 0x7632, R26 ;  /* 0x00007632691a7816 */ /* 0x000fca000000001a */
[----:B------:R-:W3:Y:S01]  /*13e60*/  LDC R22, c[0x0][0x278] ;  /* 0x00009e00ff167b82 */ /* 0x000ee20000000800 */
[----:B------:R-:W-:Y:S01]  /*13e70*/  LEA.HI.X.SX32 R163, R151, R133, 0x1, P5 ;  /* 0x0000008597a37211 */ /* 0x000fe200028f0eff */
[----:B-1----:R-:W-:Y:S01]  /*13e80*/  IMAD R151, R12, 0x6a, RZ ;  /* 0x0000006a0c977824 */ /* 0x002fe200078e02ff */
[----:B------:R-:W-:-:S05]  /*13e90*/  IADD3 R148, P6, R101, R132, RZ ;  /* 0x0000008465947210 */ /* 0x000fca0007fde0ff */
[----:B-----5:R-:W1:Y:S01]  /*13ea0*/  LDC R20, c[0x0][0x278] ;  /* 0x00009e00ff147b82 */ /* 0x020e620000000800 */
[-C--:B------:R-:W-:Y:S02]  /*13eb0*/  LEA.HI.X.SX32 R103, R145, R133.reuse, 0x1, P3 ;  /* 0x0000008591677211 */ /* 0x080fe400018f0eff */
[----:B------:R-:W-:-:S05]  /*13ec0*/  LEA.HI.X.SX32 R149, R149, R133, 0x1, P6 ;  /* 0x0000008595957211 */ /* 0x000fca00030f0eff */
[----:B------:R-:W5:Y:S01]  /*13ed0*/  LDC R12, c[0x0][0x278] ;  /* 0x00009e00ff0c7b82 */ /* 0x000f620000000800 */
[----:B------:R4:W-:Y:S01]  /*13ee0*/  STG.E.U16 desc[UR6][R102.64], R105 ;  /* 0x0000006966007986 */ /* 0x0009e2000c101506 */
[----:B0-----:R-:W-:-:S03]  /*13ef0*/  IMAD R145, R14, 0x6c, RZ ;  /* 0x0000006c0e917824 */ /* 0x001fc600078e02ff */
[----:B------:R0:W-:Y:S03]  /*13f00*/  STG.E.U16 desc[UR6][R162.64], R26 ;  /* 0x0000001aa2007986 */ /* 0x0001e6000c101506 */
[----:B------:R-:W3:Y:S01]  /*13f10*/  LDC R8, c[0x0][0x278] ;  /* 0x00009e00ff087b82 */ /* 0x000ee20000000800 */
[----:B------:R2:W-:Y:S01]  /*13f20*/  STG.E.U16 desc[UR6][R148.64], R106 ;  /* 0x0000006a94007986 */ /* 0x0005e2000c101506 */
[----:B----4-:R-:W-:Y:S02]  /*13f30*/  IMAD R103, R10, 0x70, RZ ;  /* 0x000000700a677824 */ /* 0x010fe400078e02ff */
[----:B------:R-:W-:-:S04]  /*13f40*/  IMAD R105, R16, 0x6e, RZ ;  /* 0x0000006e10697824 */ /* 0x000fc800078e02ff */
[----:B------:R-:W4:Y:S01]  /*13f50*/  LDC R14, c[0x0][0x278] ;  /* 0x00009e00ff0e7b82 */ /* 0x000f220000000800 */
[----:B0-----:R-:W-:Y:S01]  /*13f60*/  IMAD R163, R6, 0x35, RZ ;  /* 0x0000003506a37824 */ /* 0x001fe200078e02ff */
[----:B--2---:R-:W-:-:S06]  /*13f70*/  IADD3 R148, P5, R151, R132, RZ ;  /* 0x0000008497947210 */ /* 0x004fcc0007fbe0ff */
[----:B------:R-:W0:Y:S01]  /*13f80*/  LDC R10, c[0x0][0x278] ;  /* 0x00009e00ff0a7b82 */ /* 0x000e220000000800 */
[-C--:B------:R-:W-:Y:S01]  /*13f90*/  LEA.HI.X.SX32 R149, R163, R133.reuse, 0x1, P5 ;  /* 0x00000085a3957211 */ /* 0x080fe200028f0eff */
[----:B------:R-:W-:Y:S01]  /*13fa0*/  IMAD R163, R4, 0x37, RZ ;  /* 0x0000003704a37824 */ /* 0x000fe200078e02ff */
[----:B------:R-:W-:Y:S02]  /*13fb0*/  PRMT R32, R106, 0x7632, R32 ;  /* 0x000076326a207816 */ /* 0x000fe40000000020 */
[-C--:B------:R-:W-:Y:S02]  /*13fc0*/  IADD3 R146, P3, R145, R132.reuse, RZ ;  /* 0x0000008491927210 */ /* 0x080fe40007f7e0ff */
[-C--:B------:R-:W-:Y:S01]  /*13fd0*/  IADD3 R164, P6, R103, R132.reuse, RZ ;  /* 0x0000008467a47210 */ /* 0x080fe20007fde0ff */
[----:B------:R-:W2:Y:S01]  /*13fe0*/  LDC R4, c[0x0][0x278] ;  /* 0x00009e00ff047b82 */ /* 0x000ea20000000800 */
[----:B------:R-:W-:Y:S01]  /*13ff0*/  IADD3 R162, P5, R105, R132, RZ ;  /* 0x0000008469a27210 */ /* 0x000fe20007fbe0ff */
[----:B------:R1:W-:Y:S01]  /*14000*/  STG.E.U16 desc[UR6][R148.64], R32 ;  /* 0x0000002094007986 */ /* 0x0003e2000c101506 */
[----:B------:R-:W-:-:S02]  /*14010*/  LEA.HI.X.SX32 R147, R147, R133, 0x1, P3 ;  /* 0x0000008593937211 */ /* 0x000fc400018f0eff */
[-C--:B------:R-:W-:Y:S01]  /*14020*/  LEA.HI.X.SX32 R165, R153, R133.reuse, 0x1, P6 ;  /* 0x0000008599a57211 */ /* 0x080fe200030f0eff */
[----:B------:R-:W-:Y:S01]  /*14030*/  IMAD R153, R18, 0x72, RZ ;  /* 0x0000007212997824 */ /* 0x000fe200078e02ff */
[----:B------:R-:W-:Y:S01]  /*14040*/  LEA.HI.X.SX32 R163, R163, R133, 0x1, P5 ;  /* 0x00000085a3a37211 */ /* 0x000fe200028f0eff */
[----:B------:R-:W-:Y:S01]  /*14050*/  UIMAD UR8, UR10, UR8, URZ ;  /* 0x000000080a0872a4 */ /* 0x000fe2000f8e023f */
[----:B------:R-:W-:Y:S01]  /*14060*/  PRMT R6, R107, 0x7632, R6 ;  /* 0x000076326b067816 */ /* 0x000fe20000000006 */
[----:B------:R5:W-:Y:S01]  /*14070*/  STG.E.U16 desc[UR6][R146.64], R107 ;  /* 0x0000006b92007986 */ /* 0x000be2000c101506 */
[----:B------:R-:W2:Y:S01]  /*14080*/  LDC R26, c[0x0][0x278] ;  /* 0x00009e00ff1a7b82 */ /* 0x000ea20000000800 */
[----:B-1----:R-:W-:Y:S02]  /*14090*/  IMAD R149, R20, 0x74, RZ ;  /* 0x0000007414957824 */ /* 0x002fe400078e02ff */
[----:B------:R1:W-:Y:S01]  /*140a0*/  STG.E.U16 desc[UR6][R162.64], R6 ;  /* 0x00000006a2007986 */ /* 0x0003e2000c101506 */
[----:B------:R-:W-:-:S02]  /*140b0*/  IADD3 R168, P5, R153, R132, RZ ;  /* 0x0000008499a87210 */ /* 0x000fc40007fbe0ff */
[----:B------:R-:W-:Y:S01]  /*140c0*/  PRMT R16, R108, 0x7632, R16 ;  /* 0x000076326c107816 */ /* 0x000fe20000000010 */
[----:B------:R4:W-:Y:S01]  /*140d0*/  STG.E.U16 desc[UR6][R164.64], R108 ;  /* 0x0000006ca4007986 */ /* 0x0009e2000c101506 */
[----:B-----5:R-:W-:Y:S02]  /*140e0*/  IMAD R147, R12, 0x76, RZ ;  /* 0x000000760c937824 */ /* 0x020fe400078e02ff */
[----:B---3--:R-:W-:Y:S01]  /*140f0*/  IMAD R107, R22, 0x78, RZ ;  /* 0x00000078166b7824 */ /* 0x008fe200078e02ff */
[----:B------:R-:W-:Y:S01]  /*14100*/  PRMT R18, R109, 0x7632, R18 ;  /* 0x000076326d127816 */ /* 0x000fe20000000012 */
[----:B------:R-:W3:Y:S01]  /*14110*/  LDC R12, c[0x0][0x278] ;  /* 0x00009e00ff0c7b82 */ /* 0x000ee20000000800 */
[-C--:B-1----:R-:W-:Y:S02]  /*14120*/  IADD3 R162, P3, R149, R132.reuse, RZ ;  /* 0x0000008495a27210 */ /* 0x082fe40007f7e0ff */
[----:B------:R-:W-:Y:S01]  /*14130*/  LEA.HI.X.SX32 R169, R169, R133, 0x1, P5 ;  /* 0x00000085a9a97211 */ /* 0x000fe200028f0eff */
[----:B----4-:R-:W-:Y:S01]  /*14140*/  IMAD R165, R8, 0x3b, RZ ;  /* 0x0000003b08a57824 */ /* 0x010fe200078e02ff */
[----:B------:R-:W-:-:S02]  /*14150*/  IADD3 R164, P5, R147, R132, RZ ;  /* 0x0000008493a47210 */ /* 0x000fc40007fbe0ff */
[-C--:B------:R-:W-:Y:S01]  /*14160*/  LEA.HI.X.SX32 R163, R155, R133.reuse, 0x1, P3 ;  /* 0x000000859ba37211 */ /* 0x080fe200018f0eff */
[----:B------:R-:W1:Y:S01]  /*14170*/  LDC R6, c[0x0][0x278] ;  /* 0x00009e00ff067b82 */ /* 0x000e620000000800 */
[-C--:B------:R-:W-:Y:S01]  /*14180*/  IADD3 R156, P6, R107, R132.reuse, RZ ;  /* 0x000000846b9c7210 */ /* 0x080fe20007fde0ff */
[----:B------:R4:W-:Y:S01]  /*14190*/  STG.E.U16 desc[UR6][R168.64], R16 ;  /* 0x00000010a8007986 */ /* 0x0009e2000c101506 */
[-C--:B------:R-:W-:Y:S02]  /*141a0*/  LEA.HI.X.SX32 R165, R165, R133.reuse, 0x1, P5 ;  /* 0x00000085a5a57211 */ /* 0x080fe400028f0eff */
[----:B------:R-:W-:Y:S01]  /*141b0*/  LEA.HI.X.SX32 R157, R157, R133, 0x1, P6 ;  /* 0x000000859d9d7211 */ /* 0x000fe200030f0eff */
[----:B------:R5:W-:Y:S01]  /*141c0*/  STG.E.U16 desc[UR6][R162.64], R109 ;  /* 0x0000006da2007986 */ /* 0x000be2000c101506 */
[----:B0-----:R-:W-:Y:S01]  /*141d0*/  IMAD R155, R10, 0x7a, RZ ;  /* 0x0000007a0a9b7824 */ /* 0x001fe200078e02ff */
[----:B------:R-:W0:Y:S02]  /*141e0*/  LDC R8, c[0x0][0x278] ;  /* 0x00009e00ff087b82 */ /* 0x000e240000000800 */
[----:B------:R-:W-:Y:S04]  /*141f0*/  STG.E.U16 desc[UR6][R164.64], R18 ;  /* 0x00000012a4007986 */ /* 0x000fe8000c101506 */
[----:B------:R2:W-:Y:S02]  /*14200*/  STG.E.U16 desc[UR6][R156.64], R110 ;  /* 0x0000006e9c007986 */ /* 0x0005e4000c101506 */
[----:B----4-:R-:W4:Y:S01]  /*14210*/  LDC R169, c[0x0][0x228] ;  /* 0x00008a00ffa97b82 */ /* 0x010f220000000800 */
[----:B-----5:R-:W-:Y:S01]  /*14220*/  IMAD R109, R14, 0x7c, RZ ;  /* 0x0000007c0e6d7824 */ /* 0x020fe200078e02ff */
[----:B------:R-:W-:-:S06]  /*14230*/  IADD3 R162, P3, R155, R132, RZ ;  /* 0x000000849ba27210 */ /* 0x000fcc0007f7e0ff */
[----:B------:R-:W5:Y:S01]  /*14240*/  LDC R14, c[0x0][0x278] ;  /* 0x00009e00ff0e7b82 */ /* 0x000f620000000800 */
[----:B--2---:R-:W-:Y:S01]  /*14250*/  IMAD R157, R4, 0x3d, RZ ;  /* 0x0000003d049d7824 */ /* 0x004fe200078e02ff */
[----:B------:R-:W-:-:S06]  /*14260*/  PRMT R22, R110, 0x7632, R22 ;  /* 0x000076326e167816 */ /* 0x000fcc0000000016 */
[----:B------:R-:W2:Y:S01]  /*14270*/  LDC R16, c[0x0][0x278] ;  /* 0x00009e00ff107b82 */ /* 0x000ea20000000800 */
[----:B------:R-:W-:-:S07]  /*14280*/  LEA.HI.X.SX32 R163, R157, R133, 0x1, P3 ;  /* 0x000000859da37211 */ /* 0x000fce00018f0eff */
[----:B------:R-:W4:Y:S01]  /*14290*/  LDC R18, c[0x0][0x278] ;  /* 0x00009e00ff127b82 */ /* 0x000f220000000800 */
[----:B------:R-:W-:Y:S01]  /*142a0*/  IADD3 R158, P5, R109, R132, RZ ;  /* 0x000000846d9e7210 */ /* 0x000fe20007fbe0ff */
[----:B------:R1:W-:Y:S01]  /*142b0*/  STG.E.U16 desc[UR6][R162.64], R22 ;  /* 0x00000016a2007986 */ /* 0x0003e2000c101506 */
[----:B------:R-:W-:-:S05]  /*142c0*/  IMAD R4, R246, UR9, RZ ;  /* 0x00000009f6047c24 */ /* 0x000fca000f8e02ff */
[----:B------:R-:W4:Y:S01]  /*142d0*/  LDC R10, c[0x0][0x278] ;  /* 0x00009e00ff0a7b82 */ /* 0x000f220000000800 */
[----:B------:R-:W-:Y:S01]  /*142e0*/  LEA.HI.X.SX32 R159, R159, R133, 0x1, P5 ;  /* 0x000000859f9f7211 */ /* 0x000fe200028f0eff */
[----:B---3--:R-:W-:-:S06]  /*142f0*/  IMAD R157, R12, 0x7e, RZ ;  /* 0x0000007e0c9d7824 */ /* 0x008fcc00078e02ff */
[----:B------:R-:W3:Y:S01]  /*14300*/  LDC R20, c[0x0][0x278] ;  /* 0x00009e00ff147b82 */ /* 0x000ee20000000800 */
[----:B------:R-:W-:-:S07]  /*14310*/  USHF.L.U32 UR8, UR8, 0x1, URZ ;  /* 0x0000000108087899 */ /* 0x000fce000800063f */
[----:B-1----:R-:W1:Y:S01]  /*14320*/  LDC R22, c[0x0][0x278] ;  /* 0x00009e00ff167b82 */ /* 0x002e620000000800 */
[----:B------:R-:W-:Y:S01]  /*14330*/  SHF.L.U32 R4, R4, 0x1, RZ ;  /* 0x0000000104047819 */ /* 0x000fe200000006ff */
[----:B------:R5:W-:Y:S01]  /*14340*/  STG.E.U16 desc[UR6][R158.64], R111 ;  /* 0x0000006f9e007986 */ /* 0x000be2000c101506 */
[----:B------:R-:W-:-:S05]  /*14350*/  IMAD R163, R6, 0x3f, RZ ;  /* 0x0000003f06a37824 */ /* 0x000fca00078e02ff */
[----:B------:R-:W3:Y:S01]  /*14360*/  LDC R12, c[0x0][0x278] ;  /* 0x00009e00ff0c7b82 */ /* 0x000ee20000000800 */
[----:B------:R-:W-:Y:S02]  /*14370*/  LEA RZ, P3, R175, R132, 0x7 ;  /* 0x00000084afff7211 */ /* 0x000fe400078638ff */
[----:B0-----:R-:W-:Y:S01]  /*14380*/  SHF.L.U32 R165, R8, 0x6, RZ ;  /* 0x0000000608a57819 */ /* 0x001fe200000006ff */
[----:B-----5:R-:W-:-:S04]  /*14390*/  IMAD R159, R14, 0x84, RZ ;  /* 0x000000840e9f7824 */ /* 0x020fc800078e02ff */
[----:B------:R-:W0:Y:S01]  /*143a0*/  LDC R6, c[0x0][0x278] ;  /* 0x00009e00ff067b82 */ /* 0x000e220000000800 */
[----:B------:R-:W-:Y:S01]  /*143b0*/  PRMT R32, R111, 0x7632, R32 ;  /* 0x000076326f207816 */ /* 0x000fe20000000020 */
[----:B--2---:R-:W-:Y:S01]  /*143c0*/  IMAD R111, R16, 0x82, RZ ;  /* 0x00000082106f7824 */ /* 0x004fe200078e02ff */
[----:B----4-:R-:W-:Y:S01]  /*143d0*/  IADD3 R4, R4, UR8, R169 ;  /* 0x0000000804047c10 */ /* 0x010fe2000fffe0a9 */
[----:B------:R-:W-:Y:S01]  /*143e0*/  IMAD R189, R189, 0x5d, RZ ;  /* 0x0000005dbdbd7824 */ /* 0x000fe200078e02ff */
[----:B------:R-:W-:Y:S01]  /*143f0*/  IADD3 R162, P5, R157, R132, RZ ;  /* 0x000000849da27210 */ /* 0x000fe20007fbe0ff */
[----:B------:R-:W-:Y:S02]  /*14400*/  IMAD R191, R191, 0x61, RZ ;  /* 0x00000061bfbf7824 */ /* 0x000fe400078e02ff */
[----:B------:R-:W2:Y:S01]  /*14410*/  LDC R14, c[0x0][0x278] ;  /* 0x00009e00ff0e7b82 */ /* 0x000ea20000000800 */
[-C--:B------:R-:W-:Y:S01]  /*14420*/  LEA.HI.X.SX32 R169, R165, R133.reuse, 0x1, P3 ;  /* 0x00000085a5a97211 */ /* 0x080fe200018f0eff */
[----:B------:R-:W-:Y:S01]  /*14430*/  IMAD R165, R18, 0x86, RZ ;  /* 0x0000008612a57824 */ /* 0x000fe200078e02ff */
[----:B------:R-:W-:Y:S01]  /*14440*/  LEA.HI.X.SX32 R163, R163, R133, 0x1, P5 ;  /* 0x00000085a3a37211 */ /* 0x000fe200028f0eff */
[----:B------:R-:W4:Y:S01]  /*14450*/  S2R R242, SR_TID.X ;  /* 0x0000000000f27919 */ /* 0x000f220000002100 */
[----:B------:R-:W-:Y:S01]  /*14460*/  LEA R168, R177, R4, 0x7 ;  /* 0x00000004b1a87211 */ /* 0x000fe200078e38ff */
[----:B------:R-:W-:-:S02]  /*14470*/  ULDC UR8, c[0x0][0x27c] ;  /* 0x00009f0000087ab9 */ /* 0x000fc40000000800 */
[----:B------:R-:W5:Y:S01]  /*14480*/  LDC R16, c[0x0][0x278] ;  /* 0x00009e00ff107b82 */ /* 0x000f620000000800 */
[-C--:B------:R-:W-:Y:S02]  /*14490*/  IADD3 R170, P5, R111, R132.reuse, RZ ;  /* 0x000000846faa7210 */ /* 0x080fe40007fbe0ff */
[----:B------:R-:W-:-:S05]  /*144a0*/  IADD3 R174, P6, R159, R132, RZ ;  /* 0x000000849fae7210 */ /* 0x000fca0007fde0ff */
[----:B------:R-:W4:Y:S01]  /*144b0*/  LDC R18, c[0x0][0x278] ;  /* 0x00009e00ff127b82 */ /* 0x000f220000000800 */
[----:B------:R3:W-:Y:S01]  /*144c0*/  STG.E.U16 desc[UR6][R162.64], R32 ;  /* 0x00000020a2007986 */ /* 0x0007e2000c101506 */
[-C--:B------:R-:W-:Y:S02]  /*144d0*/  LEA.HI.X.SX32 R171, R171, R133.reuse, 0x1, P5 ;  /* 0x00000085abab7211 */ /* 0x080fe400028f0eff */
[----:B------:R-:W-:Y:S01]  /*144e0*/  PRMT R8, R120, 0x7632, R8 ;  /* 0x0000763278087816 */ /* 0x000fe20000000008 */
[----:B------:R3:W-:Y:S01]  /*144f0*/  STG.E.U16 desc[UR6][R168.64], R120 ;  /* 0x00000078a8007986 */ /* 0x0007e2000c101506 */
[----:B------:R-:W-:Y:S01]  /*14500*/  LEA.HI.X.SX32 R175, R161, R133, 0x1, P6 ;  /* 0x00000085a1af7211 */ /* 0x000fe200030f0eff */
[----:B-1----:R-:W-:Y:S01]  /*14510*/  IMAD R161, R22, 0x8a, RZ ;  /* 0x0000008a16a17824 */ /* 0x002fe200078e02ff */
[----:B------:R-:W-:Y:S01]  /*14520*/  IADD3 R176, P3, R165, R132, RZ ;  /* 0x00000084a5b07210 */ /* 0x000fe20007f7e0ff */
[----:B------:R1:W-:Y:S01]  /*14530*/  STG.E.U16 desc[UR6][R170.64], R8 ;  /* 0x00000008aa007986 */ /* 0x0003e2000c101506 */
[----:B------:R-:W4:Y:S01]  /*14540*/  LDC R22, c[0x0][0x278] ;  /* 0x00009e00ff167b82 */ /* 0x000f220000000800 */
[----:B---3--:R-:W-:-:S02]  /*14550*/  IMAD R163, R20, 0x88, RZ ;  /* 0x0000008814a37824 */ /* 0x008fc400078e02ff */
[----:B------:R-:W-:Y:S01]  /*14560*/  IMAD R169, R10, 0x43, RZ ;  /* 0x000000430aa97824 */ /* 0x000fe200078e02ff */
[----:B------:R-:W-:-:S04]  /*14570*/  IADD3 R166, P6, R161, R132, RZ ;  /* 0x00000084a1a67210 */ /* 0x000fc80007fde0ff */
[----:B------:R-:W3:Y:S01]  /*14580*/  LDC R10, c[0x0][0x278] ;  /* 0x00009e00ff0a7b82 */ /* 0x000ee20000000800 */
[----:B------:R-:W-:Y:S01]  /*14590*/  IADD3 R120, P5, R163, R132, RZ ;  /* 0x00000084a3787210 */ /* 0x000fe20007fbe0ff */
[----:B-1----:R-:W-:Y:S01]  /*145a0*/  IMAD R171, R12, 0x45, RZ ;  /* 0x000000450cab7824 */ /* 0x002fe200078e02ff */
[----:B------:R1:W-:Y:S01]  /*145b0*/  STG.E.U16 desc[UR6][R174.64], R121 ;  /* 0x00000079ae007986 */ /* 0x0003e2000c101506 */
[----:B------:R-:W-:Y:S02]  /*145c0*/  LEA.HI.X.SX32 R177, R169, R133, 0x1, P3 ;  /* 0x00000085a9b17211 */ /* 0x000fe400018f0eff */
[----:B------:R-:W-:Y:S02]  /*145d0*/  PRMT R32, R121, 0x7632, R32 ;  /* 0x0000763279207816 */ /* 0x000fe40000000020 */
[----:B------:R-:W3:Y:S01]  /*145e0*/  LDC R12, c[0x0][0x278] ;  /* 0x00009e00ff0c7b82 */ /* 0x000ee20000000800 */
[----:B------:R-:W-:-:S07]  /*145f0*/  PRMT R34, R122, 0x7632, R34 ;  /* 0x000076327a227816 */ /* 0x000fce0000000022 */
[----:B------:R-:W3:Y:S01]  /*14600*/  LDC R8, c[0x0][0x278] ;  /* 0x00009e00ff087b82 */ /* 0x000ee20000000800 */
[-C--:B-1----:R-:W-:Y:S01]  /*14610*/  LEA.HI.X.SX32 R121, R167, R133.reuse, 0x1, P5 ;  /* 0x00000085a7797211 */ /* 0x082fe200028f0eff */
[----:B0-----:R-:W-:Y:S01]  /*14620*/  IMAD R175, R6, 0x47, RZ ;  /* 0x0000004706af7824 */ /* 0x001fe200078e02ff */
[----:B------:R-:W-:Y:S01]  /*14630*/  LEA.HI.X.SX32 R167, R171, R133, 0x1, P6 ;  /* 0x00000085aba77211 */ /* 0x000fe200030f0eff */
[----:B--2---:R-:W-:Y:S01]  /*14640*/  IMAD R171, R14, 0x8c, RZ ;  /* 0x0000008c0eab7824 */ /* 0x004fe200078e02ff */
[----:B------:R-:W-:Y:S03]  /*14650*/  STG.E.U16 desc[UR6][R176.64], R32 ;  /* 0x00000020b0007986 */ /* 0x000fe6000c101506 */
[----:B------:R-:W0:Y:S01]  /*14660*/  LDC R20, c[0x0][0x278] ;  /* 0x00009e00ff147b82 */ /* 0x000e220000000800 */
[----:B------:R1:W-:Y:S01]  /*14670*/  STG.E.U16 desc[UR6][R120.64], R122 ;  /* 0x0000007a78007986 */ /* 0x0003e2000c101506 */
[----:B-----5:R-:W-:Y:S01]  /*14680*/  IMAD R169, R16, 0x8e, RZ ;  /* 0x0000008e10a97824 */ /* 0x020fe200078e02ff */
[----:B------:R-:W-:-:S05]  /*14690*/  IADD3 R172, P5, R171, R132, RZ ;  /* 0x00000084abac7210 */ /* 0x000fca0007fbe0ff */
[----:B------:R-:W2:Y:S01]  /*146a0*/  LDC R6, c[0x0][0x278] ;  /* 0x00009e00ff067b82 */ /* 0x000ea20000000800 */
[----:B------:R4:W-:Y:S01]  /*146b0*/  STG.E.U16 desc[UR6][R166.64], R34 ;  /* 0x00000022a6007986 */ /* 0x0009e2000c101506 */
[----:B-1----:R-:W-:-:S06]  /*146c0*/  IMAD R121, R26, 0x90, RZ ;  /* 0x000000901a797824 */ /* 0x002fcc00078e02ff */
[----:B------:R-:W1:Y:S01]  /*146d0*/  LDC R16, c[0x0][0x278] ;  /* 0x00009e00ff107b82 */ /* 0x000e620000000800 */
[----:B------:R-:W-:Y:S01]  /*146e0*/  IADD3 R176, P3, R169, R132, RZ ;  /* 0x00000084a9b07210 */ /* 0x000fe20007f7e0ff */
[----:B----4-:R-:W-:-:S06]  /*146f0*/  IMAD R167, R18, 0x92, RZ ;  /* 0x0000009212a77824 */ /* 0x010fcc00078e02ff */
[----:B------:R-:W4:Y:S01]  /*14700*/  LDC R18, c[0x0][0x278] ;  /* 0x00009e00ff127b82 */ /* 0x000f220000000800 */
[-C--:B------:R-:W-:Y:S02]  /*14710*/  LEA.HI.X.SX32 R173, R173, R133.reuse, 0x1, P5 ;  /* 0x00000085adad7211 */ /* 0x080fe400028f0eff */
[-C--:B------:R-:W-:Y:S02]  /*14720*/  IADD3 R14, P5, R121, R132.reuse, RZ ;  /* 0x00000084790e7210 */ /* 0x080fe40007fbe0ff */
[-C--:B------:R-:W-:Y:S01]  /*14730*/  LEA.HI.X.SX32 R177, R175, R133.reuse, 0x1, P3 ;  /* 0x00000085afb17211 */ /* 0x080fe200018f0eff */
[----:B---3--:R-:W-:Y:S01]  /*14740*/  IMAD R175, R10, 0x94, RZ ;  /* 0x000000940aaf7824 */ /* 0x008fe200078e02ff */
[----:B------:R-:W-:Y:S01]  /*14750*/  PRMT R34, R123, 0x7632, R34 ;  /* 0x000076327b227816 */ /* 0x000fe20000000022 */
[----:B------:R-:W3:Y:S01]  /*14760*/  LDC R26, c[0x0][0x278] ;  /* 0x00009e00ff1a7b82 */ /* 0x000ee20000000800 */
[----:B------:R-:W-:Y:S02]  /*14770*/  IADD3 R178, P6, R167, R132, RZ ;  /* 0x00000084a7b27210 */ /* 0x000fe40007fde0ff */
[-C--:B------:R-:W-:Y:S01]  /*14780*/  LEA.HI.X.SX32 R15, R15, R133.reuse, 0x1, P5 ;  /* 0x000000850f0f7211 */ /* 0x080fe200028f0eff */
[----:B------:R5:W-:Y:S01]  /*14790*/  STG.E.U16 desc[UR6][R172.64], R123 ;  /* 0x0000007bac007986 */ /* 0x000be2000c101506 */
[----:B------:R-:W-:-:S03]  /*147a0*/  LEA.HI.X.SX32 R179, R179, R133, 0x1, P6 ;  /* 0x00000085b3b37211 */ /* 0x000fc600030f0eff */
[----:B------:R-:W3:Y:S01]  /*147b0*/  LDC R10, c[0x0][0x278] ;  /* 0x00009e00ff0a7b82 */ /* 0x000ee20000000800 */
[----:B------:R-:W-:Y:S01]  /*147c0*/  PRMT R100, R112, 0x7632, R100 ;  /* 0x0000763270647816 */ /* 0x000fe20000000064 */
[----:B------:R0:W-:Y:S01]  /*147d0*/  STG.E.U16 desc[UR6][R176.64], R34 ;  /* 0x00000022b0007986 */ /* 0x0001e2000c101506 */
[----:B------:R-:W-:-:S05]  /*147e0*/  IADD3 R180, P5, R175, R132, RZ ;  /* 0x00000084afb47210 */ /* 0x000fca0007fbe0ff */
[----:B------:R-:W3:Y:S01]  /*147f0*/  LDC R32, c[0x0][0x278] ;  /* 0x00009e00ff207b82 */ /* 0x000ee20000000800 */
[----:B------:R2:W-:Y:S01]  /*14800*/  STG.E.U16 desc[UR6][R14.64], R112 ;  /* 0x000000700e007986 */ /* 0x0005e2000c101506 */
[----:B-----5:R-:W-:Y:S01]  /*14810*/  IMAD R123, R12, 0x96, RZ ;  /* 0x000000960c7b7824 */ /* 0x020fe200078e02ff */
[----:B------:R-:W-:Y:S01]  /*14820*/  LEA.HI.X.SX32 R181, R5, R133, 0x1, P5 ;  /* 0x0000008505b57211 */ /* 0x000fe200028f0eff */
[----:B0-----:R-:W-:-:S04]  /*14830*/  IMAD R177, R8, 0x4b, RZ ;  /* 0x0000004b08b17824 */ /* 0x001fc800078e02ff */
[----:B------:R-:W0:Y:S01]  /*14840*/  LDC R8, c[0x0][0x278] ;  /* 0x00009e00ff087b82 */ /* 0x000e220000000800 */
[----:B------:R5:W-:Y:S01]  /*14850*/  STG.E.U16 desc[UR6][R178.64], R100 ;  /* 0x00000064b2007986 */ /* 0x000be2000c101506 */
[----:B--2---:R-:W-:Y:S02]  /*14860*/  IMAD R15, R22, 0x9a, RZ ;  /* 0x0000009a160f7824 */ /* 0x004fe400078e02ff */
[----:B------:R-:W-:-:S04]  /*14870*/  IMAD R173, R20, 0x98, RZ ;  /* 0x0000009814ad7824 */ /* 0x000fc800078e02ff */
[----:B------:R-:W2:Y:S01]  /*14880*/  LDC R12, c[0x0][0x278] ;  /* 0x00009e00ff0c7b82 */ /* 0x000ea20000000800 */
[----:B------:R-:W-:Y:S01]  /*14890*/  IMAD R5, R6, 0x4d, RZ ;  /* 0x0000004d06057824 */ /* 0x000fe200078e02ff */
[-C--:B------:R-:W-:Y:S02]  /*148a0*/  IADD3 R184, P6, R15, R132.reuse, RZ ;  /* 0x000000840fb87210 */ /* 0x080fe40007fde0ff */
[----:B-----5:R-:W-:-:S04]  /*148b0*/  IADD3 R178, P3, R123, R132, RZ ;  /* 0x000000847bb27210 */ /* 0x020fc80007f7e0ff */
[----:B------:R-:W5:Y:S01]  /*148c0*/  LDC R6, c[0x0][0x278] ;  /* 0x00009e00ff067b82 */ /* 0x000f620000000800 */
[-C--:B------:R-:W-:Y:S01]  /*148d0*/  LEA.HI.X.SX32 R179, R177, R133.reuse, 0x1, P3 ;  /* 0x00000085b1b37211 */ /* 0x080fe200018f0eff */
[----:B-1----:R-:W-:Y:S01]  /*148e0*/  IMAD R177, R16, 0x9c, RZ ;  /* 0x0000009c10b17824 */ /* 0x002fe200078e02ff */
[----:B------:R-:W-:Y:S02]  /*148f0*/  IADD3 R182, P5, R173, R132, RZ ;  /* 0x00000084adb67210 */ /* 0x000fe40007fbe0ff */
[----:B------:R-:W-:Y:S02]  /*14900*/  PRMT R20, R113, 0x7632, R20 ;  /* 0x0000763271147816 */ /* 0x000fe40000000014 */
[-C--:B------:R-:W-:Y:S01]  /*14910*/  LEA.HI.X.SX32 R185, R5, R133.reuse, 0x1, P6 ;  /* 0x0000008505b97211 */ /* 0x080fe200030f0eff */
[----:B----4-:R-:W-:Y:S01]  /*14920*/  IMAD R5, R18, 0x9e, RZ ;  /* 0x0000009e12057824 */ /* 0x010fe200078e02ff */
[----:B------:R-:W1:Y:S01]  /*14930*/  LDC R14, c[0x0][0x278] ;  /* 0x00009e00ff0e7b82 */ /* 0x000e620000000800 */
[----:B------:R4:W-:Y:S01]  /*14940*/  STG.E.U16 desc[UR6][R180.64], R113 ;  /* 0x00000071b4007986 */ /* 0x0009e2000c101506 */
[----:B------:R-:W-:-:S03]  /*14950*/  LEA.HI.X.SX32 R183, R19, R133, 0x1, P5 ;  /* 0x0000008513b77211 */ /* 0x000fc600028f0eff */
[----:B------:R0:W-:Y:S01]  /*14960*/  STG.E.U16 desc[UR6][R178.64], R20 ;  /* 0x00000014b2007986 */ /* 0x0001e2000c101506 */
[----:B------:R-:W-:Y:S02]  /*14970*/  PRMT R22, R114, 0x7632, R22 ;  /* 0x0000763272167816 */ /* 0x000fe40000000016 */
[----:B------:R-:W1:Y:S01]  /*14980*/  LDC R16, c[0x0][0x278] ;  /* 0x00009e00ff107b82 */ /* 0x000e620000000800 */
[----:B---3--:R-:W-:Y:S01]  /*14990*/  IMAD R19, R26, 0xa0, RZ ;  /* 0x000000a01a137824 */ /* 0x008fe200078e02ff */
[----:B----4-:R-:W-:-:S06]  /*149a0*/  IADD3 R180, P5, R177, R132, RZ ;  /* 0x00000084b1b47210 */ /* 0x010fcc0007fbe0ff */
[----:B------:R-:W3:Y:S01]  /*149b0*/  LDC R18, c[0x0][0x278] ;  /* 0x00009e00ff127b82 */ /* 0x000ee20000000800 */
[-C--:B0-----:R-:W-:Y:S01]  /*149c0*/  IADD3 R178, P3, R5, R132.reuse, RZ ;  /* 0x0000008405b27210 */ /* 0x081fe20007f7e0ff */
[----:B------:R-:W-:Y:S01]  /*149d0*/  IMAD R113, R32, 0xa2, RZ ;  /* 0x000000a220717824 */ /* 0x000fe200078e02ff */
[-C--:B------:R-:W-:Y:S01]  /*149e0*/  LEA.HI.X.SX32 R181, R9, R133.reuse, 0x1, P5 ;  /* 0x0000008509b57211 */ /* 0x080fe200028f0eff */
[----:B------:R-:W-:Y:S01]  /*149f0*/  IMAD R9, R10, 0x51, RZ ;  /* 0x000000510a097824 */ /* 0x000fe200078e02ff */
[----:B------:R-:W-:Y:S02]  /*14a00*/  LEA.HI.X.SX32 R179, R187, R133, 0x1, P3 ;  /* 0x00000085bbb37211 */ /* 0x000fe400018f0eff */
[----:B------:R-:W-:Y:S01]  /*14a10*/  PRMT R26, R115, 0x7632, R26 ;  /* 0x00007632731a7816 */ /* 0x000fe2000000001a */
[----:B------:R-:W0:Y:S01]  /*14a20*/  LDC R10, c[0x0][0x278] ;  /* 0x00009e00ff0a7b82 */ /* 0x000e220000000800 */
[----:B------:R-:W-:Y:S04]  /*14a30*/  STG.E.U16 desc[UR6][R182.64], R114 ;  /* 0x00000072b6007986 */ /* 0x000fe8000c101506 */
[----:B------:R4:W-:Y:S03]  /*14a40*/  STG.E.U16 desc[UR6][R184.64], R22 ;  /* 0x00000016b8007986 */ /* 0x0009e6000c101506 */
[----:B------:R-:W3:Y:S01]  /*14a50*/  LDC R20, c[0x0][0x278] ;  /* 0x00009e00ff147b82 */ /* 0x000ee20000000800 */
[----:B------:R-:W-:Y:S04]  /*14a60*/  STG.E.U16 desc[UR6][R180.64], R115 ;  /* 0x00000073b4007986 */ /* 0x000fe8000c101506 */
[----:B------:R2:W-:Y:S01]  /*14a70*/  STG.E.U16 desc[UR6][R178.64], R26 ;  /* 0x0000001ab2007986 */ /* 0x0005e2000c101506 */
[----:B----4-:R-:W-:-:S02]  /*14a80*/  IADD3 R184, P6, R113, R132, RZ ;  /* 0x0000008471b87210 */ /* 0x010fc40007fde0ff */
[----:B------:R-:W4:Y:S01]  /*14a90*/  LDC R22, c[0x0][0x278] ;  /* 0x00009e00ff167b82 */ /* 0x000f220000000800 */
[----:B------:R-:W-:Y:S02]  /*14aa0*/  IADD3 R182, P5, R19, R132, RZ ;  /* 0x0000008413b67210 */ /* 0x000fe40007fbe0ff */
[----:B------:R-:W-:Y:S01]  /*14ab0*/  LEA.HI.X.SX32 R185, R9, R133, 0x1, P6 ;  /* 0x0000008509b97211 */ /* 0x000fe200030f0eff */
[----:B--2---:R-:W-:Y:S01]  /*14ac0*/  IMAD R179, R8, 0x53, RZ ;  /* 0x0000005308b37824 */ /* 0x004fe200078e02ff */
[----:B------:R-:W-:-:S03]  /*14ad0*/  PRMT R32, R116, 0x7632, R32 ;  /* 0x0000763274207816 */ /* 0x000fc60000000020 */
[----:B------:R-:W2:Y:S01]  /*14ae0*/  LDC R8, c[0x0][0x278] ;  /* 0x00009e00ff087b82 */ /* 0x000ea20000000800 */
[----:B-----5:R-:W-:Y:S02]  /*14af0*/  IMAD R9, R6, 0xa4, RZ ;  /* 0x000000a406097824 */ /* 0x020fe400078e02ff */
[----:B------:R-:W-:Y:S01]  /*14b00*/  IMAD R115, R12, 0xa6, RZ ;  /* 0x000000a60c737824 */ /* 0x000fe200078e02ff */
[-C--:B------:R-:W-:Y:S01]  /*14b10*/  LEA.HI.X.SX32 R183, R13, R133.reuse, 0x1, P5 ;  /* 0x000000850db77211 */ /* 0x080fe200028f0eff */
[----:B-1----:R-:W-:Y:S01]  /*14b20*/  IMAD R13, R14, 0xa8, RZ ;  /* 0x000000a80e0d7824 */ /* 0x002fe200078e02ff */
[-C--:B------:R-:W-:Y:S02]  /*14b30*/  IADD3 R6, P3, R9, R132.reuse, RZ ;  /* 0x0000008409067210 */ /* 0x080fe40007f7e0ff */
[-C--:B------:R-:W-:Y:S01]  /*14b40*/  IADD3 R180, P5, R115, R132.reuse, RZ ;  /* 0x0000008473b47210 */ /* 0x080fe20007fbe0ff */
[----:B------:R1:W-:Y:S01]  /*14b50*/  STG.E.U16 desc[UR6][R182.64], R116 ;  /* 0x00000074b6007986 */ /* 0x0003e2000c101506 */
[-C--:B------:R-:W-:Y:S01]  /*14b60*/  LEA.HI.X.SX32 R7, R7, R133.reuse, 0x1, P3 ;  /* 0x0000008507077211 */ /* 0x080fe200018f0eff */
[----:B------:R-:W5:Y:S01]  /*14b70*/  LDC R12, c[0x0][0x278] ;  /* 0x00009e00ff0c7b82 */ /* 0x000f620000000800 */
[-C--:B------:R-:W-:Y:S01]  /*14b80*/  LEA.HI.X.SX32 R181, R179, R133.reuse, 0x1, P5 ;  /* 0x00000085b3b57211 */ /* 0x080fe200028f0eff */
[----:B------:R-:W-:Y:S01]  /*14b90*/  IMAD R179, R16, 0xaa, RZ ;  /* 0x000000aa10b37824 */ /* 0x000fe200078e02ff */
[----:B------:R-:W-:Y:S01]  /*14ba0*/  PRMT R34, R117, 0x7632, R34 ;  /* 0x0000763275227816 */ /* 0x000fe20000000022 */
[----:B------:R0:W-:Y:S04]  /*14bb0*/  STG.E.U16 desc[UR6][R184.64], R32 ;  /* 0x00000020b8007986 */ /* 0x0001e8000c101506 */
[----:B------:R-:W5:Y:S01]  /*14bc0*/  LDC R26, c[0x0][0x278] ;  /* 0x00009e00ff1a7b82 */ /* 0x000f620000000800 */
[----:B-1----:R-:W-:Y:S01]  /*14bd0*/  IADD3 R182, P6, R13, R132, RZ ;  /* 0x000000840db67210 */ /* 0x002fe20007fde0ff */
[----:B------:R1:W-:Y:S03]  /*14be0*/  STG.E.U16 desc[UR6][R6.64], R117 ;  /* 0x0000007506007986 */ /* 0x0003e6000c101506 */
[----:B------:R-:W-:Y:S01]  /*14bf0*/  LEA.HI.X.SX32 R183, R135, R133, 0x1, P6 ;  /* 0x0000008587b77211 */ /* 0x000fe200030f0eff */
[----:B------:R4:W-:Y:S02]  /*14c00*/  STG.E.U16 desc[UR6][R180.64], R34 ;  /* 0x00000022b4007986 */ /* 0x0009e4000c101506 */
[----:B0-----:R-:W0:Y:S01]  /*14c10*/  LDC R32, c[0x0][0x278] ;  /* 0x00009e00ff207b82 */ /* 0x001e220000000800 */
[----:B------:R-:W-:-:S02]  /*14c20*/  IMAD R185, R10, 0x55, RZ ;  /* 0x000000550ab97824 */ /* 0x000fc400078e02ff */
[----:B---3--:R-:W-:Y:S01]  /*14c30*/  IMAD R135, R18, 0xac, RZ ;  /* 0x000000ac12877824 */ /* 0x008fe200078e02ff */
[----:B------:R3:W-:Y:S01]  /*14c40*/  STG.E.U16 desc[UR6][R182.64], R118 ;  /* 0x00000076b6007986 */ /* 0x0007e2000c101506 */
[----:B-1----:R-:W-:-:S03]  /*14c50*/  IMAD R117, R20, 0xae, RZ ;  /* 0x000000ae14757824 */ /* 0x002fc600078e02ff */
[----:B------:R-:W1:Y:S01]  /*14c60*/  LDC R14, c[0x0][0x278] ;  /* 0x00009e00ff0e7b82 */ /* 0x000e620000000800 */
[----:B----4-:R-:W-:-:S07]  /*14c70*/  IADD3 R180, P5, R179, R132, RZ ;  /* 0x00000084b3b47210 */ /* 0x010fce0007fbe0ff */
[----:B------:R-:W4:Y:S01]  /*14c80*/  LDC R16, c[0x0][0x278] ;  /* 0x00009e00ff107b82 */ /* 0x000f220000000800 */
[-C--:B------:R-:W-:Y:S01]  /*14c90*/  LEA.HI.X.SX32 R181, R185, R133.reuse, 0x1, P5 ;  /* 0x00000085b9b57211 */ /* 0x080fe200028f0eff */
[----:B--2---:R-:W-:Y:S01]  /*14ca0*/  IMAD R185, R8, 0x57, RZ ;  /* 0x0000005708b97824 */ /* 0x004fe200078e02ff */
[-C--:B---3--:R-:W-:Y:S02]  /*14cb0*/  IADD3 R182, P3, R135, R132.reuse, RZ ;  /* 0x0000008487b67210 */ /* 0x088fe40007f7e0ff */
[----:B------:R-:W-:Y:S02]  /*14cc0*/  IADD3 R184, P5, R117, R132, RZ ;  /* 0x0000008475b87210 */ /* 0x000fe40007fbe0ff */
[----:B------:R-:W-:Y:S01]  /*14cd0*/  PRMT R100, R118, 0x7632, R100 ;  /* 0x0000763276647816 */ /* 0x000fe20000000064 */
[----:B------:R-:W2:Y:S01]  /*14ce0*/  LDC R8, c[0x0][0x278] ;  /* 0x00009e00ff087b82 */ /* 0x000ea20000000800 */
[-C--:B------:R-:W-:Y:S02]  /*14cf0*/  LEA.HI.X.SX32 R183, R23, R133.reuse, 0x1, P3 ;  /* 0x0000008517b77211 */ /* 0x080fe400018f0eff */
[----:B------:R-:W-:-:S02]  /*14d00*/  LEA.HI.X.SX32 R185, R185, R133, 0x1, P5 ;  /* 0x00000085b9b97211 */ /* 0x000fc400028f0eff */
[----:B------:R-:W-:Y:S01]  /*14d10*/  PRMT R6, R119, 0x7632, R6 ;  /* 0x0000763277067816 */ /* 0x000fe20000000006 */
[----:B------:R5:W-:Y:S02]  /*14d20*/  STG.E.U16 desc[UR6][R180.64], R100 ;  /* 0x00000064b4007986 */ /* 0x000be4000c101506 */
[----:B------:R-:W3:Y:S01]  /*14d30*/  LDC R10, c[0x0][0x278] ;  /* 0x00009e00ff0a7b82 */ /* 0x000ee20000000800 */
[----:B------:R-:W-:Y:S01]  /*14d40*/  IMAD R7, R22, 0xb0, RZ ;  /* 0x000000b016077824 */ /* 0x000fe200078e02ff */
[----:B------:R-:W-:Y:S06]  /*14d50*/  STG.E.U16 desc[UR6][R182.64], R119 ;  /* 0x00000077b6007986 */ /* 0x000fec000c101506 */
[----:B------:R-:W3:Y:S01]  /*14d60*/  LDC R20, c[0x0][0x278] ;  /* 0x00009e00ff147b82 */ /* 0x000ee20000000800 */
[----:B------:R0:W-:Y:S07]  /*14d70*/  STG.E.U16 desc[UR6][R184.64], R6 ;  /* 0x00000006b8007986 */ /* 0x0001ee000c101506 */
[----:B------:R-:W3:Y:S01]  /*14d80*/  LDC R18, c[0x0][0x278] ;  /* 0x00009e00ff127b82 */ /* 0x000ee20000000800 */
[----:B------:R-:W-:Y:S01]  /*14d90*/  IADD3 R186, P6, R7, R132, RZ ;  /* 0x0000008407ba7210 */ /* 0x000fe20007fde0ff */
[----:B-----5:R-:W-:-:S06]  /*14da0*/  IMAD R181, R26, 0xb2, RZ ;  /* 0x000000b21ab57824 */ /* 0x020fcc00078e02ff */
[----:B0-----:R-:W0:Y:S01]  /*14db0*/  LDC R6, c[0x0][0x278] ;  /* 0x00009e00ff067b82 */ /* 0x001e220000000800 */
[----:B------:R-:W-:Y:S02]  /*14dc0*/  IMAD R119, R12, 0x59, RZ ;  /* 0x000000590c777824 */ /* 0x000fe400078e02ff */
[----:B------:R-:W-:Y:S01]  /*14dd0*/  IMAD R23, R32, 0xb4, RZ ;  /* 0x000000b420177824 */ /* 0x000fe200078e02ff */
[----:B------:R-:W-:Y:S01]  /*14de0*/  LEA.HI.X.SX32 R187, R25, R133, 0x1, P6 ;  /* 0x0000008519bb7211 */ /* 0x000fe200030f0eff */
[----:B----4-:R-:W-:-:S03]  /*14df0*/  IMAD R25, R16, 0xb6, RZ ;  /* 0x000000b610197824 */ /* 0x010fc600078e02ff */
[----:B------:R-:W4:Y:S01]  /*14e00*/  LDC R12, c[0x0][0x278] ;  /* 0x00009e00ff0c7b82 */ /* 0x000f220000000800 */
[----:B-1----:R-:W-:Y:S01]  /*14e10*/  IMAD R183, R14, 0x5b, RZ ;  /* 0x0000005b0eb77824 */ /* 0x002fe200078e02ff */
[-C--:B------:R-:W-:Y:S02]  /*14e20*/  IADD3 R118, P3, R181, R132.reuse, RZ ;  /* 0x00000084b5767210 */ /* 0x080fe40007f7e0ff */
[----:B------:R-:W-:Y:S01]  /*14e30*/  IADD3 R184, P5, R23, R132, RZ ;  /* 0x0000008417b87210 */ /* 0x000fe20007fbe0ff */
[----:B------:R1:W-:Y:S03]  /*14e40*/  STG.E.U16 desc[UR6][R186.64], R124 ;  /* 0x0000007cba007986 */ /* 0x0003e6000c101506 */
[----:B------:R-:W5:Y:S01]  /*14e50*/  LDC R14, c[0x0][0x278] ;  /* 0x00009e00ff0e7b82 */ /* 0x000f620000000800 */
[-C--:B------:R-:W-:Y:S02]  /*14e60*/  LEA.HI.X.SX32 R119, R119, R133.reuse, 0x1, P3 ;  /* 0x0000008577777211 */ /* 0x080fe400018f0eff */
[----:B------:R-:W-:-:S05]  /*14e70*/  LEA.HI.X.SX32 R185, R17, R133, 0x1, P5 ;  /* 0x0000008511b97211 */ /* 0x000fca00028f0eff */
[----:B------:R-:W5:Y:S01]  /*14e80*/  LDC R16, c[0x0][0x278] ;  /* 0x00009e00ff107b82 */ /* 0x000f620000000800 */
[-C--:B-1----:R-:W-:Y:S02]  /*14e90*/  IADD3 R186, P6, R25, R132.reuse, RZ ;  /* 0x0000008419ba7210 */ /* 0x082fe40007fde0ff */
[----:B------:R-:W-:Y:S01]  /*14ea0*/  PRMT R124, R124, 0x7632, R124 ;  /* 0x000076327c7c7816 */ /* 0x000fe2000000007c */
[----:B--2---:R-:W-:Y:S01]  /*14eb0*/  IMAD R17, R8, 0xb8, RZ ;  /* 0x000000b808117824 */ /* 0x004fe200078e02ff */
[----:B------:R-:W-:Y:S01]  /*14ec0*/  LEA.HI.X.SX32 R187, R183, R133, 0x1, P6 ;  /* 0x00000085b7bb7211 */ /* 0x000fe200030f0eff */
[----:B---3--:R-:W-:Y:S01]  /*14ed0*/  IMAD R183, R10, 0xba, RZ ;  /* 0x000000ba0ab77824 */ /* 0x008fe200078e02ff */
[----:B------:R-:W-:Y:S01]  /*14ee0*/  PRMT R26, R125, 0x7632, R26 ;  /* 0x000076327d1a7816 */ /* 0x000fe2000000001a */
[----:B------:R-:W1:Y:S01]  /*14ef0*/  LDC R22, c[0x0][0x278] ;  /* 0x00009e00ff167b82 */ /* 0x000e620000000800 */
[----:B------:R2:W-:Y:S01]  /*14f00*/  STG.E.U16 desc[UR6][R118.64], R124 ;  /* 0x0000007c76007986 */ /* 0x0005e2000c101506 */
[----:B------:R-:W-:-:S03]  /*14f10*/  IADD3 R34, P5, R17, R132, RZ ;  /* 0x0000008411227210 */ /* 0x000fc60007fbe0ff */
[----:B------:R3:W-:Y:S03]  /*14f20*/  STG.E.U16 desc[UR6][R184.64], R125 ;  /* 0x0000007db8007986 */ /* 0x0007e6000c101506 */
[----:B------:R-:W1:Y:S01]  /*14f30*/  LDC R8, c[0x0][0x278] ;  /* 0x00009e00ff087b82 */ /* 0x000e620000000800 */
[----:B------:R0:W-:Y:S01]  /*14f40*/  STG.E.U16 desc[UR6][R186.64], R26 ;  /* 0x0000001aba007986 */ /* 0x0001e2000c101506 */
[----:B--2---:R-:W-:Y:S01]  /*14f50*/  IMAD R119, R20, 0xbe, RZ ;  /* 0x000000be14777824 */ /* 0x004fe200078e02ff */
[----:B------:R-:W-:-:S05]  /*14f60*/  PRMT R100, R127, 0x7632, R100 ;  /* 0x000076327f647816 */ /* 0x000fca0000000064 */
[----:B------:R-:W2:Y:S01]  /*14f70*/  LDC R10, c[0x0][0x278] ;  /* 0x00009e00ff0a7b82 */ /* 0x000ea20000000800 */
[----:B---3--:R-:W-:Y:S01]  /*14f80*/  IMAD R125, R18, 0xbc, RZ ;  /* 0x000000bc127d7824 */ /* 0x008fe200078e02ff */
[-C--:B------:R-:W-:Y:S02]  /*14f90*/  IADD3 R184, P3, R183, R132.reuse, RZ ;  /* 0x00000084b7b87210 */ /* 0x080fe40007f7e0ff */
[----:B------:R-:W-:Y:S01]  /*14fa0*/  IADD3 R188, P6, R119, R132, RZ ;  /* 0x0000008477bc7210 */ /* 0x000fe20007fde0ff */
[----:B0-----:R-:W-:-:S03]  /*14fb0*/  IMAD R187, R6, 0x5f, RZ ;  /* 0x0000005f06bb7824 */ /* 0x001fc600078e02ff */
[----:B------:R-:W0:Y:S01]  /*14fc0*/  LDC R18, c[0x0][0x278] ;  /* 0x00009e00ff127b82 */ /* 0x000e220000000800 */
[-C--:B------:R-:W-:Y:S02]  /*14fd0*/  LEA.HI.X.SX32 R35, R35, R133.reuse, 0x1, P5 ;  /* 0x0000008523237211 */ /* 0x080fe400028f0eff */
[----:B------:R-:W-:Y:S02]  /*14fe0*/  IADD3 R32, P5, R125, R132, RZ ;  /* 0x000000847d207210 */ /* 0x000fe40007fbe0ff */
[----:B------:R-:W-:-:S03]  /*14ff0*/  LEA.HI.X.SX32 R185, R189, R133, 0x1, P3 ;  /* 0x00000085bdb97211 */ /* 0x000fc600018f0eff */
[----:B------:R-:W3:Y:S01]  /*15000*/  LDC R6, c[0x0][0x278] ;  /* 0x00009e00ff067b82 */ /* 0x000ee20000000800 */
[----:B------:R-:W-:Y:S02]  /*15010*/  PRMT R20, R126, 0x7632, R20 ;  /* 0x000076327e147816 */ /* 0x000fe40000000014 */
[-C--:B------:R-:W-:Y:S01]  /*15020*/  LEA.HI.X.SX32 R189, R187, R133.reuse, 0x1, P6 ;  /* 0x00000085bbbd7211 */ /* 0x080fe200030f0eff */
[----:B----4-:R-:W-:Y:S01]  /*15030*/  IMAD R187, R12, 0xc0, RZ ;  /* 0x000000c00cbb7824 */ /* 0x010fe200078e02ff */
[----:B------:R-:W-:Y:S01]  /*15040*/  LEA.HI.X.SX32 R33, R33, R133, 0x1, P5 ;  /* 0x0000008521217211 */ /* 0x000fe200028f0eff */
[----:B------:R5:W-:Y:S02]  /*15050*/  STG.E.U16 desc[UR6][R34.64], R126 ;  /* 0x0000007e22007986 */ /* 0x000be4000c101506 */
[----:B------:R-:W4:Y:S01]  /*15060*/  LDC R12, c[0x0][0x278] ;  /* 0x00009e00ff0c7b82 */ /* 0x000f220000000800 */
[----:B------:R-:W-:Y:S01]  /*15070*/  IADD3 R26, P5, R187, R132, RZ ;  /* 0x00000084bb1a7210 */ /* 0x000fe20007fbe0ff */
[----:B------:R1:W-:Y:S04]  /*15080*/  STG.E.U16 desc[UR6][R184.64], R20 ;  /* 0x00000014b8007986 */ /* 0x0003e8000c101506 */
[----:B------:R1:W-:Y:S01]  /*15090*/  STG.E.U16 desc[UR6][R32.64], R127 ;  /* 0x0000007f20007986 */ /* 0x0003e2000c101506 */
[----:B-----5:R-:W-:-:S03]  /*150a0*/  IMAD R35, R14, 0xc2, RZ ;  /* 0x000000c20e237824 */ /* 0x020fc600078e02ff */
[----:B------:R5:W-:Y:S01]  /*150b0*/  STG.E.U16 desc[UR6][R188.64], R100 ;  /* 0x00000064bc007986 */ /* 0x000be2000c101506 */
[----:B------:R-:W-:Y:S01]  /*150c0*/  LEA.HI.X.SX32 R27, R27, R133, 0x1, P5 ;  /* 0x000000851b1b7211 */ /* 0x000fe200028f0eff */
[----:B------:R-:W4:Y:S01]  /*150d0*/  LDC R14, c[0x0][0x278] ;  /* 0x00009e00ff0e7b82 */ /* 0x000f220000000800 */
[----:B-1----:R-:W-:-:S05]  /*150e0*/  IMAD R185, R16, 0xc4, RZ ;  /* 0x000000c410b97824 */ /* 0x002fca00078e02ff */
[-C--:B------:R-:W-:Y:S01]  /*150f0*/  IADD3 R190, P5, R185, R132.reuse, RZ ;  /* 0x00000084b9be7210 */ /* 0x080fe20007fbe0ff */
[----:B------:R-:W-:Y:S01]  /*15100*/  IMAD R33, R22, 0xc6, RZ ;  /* 0x000000c616217824 */ /* 0x000fe200078e02ff */
[----:B------:R-:W1:Y:S01]  /*15110*/  LDC R20, c[0x0][0x278] ;  /* 0x00009e00ff147b82 */ /* 0x000e620000000800 */
[----:B-----5:R-:W-:Y:S02]  /*15120*/  IADD3 R188, P3, R35, R132, RZ ;  /* 0x0000008423bc7210 */ /* 0x020fe40007f7e0ff */
[----:B------:R-:W-:Y:S02]  /*15130*/  PRMT R22, R128, 0x7632, R22 ;  /* 0x0000763280167816 */ /* 0x000fe40000000016 */
[-C--:B------:R-:W-:Y:S01]  /*15140*/  LEA.HI.X.SX32 R189, R191, R133.reuse, 0x1, P3 ;  /* 0x00000085bfbd7211 */ /* 0x080fe200018f0eff */
[----:B------:R-:W-:Y:S01]  /*15150*/  IMAD R127, R8, 0x63, RZ ;  /* 0x00000063087f7824 */ /* 0x000fe200078e02ff */
[----:B------:R-:W-:Y:S01]  /*15160*/  LEA.HI.X.SX32 R191, R21, R133, 0x1, P5 ;  /* 0x0000008515bf7211 */ /* 0x000fe200028f0eff */
[----:B------:R-:W5:Y:S01]  /*15170*/  LDC R8, c[0x0][0x278] ;  /* 0x00009e00ff087b82 */ /* 0x000f620000000800 */
[----:B0-----:R-:W-:Y:S01]  /*15180*/  IMAD R21, R18, 0xcc, RZ ;  /* 0x000000cc12157824 */ /* 0x001fe200078e02ff */
[----:B------:R-:W-:Y:S01]  /*15190*/  STG.E.U16 desc[UR6][R26.64], R128 ;  /* 0x000000801a007986 */ /* 0x000fe2000c101506 */
[----:B------:R-:W-:-:S03]  /*151a0*/  PRMT R32, R129, 0x7632, R32 ;  /* 0x0000763281207816 */ /* 0x000fc60000000020 */
[----:B------:R-:W-:Y:S02]  /*151b0*/  STG.E.U16 desc[UR6][R188.64], R22 ;  /* 0x00000016bc007986 */ /* 0x000fe4000c101506 */
[----:B------:R-:W0:Y:S02]  /*151c0*/  LDC R16, c[0x0][0x278] ;  /* 0x00009e00ff107b82 */ /* 0x000e240000000800 */
[----:B------:R3:W-:Y:S01]  /*151d0*/  STG.E.U16 desc[UR6][R190.64], R129 ;  /* 0x00000081be007986 */ /* 0x0007e2000c101506 */
[----:B------:R-:W-:-:S05]  /*151e0*/  IADD3 R192, P6, R33, R132, RZ ;  /* 0x0000008421c07210 */ /* 0x000fca0007fde0ff */
[----:B------:R-:W1:Y:S01]  /*151f0*/  LDC R18, c[0x0][0x278] ;  /* 0x00009e00ff127b82 */ /* 0x000e620000000800 */
[----:B------:R-:W-:Y:S01]  /*15200*/  LEA.HI.X.SX32 R193, R127, R133, 0x1, P6 ;  /* 0x000000857fc17211 */ /* 0x000fe200030f0eff */
[----:B---3--:R-:W-:-:S06]  /*15210*/  IMAD R129, R6, 0x65, RZ ;  /* 0x0000006506817824 */ /* 0x008fcc00078e02ff */
[----:B------:R-:W3:Y:S01]  /*15220*/  LDC R6, c[0x0][0x278] ;  /* 0x00009e00ff067b82 */ /* 0x000ee20000000800 */
[----:B--2---:R-:W-:Y:S02]  /*15230*/  IMAD R27, R10, 0xc8, RZ ;  /* 0x000000c80a1b7824 */ /* 0x004fe400078e02ff */
[----:B----4-:R-:W-:-:S05]  /*15240*/  IMAD R127, R12, 0xca, RZ ;  /* 0x000000ca0c7f7824 */ /* 0x010fca00078e02ff */
[----:B------:R-:W2:Y:S01]  /*15250*/  LDC R22, c[0x0][0x278] ;  /* 0x00009e00ff167b82 */ /* 0x000ea20000000800 */
[-C--:B------:R-:W-:Y:S02]  /*15260*/  IADD3 R194, P3, R27, R132.reuse, RZ ;  /* 0x000000841bc27210 */ /* 0x080fe40007f7e0ff */
[-C--:B------:R-:W-:Y:S01]  /*15270*/  IADD3 R128, P5, R127, R132.reuse, RZ ;  /* 0x000000847f807210 */ /* 0x080fe20007fbe0ff */
[----:B------:R4:W-:Y:S01]  /*15280*/  STG.E.U16 desc[UR6][R192.64], R32 ;  /* 0x00000020c0007986 */ /* 0x0009e2000c101506 */
[-C--:B------:R-:W-:Y:S01]  /*15290*/  LEA.HI.X.SX32 R195, R141, R133.reuse, 0x1, P3 ;  /* 0x000000858dc37211 */ /* 0x080fe200018f0eff */
[----:B------:R-:W-:Y:S01]  /*152a0*/  IMAD R189, R14, 0xce, RZ ;  /* 0x000000ce0ebd7824 */ /* 0x000fe200078e02ff */
[----:B------:R-:W-:Y:S01]  /*152b0*/  IADD3 R190, P6, R21, R132, RZ ;  /* 0x0000008415be7210 */ /* 0x000fe20007fde0ff */
[----:B------:R-:W2:Y:S01]  /*152c0*/  LDC R26, c[0x0][0x278] ;  /* 0x00009e00ff1a7b82 */ /* 0x000ea20000000800 */
[-C--:B------:R-:W-:Y:S01]  /*152d0*/  LEA.HI.X.SX32 R129, R129, R133.reuse, 0x1, P5 ;  /* 0x0000008581817211 */ /* 0x080fe200028f0eff */
[----:B------:R-:W-:Y:S01]  /*152e0*/  STG.E.U16 desc[UR6][R194.64], R130 ;  /* 0x00000082c2007986 */ /* 0x000fe2000c101506 */
[----:B------:R-:W-:-:S02]  /*152f0*/  LEA.HI.X.SX32 R191, R143, R133, 0x1, P6 ;  /* 0x000000858fbf7211 */ /* 0x000fc400030f0eff */
[----:B----4-:R-:W-:-:S03]  /*15300*/  PRMT R32, R130, 0x7632, R32 ;  /* 0x0000763282207816 */ /* 0x010fc60000000020 */
[----:B------:R-:W4:Y:S01]  /*15310*/  LDC R12, c[0x0][0x278] ;  /* 0x00009e00ff0c7b82 */ /* 0x000f220000000800 */
[----:B0-----:R-:W-:Y:S01]  /*15320*/  IMAD R141, R16, 0xd0, RZ ;  /* 0x000000d0108d7824 */ /* 0x001fe200078e02ff */
[----:B------:R-:W-:Y:S01]  /*15330*/  IADD3 R192, P5, R189, R132, RZ ;  /* 0x00000084bdc07210 */ /* 0x000fe20007fbe0ff */
[----:B-----5:R-:W-:Y:S01]  /*15340*/  IMAD R193, R8, 0x67, RZ ;  /* 0x0000006708c17824 */ /* 0x020fe200078e02ff */
[----:B------:R0:W-:Y:S01]  /*15350*/  STG.E.U16 desc[UR6][R128.64], R32 ;  /* 0x0000002080007986 */ /* 0x0001e2000c101506 */
[----:B-1----:R-:W-:-:S03]  /*15360*/  IMAD R143, R20, 0xd2, RZ ;  /* 0x000000d2148f7824 */ /* 0x002fc600078e02ff */
[----:B------:R-:W1:Y:S01]  /*15370*/  LDC R10, c[0x0][0x278] ;  /* 0x00009e00ff0a7b82 */ /* 0x000e620000000800 */
[----:B------:R-:W-:Y:S01]  /*15380*/  PRMT R34, R131, 0x7632, R34 ;  /* 0x0000763283227816 */ /* 0x000fe20000000022 */
[----:B------:R5:W-:Y:S01]  /*15390*/  STG.E.U16 desc[UR6][R190.64], R131 ;  /* 0x00000083be007986 */ /* 0x000be2000c101506 */
[----:B------:R-:W-:-:S05]  /*153a0*/  LEA.HI.X.SX32 R193, R193, R133, 0x1, P5 ;  /* 0x00000085c1c17211 */ /* 0x000fca00028f0eff */
[----:B------:R-:W1:Y:S01]  /*153b0*/  LDC R14, c[0x0][0x278] ;  /* 0x00009e00ff0e7b82 */ /* 0x000e620000000800 */
[----:B0-----:R-:W-:Y:S01]  /*153c0*/  IMAD R129, R18, 0xd4, RZ ;  /* 0x000000d412817824 */ /* 0x001fe200078e02ff */
[-C--:B------:R-:W-:Y:S02]  /*153d0*/  IADD3 R194, P5, R143, R132.reuse, RZ ;  /* 0x000000848fc27210 */ /* 0x080fe40007fbe0ff */
[-C--:B-----5:R-:W-:Y:S01]  /*153e0*/  IADD3 R190, P3, R141, R132.reuse, RZ ;  /* 0x000000848dbe7210 */ /* 0x0a0fe20007f7e0ff */
[----:B---3--:R-:W-:Y:S01]  /*153f0*/  IMAD R131, R6, 0x69, RZ ;  /* 0x0000006906837824 */ /* 0x008fe200078e02ff */
[----:B------:R-:W-:Y:S02]  /*15400*/  IADD3 R196, P6, R129, R132, RZ ;  /* 0x0000008481c47210 */ /* 0x000fe40007fde0ff */
[----:B------:R-:W0:Y:S01]  /*15410*/  LDC R16, c[0x0][0x278] ;  /* 0x00009e00ff107b82 */ /* 0x000e220000000800 */
[-C--:B------:R-:W-:Y:S02]  /*15420*/  LEA.HI.X.SX32 R191, R101, R133.reuse, 0x1, P3 ;  /* 0x0000008565bf7211 */ /* 0x080fe400018f0eff */
[----:B------:R-:W-:-:S02]  /*15430*/  LEA.HI.X.SX32 R195, R131, R133, 0x1, P5 ;  /* 0x0000008583c37211 */ /* 0x000fc400028f0eff */
[----:B------:R-:W-:Y:S02]  /*15440*/  PRMT R8, R136, 0x7632, R8 ;  /* 0x0000763288087816 */ /* 0x000fe40000000008 */
[----:B------:R-:W-:Y:S01]  /*15450*/  LEA.HI.X.SX32 R197, R151, R133, 0x1, P6 ;  /* 0x0000008597c57211 */ /* 0x000fe200030f0eff */
[----:B------:R-:W3:Y:S01]  /*15460*/  LDC R18, c[0x0][0x278] ;  /* 0x00009e00ff127b82 */ /* 0x000ee20000000800 */
[----:B--2---:R-:W-:Y:S01]  /*15470*/  IMAD R151, R22, 0xd6, RZ ;  /* 0x000000d616977824 */ /* 0x004fe200078e02ff */
[----:B------:R4:W-:Y:S04]  /*15480*/  STG.E.U16 desc[UR6][R192.64], R34 ;  /* 0x00000022c0007986 */ /* 0x0009e8000c101506 */
[----:B------:R-:W-:Y:S02]  /*15490*/  STG.E.U16 desc[UR6][R190.64], R136 ;  /* 0x00000088be007986 */ /* 0x000fe4000c101506 */
[----:B------:R-:W2:Y:S02]  /*154a0*/  LDC R20, c[0x0][0x278] ;  /* 0x00009e00ff147b82 */ /* 0x000ea40000000800 */
[----:B------:R5:W-:Y:S06]  /*154b0*/  STG.E.U16 desc[UR6][R194.64], R8 ;  /* 0x00000008c2007986 */ /* 0x000bec000c101506 */
[----:B------:R-:W2:Y:S01]  /*154c0*/  LDC R22, c[0x0][0x278] ;  /* 0x00009e00ff167b82 */ /* 0x000ea20000000800 */
[----:B------:R-:W-:-:S02]  /*154d0*/  IMAD R101, R26, 0xd8, RZ ;  /* 0x000000d81a657824 */ /* 0x000fc400078e02ff */
[----:B----4-:R-:W-:-:S05]  /*154e0*/  IMAD R193, R12, 0x6d, RZ ;  /* 0x0000006d0cc17824 */ /* 0x010fca00078e02ff */
[----:B-----5:R-:W4:Y:S01]  /*154f0*/  LDC R8, c[0x0][0x278] ;  /* 0x00009e00ff087b82 */ /* 0x020f220000000800 */
[----:B-1----:R-:W-:-:S07]  /*15500*/  IMAD R191, R10, 0x6b, RZ ;  /* 0x0000006b0abf7824 */ /* 0x002fce00078e02ff */
[----:B------:R-:W1:Y:S01]  /*15510*/  LDC R6, c[0x0][0x278] ;  /* 0x00009e00ff067b82 */ /* 0x000e620000000800 */
[----:B------:R-:W-:Y:S01]  /*15520*/  IMAD R131, R14, 0xda, RZ ;  /* 0x000000da0e837824 */ /* 0x000fe200078e02ff */
[-C--:B------:R-:W-:Y:S02]  /*15530*/  IADD3 R190, P3, R151, R132.reuse, RZ ;  /* 0x0000008497be7210 */ /* 0x080fe40007f7e0ff */
[----:B------:R-:W-:-:S04]  /*15540*/  IADD3 R144, P5, R101, R132, RZ ;  /* 0x0000008465907210 */ /* 0x000fc80007fbe0ff */
[----:B------:R-:W5:Y:S01]  /*15550*/  LDC R12, c[0x0][0x278] ;  /* 0x00009e00ff0c7b82 */ /* 0x000f620000000800 */
[----:B------:R0:W-:Y:S01]  /*15560*/  STG.E.U16 desc[UR6][R196.64], R137 ;  /* 0x00000089c4007986 */ /* 0x0001e2000c101506 */
[----:B------:R-:W-:Y:S02]  /*15570*/  LEA.HI.X.SX32 R191, R191, R133, 0x1, P3 ;  /* 0x00000085bfbf7211 */ /* 0x000fe400018f0eff */
[----:B------:R-:W-:-:S04]  /*15580*/  PRMT R32, R137, 0x7632, R32 ;  /* 0x0000763289207816 */ /* 0x000fc80000000020 */
[----:B------:R-:W5:Y:S01]  /*15590*/  LDC R14, c[0x0][0x278] ;  /* 0x00009e00ff0e7b82 */ /* 0x000f620000000800 */
[----:B------:R-:W-:Y:S02]  /*155a0*/  IADD3 R194, P6, R131, R132, RZ ;  /* 0x0000008483c27210 */ /* 0x000fe40007fde0ff */
[----:B------:R-:W-:Y:S01]  /*155b0*/  LEA.HI.X.SX32 R145, R145, R133, 0x1, P5 ;  /* 0x0000008591917211 */ /* 0x000fe200028f0eff */
[----:B0-----:R-:W-:-:S04]  /*155c0*/  IMAD R137, R16, 0xdc, RZ ;  /* 0x000000dc10897824 */ /* 0x001fc800078e02ff */
[----:B------:R-:W0:Y:S01]  /*155d0*/  LDC R10, c[0x0][0x278] ;  /* 0x00009e00ff0a7b82 */ /* 0x000e220000000800 */
[----:B------:R-:W-:Y:S01]  /*155e0*/  LEA.HI.X.SX32 R195, R193, R133, 0x1, P6 ;  /* 0x00000085c1c37211 */ /* 0x000fe200030f0eff */
[----:B------:R2:W-:Y:S01]  /*155f0*/  STG.E.U16 desc[UR6][R190.64], R32 ;  /* 0x00000020be007986 */ /* 0x0005e2000c101506 */
[----:B------:R-:W-:Y:S01]  /*15600*/  PRMT R34, R138, 0x7632, R34 ;  /* 0x000076328a227816 */ /* 0x000fe20000000022 */
[----:B---3--:R-:W-:-:S04]  /*15610*/  IMAD R193, R18, 0xde, RZ ;  /* 0x000000de12c17824 */ /* 0x008fc800078e02ff */
[----:B------:R-:W3:Y:S01]  /*15620*/  LDC R16, c[0x0][0x278] ;  /* 0x00009e00ff107b82 */ /* 0x000ee20000000800 */
[----:B------:R4:W-:Y:S01]  /*15630*/  STG.E.U16 desc[UR6][R144.64], R138 ;  /* 0x0000008a90007986 */ /* 0x0009e2000c101506 */
[----:B------:R-:W-:Y:S01]  /*15640*/  IADD3 R104, P5, R137, R132, RZ ;  /* 0x0000008489687210 */ /* 0x000fe20007fbe0ff */
[----:B--2---:R-:W-:-:S05]  /*15650*/  IMAD R191, R22, 0xe2, RZ ;  /* 0x000000e216bf7824 */ /* 0x004fca00078e02ff */
[----:B------:R-:W2:Y:S01]  /*15660*/  LDC R26, c[0x0][0x278] ;  /* 0x00009e00ff1a7b82 */ /* 0x000ea20000000800 */
[----:B------:R1:W-:Y:S01]  /*15670*/  STG.E.U16 desc[UR6][R194.64], R34 ;  /* 0x00000022c2007986 */ /* 0x0003e2000c101506 */
[----:B----4-:R-:W-:-:S06]  /*15680*/  IMAD R145, R20, 0xe0, RZ ;  /* 0x000000e014917824 */ /* 0x010fcc00078e02ff */
[----:B------:R-:W4:Y:S01]  /*15690*/  LDC R18, c[0x0][0x278] ;  /* 0x00009e00ff127b82 */ /* 0x000f220000000800 */
[----:B-1----:R-:W-:Y:S01]  /*156a0*/  IMAD R197, R6, 0x6f, RZ ;  /* 0x0000006f06c57824 */ /* 0x002fe200078e02ff */
[----:B------:R-:W-:Y:S01]  /*156b0*/  IADD3 R200, P6, R191, R132, RZ ;  /* 0x00000084bfc87210 */ /* 0x000fe20007fde0ff */
[----:B------:R-:W-:-:S05]  /*156c0*/  IMAD R195, R8, 0x71, RZ ;  /* 0x0000007108c37824 */ /* 0x000fca00078e02ff */
[----:B------:R-:W1:Y:S01]  /*156d0*/  LDC R20, c[0x0][0x278] ;  /* 0x00009e00ff147b82 */ /* 0x000e620000000800 */
[-C--:B------:R-:W-:Y:S02]  /*156e0*/  IADD3 R196, P3, R193, R132.reuse, RZ ;  /* 0x00000084c1c47210 */ /* 0x080fe40007f7e0ff */
[-C--:B------:R-:W-:Y:S02]  /*156f0*/  LEA.HI.X.SX32 R105, R105, R133.reuse, 0x1, P5 ;  /* 0x0000008569697211 */ /* 0x080fe400028f0eff */
[----:B------:R-:W-:Y:S02]  /*15700*/  IADD3 R102, P5, R145, R132, RZ ;  /* 0x0000008491667210 */ /* 0x000fe40007fbe0ff */
[-C--:B------:R-:W-:Y:S01]  /*15710*/  LEA.HI.X.SX32 R201, R195, R133.reuse, 0x1, P6 ;  /* 0x00000085c3c97211 */ /* 0x080fe200030f0eff */
[----:B-----5:R-:W-:Y:S01]  /*15720*/  IMAD R195, R12, 0xe4, RZ ;  /* 0x000000e40cc37824 */ /* 0x020fe200078e02ff */
[-C--:B------:R-:W-:Y:S01]  /*15730*/  LEA.HI.X.SX32 R197, R197, R133.reuse, 0x1, P3 ;  /* 0x00000085c5c57211 */ /* 0x080fe200018f0eff */
[----:B------:R-:W5:Y:S01]  /*15740*/  LDC R12, c[0x0][0x278] ;  /* 0x00009e00ff0c7b82 */ /* 0x000f620000000800 */
[----:B------:R-:W-:Y:S01]  /*15750*/  PRMT R8, R139, 0x7632, R8 ;  /* 0x000076328b087816 */ /* 0x000fe20000000008 */
[----:B------:R0:W-:Y:S01]  /*15760*/  STG.E.U16 desc[UR6][R104.64], R139 ;  /* 0x0000008b68007986 */ /* 0x0001e2000c101506 */
[----:B------:R-:W-:-:S02]  /*15770*/  LEA.HI.X.SX32 R103, R103, R133, 0x1, P5 ;  /* 0x0000008567677211 */ /* 0x000fc400028f0eff */
[----:B------:R-:W-:Y:S01]  /*15780*/  PRMT R100, R84, 0x7632, R100 ;  /* 0x0000763254647816 */ /* 0x000fe20000000064 */
[----:B------:R2:W-:Y:S01]  /*15790*/  STG.E.U16 desc[UR6][R196.64], R8 ;  /* 0x00000008c4007986 */ /* 0x0005e2000c101506 */
[----:B------:R-:W-:Y:S01]  /*157a0*/  IADD3 R152, P5, R195, R132, RZ ;  /* 0x00000084c3987210 */ /* 0x000fe20007fbe0ff */
[----:B------:R-:W5:Y:S02]  /*157b0*/  LDC R22, c[0x0][0x278] ;  /* 0x00009e00ff167b82 */ /* 0x000f640000000800 */
[----:B------:R-:W-:Y:S01]  /*157c0*/  STG.E.U16 desc[UR6][R102.64], R84 ;  /* 0x0000005466007986 */ /* 0x000fe2000c101506 */
[----:B0-----:R-:W-:-:S03]  /*157d0*/  IMAD R105, R14, 0xe6, RZ ;  /* 0x000000e60e697824 */ /* 0x001fc600078e02ff */
[----:B------:R0:W-:Y:S02]  /*157e0*/  STG.E.U16 desc[UR6][R200.64], R100 ;  /* 0x00000064c8007986 */ /* 0x0001e4000c101506 */
[----:B------:R-:W5:Y:S01]  /*157f0*/  LDC R6, c[0x0][0x278] ;  /* 0x00009e00ff067b82 */ /* 0x000f620000000800 */
[----:B---3--:R-:W-:Y:S01]  /*15800*/  IMAD R139, R16, 0xe8, RZ ;  /* 0x000000e8108b7824 */ /* 0x008fe200078e02ff */
[----:B------:R-:W-:Y:S01]  /*15810*/  LEA.HI.X.SX32 R153, R153, R133, 0x1, P5 ;  /* 0x0000008599997211 */ /* 0x000fe200028f0eff */
[----:B--2---:R-:W-:-:S05]  /*15820*/  IMAD R197, R10, 0x73, RZ ;  /* 0x000000730ac57824 */ /* 0x004fca00078e02ff */
[----:B------:R-:W2:Y:S01]  /*15830*/  LDC R8, c[0x0][0x278] ;  /* 0x00009e00ff087b82 */ /* 0x000ea20000000800 */
[-C--:B0-----:R-:W-:Y:S01]  /*15840*/  IADD3 R200, P3, R105, R132.reuse, RZ ;  /* 0x0000008469c87210 */ /* 0x081fe20007f7e0ff */
[----:B------:R-:W-:Y:S01]  /*15850*/  IMAD R103, R26, 0xea, RZ ;  /* 0x000000ea1a677824 */ /* 0x000fe200078e02ff */
[----:B------:R-:W-:Y:S01]  /*15860*/  IADD3 R202, P5, R139, R132, RZ ;  /* 0x000000848bca7210 */ /* 0x000fe20007fbe0ff */
[----:B------:R1:W-:Y:S01]  /*15870*/  STG.E.U16 desc[UR6][R152.64], R85 ;  /* 0x0000005598007986 */ /* 0x0003e2000c101506 */
[----:B------:R-:W-:-:S03]  /*15880*/  LEA.HI.X.SX32 R201, R197, R133, 0x1, P3 ;  /* 0x00000085c5c97211 */ /* 0x000fc600018f0eff */
[----:B------:R-:W0:Y:S01]  /*15890*/  LDC R14, c[0x0][0x278] ;  /* 0x00009e00ff0e7b82 */ /* 0x000e220000000800 */
[----:B------:R-:W-:Y:S01]  /*158a0*/  PRMT R100, R85, 0x7632, R100 ;  /* 0x0000763255647816 */ /* 0x000fe20000000064 */
[----:B----4-:R-:W-:Y:S01]  /*158b0*/  IMAD R197, R18, 0xec, RZ ;  /* 0x000000ec12c57824 */ /* 0x010fe200078e02ff */
[----:B------:R-:W-:-:S05]  /*158c0*/  IADD3 R204, P6, R103, R132, RZ ;  /* 0x0000008467cc7210 */ /* 0x000fca0007fde0ff */
[----:B------:R-:W3:Y:S01]  /*158d0*/  LDC R10, c[0x0][0x278] ;  /* 0x00009e00ff0a7b82 */ /* 0x000ee20000000800 */
[----:B-1----:R-:W-:Y:S01]  /*158e0*/  IMAD R85, R20, 0xee, RZ ;  /* 0x000000ee14557824 */ /* 0x002fe200078e02ff */
[----:B------:R-:W-:Y:S01]  /*158f0*/  LEA.HI.X.SX32 R203, R149, R133, 0x1, P5 ;  /* 0x0000008595cb7211 */ /* 0x000fe200028f0eff */
[----:B------:R1:W-:Y:S01]  /*15900*/  STG.E.U16 desc[UR6][R200.64], R100 ;  /* 0x00000064c8007986 */ /* 0x0003e2000c101506 */
[----:B------:R-:W-:-:S04]  /*15910*/  IADD3 R146, P5, R197, R132, RZ ;  /* 0x00000084c5927210 */ /* 0x000fc80007fbe0ff */
[----:B------:R-:W4:Y:S01]  /*15920*/  LDC R16, c[0x0][0x278] ;  /* 0x00009e00ff107b82 */ /* 0x000f220000000800 */
[-C--:B------:R-:W-:Y:S02]  /*15930*/  LEA.HI.X.SX32 R205, R205, R133.reuse, 0x1, P6 ;  /* 0x00000085cdcd7211 */ /* 0x080fe400030f0eff */
[----:B------:R-:W-:Y:S02]  /*15940*/  PRMT R102, R86, 0x7632, R102 ;  /* 0x0000763256667816 */ /* 0x000fe40000000066 */
[-C--:B------:R-:W-:Y:S02]  /*15950*/  LEA.HI.X.SX32 R147, R147, R133.reuse, 0x1, P5 ;  /* 0x0000008593937211 */ /* 0x080fe400028f0eff */
[-C--:B-1----:R-:W-:Y:S01]  /*15960*/  IADD3 R200, P3, R85, R132.reuse, RZ ;  /* 0x0000008455c87210 */ /* 0x082fe20007f7e0ff */
[----:B-----5:R-:W-:Y:S01]  /*15970*/  IMAD R153, R12, 0xf2, RZ ;  /* 0x000000f20c997824 */ /* 0x020fe200078e02ff */
[----:B------:R-:W-:Y:S01]  /*15980*/  PRMT R100, R87, 0x7632, R100 ;  /* 0x0000763257647816 */ /* 0x000fe20000000064 */
[----:B------:R1:W-:Y:S01]  /*15990*/  STG.E.U16 desc[UR6][R202.64], R86 ;  /* 0x00000056ca007986 */ /* 0x0003e2000c101506 */
[----:B------:R-:W-:Y:S01]  /*159a0*/  LEA.HI.X.SX32 R201, R207, R133, 0x1, P3 ;  /* 0x00000085cfc97211 */ /* 0x000fe200018f0eff */
[----:B------:R-:W5:Y:S01]  /*159b0*/  LDC R12, c[0x0][0x278] ;  /* 0x00009e00ff0c7b82 */ /* 0x000f620000000800 */
[----:B------:R-:W-:Y:S01]  /*159c0*/  IMAD R149, R22, 0xf0, RZ ;  /* 0x000000f016957824 */ /* 0x000fe200078e02ff */
[----:B------:R-:W-:Y:S04]  /*159d0*/  STG.E.U16 desc[UR6][R204.64], R102 ;  /* 0x00000066cc007986 */ /* 0x000fe8000c101506 */
[----:B------:R-:W-:Y:S02]  /*159e0*/  STG.E.U16 desc[UR6][R146.64], R87 ;  /* 0x0000005792007986 */ /* 0x000fe4000c101506 */
[----:B------:R-:W5:Y:S02]  /*159f0*/  LDC R18, c[0x0][0x278] ;  /* 0x00009e00ff127b82 */ /* 0x000f640000000800 */
[----:B------:R2:W-:Y:S01]  /*15a00*/  STG.E.U16 desc[UR6][R200.64], R100 ;  /* 0x00000064c8007986 */ /* 0x0005e2000c101506 */
[----:B-1----:R-:W-:-:S04]  /*15a10*/  IADD3 R202, P5, R149, R132, RZ ;  /* 0x0000008495ca7210 */ /* 0x002fc80007fbe0ff */
[----:B------:R-:W-:Y:S01]  /*15a20*/  LEA.HI.X.SX32 R203, R107, R133, 0x1, P5 ;  /* 0x000000856bcb7211 */ /* 0x000fe200028f0eff */
[----:B--2---:R-:W-:Y:S02]  /*15a30*/  IMAD R201, R8, 0x7b, RZ ;  /* 0x0000007b08c97824 */ /* 0x004fe400078e02ff */
[----:B------:R-:W1:Y:S01]  /*15a40*/  LDC R8, c[0x0][0x278] ;  /* 0x00009e00ff087b82 */ /* 0x000e620000000800 */
[----:B0-----:R-:W-:Y:S02]  /*15a50*/  IMAD R87, R14, 0xf6, RZ ;  /* 0x000000f60e577824 */ /* 0x001fe400078e02ff */
[----:B---3--:R-:W-:Y:S01]  /*15a60*/  IMAD R107, R10, 0xf4, RZ ;  /* 0x000000f40a6b7824 */ /* 0x008fe200078e02ff */
[----:B------:R-:W-:Y:S01]  /*15a70*/  IADD3 R204, P6, R153, R132, RZ ;  /* 0x0000008499cc7210 */ /* 0x000fe20007fde0ff */
[----:B------:R-:W-:-:S03]  /*15a80*/  IMAD R205, R6, 0x79, RZ ;  /* 0x0000007906cd7824 */ /* 0x000fc600078e02ff */
[----:B------:R-:W0:Y:S01]  /*15a90*/  LDC R14, c[0x0][0x278] ;  /* 0x00009e00ff0e7b82 */ /* 0x000e220000000800 */
[----:B----4-:R-:W-:Y:S01]  /*15aa0*/  IMAD R147, R16, 0xf8, RZ ;  /* 0x000000f810937824 */ /* 0x010fe200078e02ff */
[----:B------:R-:W-:Y:S01]  /*15ab0*/  IADD3 R206, P3, R107, R132, RZ ;  /* 0x000000846bce7210 */ /* 0x000fe20007f7e0ff */
[----:B------:R2:W-:Y:S01]  /*15ac0*/  STG.E.U16 desc[UR6][R202.64], R80 ;  /* 0x00000050ca007986 */ /* 0x0005e2000c101506 */
[----:B------:R-:W-:-:S04]  /*15ad0*/  LEA.HI.X.SX32 R205, R205, R133, 0x1, P6 ;  /* 0x00000085cdcd7211 */ /* 0x000fc800030f0eff */
[----:B------:R-:W3:Y:S01]  /*15ae0*/  LDC R6, c[0x0][0x278] ;  /* 0x00009e00ff067b82 */ /* 0x000ee20000000800 */
[-C--:B------:R-:W-:Y:S02]  /*15af0*/  IADD3 R200, P5, R87, R132.reuse, RZ ;  /* 0x0000008457c87210 */ /* 0x080fe40007fbe0ff */
[----:B------:R-:W-:Y:S02]  /*15b00*/  PRMT R102, R80, 0x7632, R102 ;  /* 0x0000763250667816 */ /* 0x000fe40000000066 */
[-C--:B------:R-:W-:Y:S02]  /*15b10*/  LEA.HI.X.SX32 R207, R155, R133.reuse, 0x1, P3 ;  /* 0x000000859bcf7211 */ /* 0x080fe400018f0eff */
[----:B--2---:R-:W-:Y:S01]  /*15b20*/  IADD3 R202, P6, R147, R132, RZ ;  /* 0x0000008493ca7210 */ /* 0x004fe20007fde0ff */
[----:B------:R-:W2:Y:S01]  /*15b30*/  LDC R16, c[0x0][0x278] ;  /* 0x00009e00ff107b82 */ /* 0x000ea20000000800 */
[----:B------:R-:W-:Y:S02]  /*15b40*/  LEA.HI.X.SX32 R201, R201, R133, 0x1, P5 ;  /* 0x00000085c9c97211 */ /* 0x000fe400028f0eff */
[----:B------:R-:W-:-:S02]  /*15b50*/  PRMT R100, R81, 0x7632, R100 ;  /* 0x0000763251647816 */ /* 0x000fc40000000064 */
[----:B------:R-:W-:Y:S01]  /*15b60*/  LEA.HI.X.SX32 R203, R109, R133, 0x1, P6 ;  /* 0x000000856dcb7211 */ /* 0x000fe200030f0eff */
[----:B------:R-:W-:Y:S01]  /*15b70*/  STG.E.U16 desc[UR6][R204.64], R102 ;  /* 0x00000066cc007986 */ /* 0x000fe2000c101506 */
[----:B-----5:R-:W-:Y:S01]  /*15b80*/  IMAD R155, R12, 0xfa, RZ ;  /* 0x000000fa0c9b7824 */ /* 0x020fe200078e02ff */
[----:B------:R-:W4:Y:S02]  /*15b90*/  LDC R10, c[0x0][0x278] ;  /* 0x00009e00ff0a7b82 */ /* 0x000f240000000800 */
[----:B------:R5:W-:Y:S04]  /*15ba0*/  STG.E.U16 desc[UR6][R206.64], R81 ;  /* 0x00000051ce007986 */ /* 0x000be8000c101506 */
[----:B------:R-:W-:Y:S02]  /*15bb0*/  STG.E.U16 desc[UR6][R200.64], R100 ;  /* 0x00000064c8007986 */ /* 0x000fe4000c101506 */
[----:B------:R-:W4:Y:S02]  /*15bc0*/  LDC R12, c[0x0][0x278] ;  /* 0x00009e00ff0c7b82 */ /* 0x000f240000000800 */
[----:B------:R1:W-:Y:S01]  /*15bd0*/  STG.E.U16 desc[UR6][R202.64], R82 ;  /* 0x00000052ca007986 */ /* 0x0003e2000c101506 */
[----:B------:R-:W-:-:S05]  /*15be0*/  IMAD R109, R18, 0xfc, RZ ;  /* 0x000000fc126d7824 */ /* 0x000fca00078e02ff */
[----:B-----5:R-:W5:Y:S01]  /*15bf0*/  LDC R207, c[0x0][0x278] ;  /* 0x00009e00ffcf7b82 */ /* 0x020f620000000800 */
[----:B-1----:R-:W-:-:S07]  /*15c00*/  IMAD R203, R8, 0x7f, RZ ;  /* 0x0000007f08cb7824 */ /* 0x002fce00078e02ff */
[----:B------:R-:W1:Y:S01]  /*15c10*/  LDC R8, c[0x0][0x278] ;  /* 0x00009e00ff087b82 */ /* 0x000e620000000800 */
[----:B0-----:R-:W-:Y:S01]  /*15c20*/  IMAD R81, R14, 0xfe, RZ ;  /* 0x000000fe0e517824 */ /* 0x001fe200078e02ff */
[-C--:B------:R-:W-:Y:S01]  /*15c30*/  IADD3 R200, P3, R155, R132.reuse, RZ ;  /* 0x000000849bc87210 */ /* 0x080fe20007f7e0ff */
[----:B---3--:R-:W-:Y:S01]  /*15c40*/  IMAD R205, R6, 0x7d, RZ ;  /* 0x0000007d06cd7824 */ /* 0x008fe200078e02ff */
[----:B------:R-:W-:-:S04]  /*15c50*/  IADD3 R156, P5, R109, R132, RZ ;  /* 0x000000846d9c7210 */ /* 0x000fc80007fbe0ff */
[----:B------:R-:W0:Y:S01]  /*15c60*/  LDC R14, c[0x0][0x278] ;  /* 0x00009e00ff0e7b82 */ /* 0x000e220000000800 */
[----:B------:R-:W-:Y:S01]  /*15c70*/  PRMT R20, R82, 0x7632, R20 ;  /* 0x0000763252147816 */ /* 0x000fe20000000014 */
[----:B--2---:R-:W-:Y:S01]  /*15c80*/  IMAD R215, R16, 0x102, RZ ;  /* 0x0000010210d77824 */ /* 0x004fe200078e02ff */
[-C--:B------:R-:W-:Y:S02]  /*15c90*/  LEA.HI.X.SX32 R201, R205, R133.reuse, 0x1, P3 ;  /* 0x00000085cdc97211 */ /* 0x080fe400018f0eff */
[----:B------:R-:W-:Y:S02]  /*15ca0*/  IADD3 R202, P3, R81, R132, RZ ;  /* 0x0000008451ca7210 */ /* 0x000fe40007f7e0ff */
[-C--:B------:R-:W-:Y:S01]  /*15cb0*/  LEA.HI.X.SX32 R157, R157, R133.reuse, 0x1, P5 ;  /* 0x000000859d9d7211 */ /* 0x080fe200028f0eff */
[----:B------:R-:W2:Y:S01]  /*15cc0*/  LDC R205, c[0x0][0x278] ;  /* 0x00009e00ffcd7b82 */ /* 0x000ea20000000800 */
[----:B------:R4:W-:Y:S01]  /*15cd0*/  STG.E.U16 desc[UR6][R200.64], R20 ;  /* 0x00000014c8007986 */ /* 0x0009e2000c101506 */
[----:B------:R-:W-:-:S06]  /*15ce0*/  LEA.HI.X.SX32 R203, R203, R133, 0x1, P3 ;  /* 0x00000085cbcb7211 */ /* 0x000fcc00018f0eff */
[----:B------:R-:W3:Y:S01]  /*15cf0*/  LDC R6, c[0x0][0x278] ;  /* 0x00009e00ff067b82 */ /* 0x000ee20000000800 */
[----:B------:R-:W-:Y:S01]  /*15d00*/  PRMT R18, R83, 0x7632, R18 ;  /* 0x0000763253127816 */ /* 0x000fe20000000012 */
[----:B------:R5:W-:Y:S01]  /*15d10*/  STG.E.U16 desc[UR6][R156.64], R83 ;  /* 0x000000539c007986 */ /* 0x000be2000c101506 */
[----:B------:R-:W-:-:S05]  /*15d20*/  LEA RZ, P3, R209, R132, 0x8 ;  /* 0x00000084d1ff7211 */ /* 0x000fca00078640ff */
[----:B------:R-:W3:Y:S01]  /*15d30*/  LDC R16, c[0x0][0x278] ;  /* 0x00009e00ff107b82 */ /* 0x000ee20000000800 */
[----:B----4-:R-:W-:Y:S02]  /*15d40*/  SHF.L.U32 R201, R10, 0x7, RZ ;  /* 0x000000070ac97819 */ /* 0x010fe400000006ff */
[----:B------:R-:W-:Y:S01]  /*15d50*/  IADD3 RZ, P5, R215, R132, RZ ;  /* 0x00000084d7ff7210 */ /* 0x000fe20007fbe0ff */
[----:B-----5:R-:W-:-:S04]  /*15d60*/  IMAD R157, R12, 0x81, RZ ;  /* 0x000000810c9d7824 */ /* 0x020fc800078e02ff */
[----:B------:R-:W4:Y:S01]  /*15d70*/  LDC R209, c[0x0][0x278] ;  /* 0x00009e00ffd17b82 */ /* 0x000f220000000800 */
[----:B------:R-:W-:Y:S01]  /*15d80*/  LEA.HI.X.SX32 R83, R201, R133, 0x1, P3 ;  /* 0x00000085c9537211 */ /* 0x000fe200018f0eff */
[----:B------:R5:W-:Y:S01]  /*15d90*/  STG.E.U16 desc[UR6][R202.64], R18 ;  /* 0x00000012ca007986 */ /* 0x000be2000c101506 */
[----:B------:R-:W-:Y:S01]  /*15da0*/  LEA R82, R211, R4, 0x8 ;  /* 0x00000004d3527211 */ /* 0x000fe200078e40ff */
[----:B-1----:R-:W-:-:S04]  /*15db0*/  IMAD R201, R8, 0x104, RZ ;  /* 0x0000010408c97824 */ /* 0x002fc800078e02ff */
[----:B------:R-:W1:Y:S01]  /*15dc0*/  LDC R10, c[0x0][0x278] ;  /* 0x00009e00ff0a7b82 */ /* 0x000e620000000800 */
[----:B------:R-:W-:Y:S01]  /*15dd0*/  IMAD R156, R207, 0x102, R4 ;  /* 0x00000102cf9c7824 */ /* 0x000fe200078e0204 */
[----:B------:R-:W-:Y:S02]  /*15de0*/  LEA.HI.X.SX32 R157, R157, R133, 0x1, P5 ;  /* 0x000000859d9d7211 */ /* 0x000fe400028f0eff */
[----:B-----5:R-:W-:-:S04]  /*15df0*/  PRMT R18, R96, 0x7632, R18 ;  /* 0x0000763260127816 */ /* 0x020fc80000000012 */
[----:B------:R-:W5:Y:S01]  /*15e00*/  LDC R8, c[0x0][0x278] ;  /* 0x00009e00ff087b82 */ /* 0x000f620000000800 */
[----:B------:R3:W-:Y:S01]  /*15e10*/  STG.E.U16 desc[UR6][R82.64], R96 ;  /* 0x0000006052007986 */ /* 0x0007e2000c101506 */
[----:B------:R-:W-:Y:S01]  /*15e20*/  IADD3 RZ, P3, R201, R132, RZ ;  /* 0x00000084c9ff7210 */ /* 0x000fe20007f7e0ff */
[----:B0-----:R-:W-:-:S05]  /*15e30*/  IMAD R207, R14, 0x106, RZ ;  /* 0x000001060ecf7824 */ /* 0x001fca00078e02ff */
[----:B------:R-:W0:Y:S01]  /*15e40*/  LDC R12, c[0x0][0x278] ;  /* 0x00009e00ff0c7b82 */ /* 0x000e220000000800 */
[----:B------:R3:W-:Y:S07]  /*15e50*/  STG.E.U16 desc[UR6][R156.64], R18 ;  /* 0x000000129c007986 */ /* 0x0007ee000c101506 */
[----:B------:R-:W0:Y:S01]  /*15e60*/  LDC R201, c[0x0][0x278] ;  /* 0x00009e00ffc97b82 */ /* 0x000e220000000800 */
[----:B--2---:R-:W-:-:S07]  /*15e70*/  IMAD R110, R205, 0x104, R4 ;  /* 0x00000104cd6e7824 */ /* 0x004fce00078e0204 */
[----:B------:R-:W2:Y:S01]  /*15e80*/  LDC R203, c[0x0][0x278] ;  /* 0x00009e00ffcb7b82 */ /* 0x000ea20000000800 */
[----:B------:R-:W-:-:S07]  /*15e90*/  LEA.HI.X.SX32 R111, R111, R133, 0x1, P3 ;  /* 0x000000856f6f7211 */ /* 0x000fce00018f0eff */
[----:B------:R-:W2:Y:S01]  /*15ea0*/  LDC R14, c[0x0][0x278] ;  /* 0x00009e00ff0e7b82 */ /* 0x000ea20000000800 */
[----:B---3--:R-:W-:-:S07]  /*15eb0*/  IMAD R83, R6, 0x83, RZ ;  /* 0x0000008306537824 */ /* 0x008fce00078e02ff */
[----:B------:R-:W3:Y:S01]  /*15ec0*/  LDC R157, c[0x0][0x278] ;  /* 0x00009e00ff9d7b82 */ /* 0x000ee20000000800 */
[----:B------:R-:W-:Y:S01]  /*15ed0*/  IADD3 RZ, P3, R207, R132, RZ ;  /* 0x00000084cfff7210 */ /* 0x000fe20007f7e0ff */
[----:B------:R-:W-:Y:S01]  /*15ee0*/  IMAD R205, R16, 0x108, RZ ;  /* 0x0000010810cd7824 */ /* 0x000fe200078e02ff */
[----:B------:R-:W-:Y:S01]  /*15ef0*/  PRMT R18, R97, 0x7632, R18 ;  /* 0x0000763261127816 */ /* 0x000fe20000000012 */
[----:B----4-:R-:W-:Y:S01]  /*15f00*/  IMAD R82, R209, 0x106, R4 ;  /* 0x00000106d1527824 */ /* 0x010fe200078e0204 */
[----:B------:R-:W-:-:S03]  /*15f10*/  LEA.HI.X.SX32 R83, R83, R133, 0x1, P3 ;  /* 0x0000008553537211 */ /* 0x000fc600018f0eff */
[----:B------:R-:W4:Y:S01]  /*15f20*/  LDC R6, c[0x0][0x278] ;  /* 0x00009e00ff067b82 */ /* 0x000f220000000800 */
[-C--:B------:R-:W-:Y:S01]  /*15f30*/  IADD3 RZ, P3, R205, R132.reuse, RZ ;  /* 0x00000084cdff7210 */ /* 0x080fe20007f7e0ff */
[----:B-1----:R-:W-:Y:S01]  /*15f40*/  IMAD R207, R10, 0x10a, RZ ;  /* 0x0000010a0acf7824 */ /* 0x002fe200078e02ff */
[----:B------:R5:W-:Y:S05]  /*15f50*/  STG.E.U16 desc[UR6][R110.64], R97 ;  /* 0x000000616e007986 */ /* 0x000bea000c101506 */
[----:B------:R-:W1:Y:S01]  /*15f60*/  LDC R205, c[0x0][0x278] ;  /* 0x00009e00ffcd7b82 */ /* 0x000e620000000800 */
[----:B------:R0:W-:Y:S01]  /*15f70*/  STG.E.U16 desc[UR6][R82.64], R18 ;  /* 0x0000001252007986 */ /* 0x0001e2000c101506 */
[----:B------:R-:W-:-:S06]  /*15f80*/  IADD3 RZ, P5, R207, R132, RZ ;  /* 0x00000084cfff7210 */ /* 0x000fcc0007fbe0ff */
[----:B------:R-:W1:Y:S01]  /*15f90*/  LDC R10, c[0x0][0x278] ;  /* 0x00009e00ff0a7b82 */ /* 0x000e620000000800 */
[----:B-----5:R-:W-:-:S07]  /*15fa0*/  IMAD R111, R8, 0x85, RZ ;  /* 0x00000085086f7824 */ /* 0x020fce00078e02ff */
[----:B------:R-:W5:Y:S01]  /*15fb0*/  LDC R16, c[0x0][0x278] ;  /* 0x00009e00ff107b82 */ /* 0x000f620000000800 */
[----:B0-----:R-:W-:Y:S01]  /*15fc0*/  IMAD R83, R12, 0x10c, RZ ;  /* 0x0000010c0c537824 */ /* 0x001fe200078e02ff */
[-C--:B------:R-:W-:Y:S01]  /*15fd0*/  LEA.HI.X.SX32 R97, R159, R133.reuse, 0x1, P3 ;  /* 0x000000859f617211 */ /* 0x080fe200018f0eff */
[----:B------:R-:W-:Y:S01]  /*15fe0*/  IMAD R96, R201, 0x108, R4 ;  /* 0x00000108c9607824 */ /* 0x000fe200078e0204 */
[----:B------:R-:W-:-:S04]  /*15ff0*/  LEA.HI.X.SX32 R111, R111, R133, 0x1, P5 ;  /* 0x000000856f6f7211 */ /* 0x000fc800028f0eff */
[----:B------:R-:W0:Y:S01]  /*16000*/  LDC R8, c[0x0][0x278] ;  /* 0x00009e00ff087b82 */ /* 0x000e220000000800 */
[----:B--2---:R-:W-:Y:S01]  /*16010*/  IMAD R110, R203, 0x10a, R4 ;  /* 0x0000010acb6e7824 */ /* 0x004fe200078e0204 */
[----:B------:R-:W-:Y:S01]  /*16020*/  PRMT R18, R98, 0x7632, R18 ;  /* 0x0000763262127816 */ /* 0x000fe20000000012 */
[----:B------:R-:W-:-:S05]  /*16030*/  IMAD R201, R14, 0x10e, RZ ;  /* 0x0000010e0ec97824 */ /* 0x000fca00078e02ff */
[----:B------:R-:W2:Y:S01]  /*16040*/  LDC R12, c[0x0][0x278] ;  /* 0x00009e00ff0c7b82 */ /* 0x000ea20000000800 */
[----:B---3--:R-:W-:Y:S01]  /*16050*/  IMAD R82, R157, 0x10c, R4 ;  /* 0x0000010c9d527824 */ /* 0x008fe200078e0204 */
[----:B------:R4:W-:Y:S01]  /*16060*/  STG.E.U16 desc[UR6][R96.64], R98 ;  /* 0x0000006260007986 */ /* 0x0009e2000c101506 */
[----:B------:R-:W-:-:S05]  /*16070*/  IADD3 RZ, P3, R83, R132, RZ ;  /* 0x0000008453ff7210 */ /* 0x000fca0007f7e0ff */
[----:B------:R-:W3:Y:S01]  /*16080*/  LDC R159, c[0x0][0x278] ;  /* 0x00009e00ff9f7b82 */ /* 0x000ee20000000800 */
[----:B------:R1:W-:Y:S07]  /*16090*/  STG.E.U16 desc[UR6][R110.64], R18 ;  /* 0x000000126e007986 */ /* 0x0003ee000c101506 */
[----:B------:R-:W3:Y:S08]  /*160a0*/  LDC R157, c[0x0][0x278] ;  /* 0x00009e00ff9d7b82 */ /* 0x000ef00000000800 */
[----:B------:R-:W3:Y:S01]  /*160b0*/  LDC R14, c[0x0][0x278] ;  /* 0x00009e00ff0e7b82 */ /* 0x000ee20000000800 */
[----:B------:R-:W-:Y:S01]  /*160c0*/  LEA.HI.X.SX32 R83, R165, R133, 0x1, P3 ;  /* 0x00000085a5537211 */ /* 0x000fe200018f0eff */
[----:B----4-:R-:W-:Y:S01]  /*160d0*/  IMAD R97, R6, 0x87, RZ ;  /* 0x0000008706617824 */ /* 0x010fe200078e02ff */
[----:B------:R-:W-:-:S05]  /*160e0*/  IADD3 RZ, P3, R201, R132, RZ ;  /* 0x00000084c9ff7210 */ /* 0x000fca0007f7e0ff */
[----:B-1----:R-:W1:Y:S01]  /*160f0*/  LDC R111, c[0x0][0x278] ;  /* 0x00009e00ff6f7b82 */ /* 0x002e620000000800 */
[----:B------:R-:W-:Y:S01]  /*16100*/  PRMT R18, R99, 0x7632, R18 ;  /* 0x0000763263127816 */ /* 0x000fe20000000012 */
[----:B------:R-:W-:Y:S01]  /*16110*/  IMAD R96, R205, 0x10e, R4 ;  /* 0x0000010ecd607824 */ /* 0x000fe200078e0204 */
[----:B------:R-:W-:Y:S01]  /*16120*/  LEA.HI.X.SX32 R97, R97, R133, 0x1, P3 ;  /* 0x0000008561617211 */ /* 0x000fe200018f0eff */
[----:B------:R-:W-:Y:S02]  /*16130*/  IMAD R165, R10, 0x110, RZ ;  /* 0x000001100aa57824 */ /* 0x000fe400078e02ff */
[----:B-----5:R-:W-:Y:S02]  /*16140*/  IMAD R201, R16, 0x112, RZ ;  /* 0x0000011210c97824 */ /* 0x020fe400078e02ff */
[----:B------:R-:W4:Y:S01]  /*16150*/  LDC R16, c[0x0][0x278] ;  /* 0x00009e00ff107b82 */ /* 0x000f220000000800 */
[----:B------:R0:W-:Y:S01]  /*16160*/  STG.E.U16 desc[UR6][R82.64], R99 ;  /* 0x0000006352007986 */ /* 0x0001e2000c101506 */
[----:B------:R-:W-:-:S03]  /*16170*/  IADD3 RZ, P3, R165, R132, RZ ;  /* 0x00000084a5ff7210 */ /* 0x000fc60007f7e0ff */
[----:B------:R2:W-:Y:S01]  /*16180*/  STG.E.U16 desc[UR6][R96.64], R18 ;  /* 0x0000001260007986 */ /* 0x0005e2000c101506 */
[----:B------:R-:W-:Y:S02]  /*16190*/  IADD3 RZ, P5, R201, R132, RZ ;  /* 0x00000084c9ff7210 */ /* 0x000fe40007fbe0ff */
[----:B------:R-:W5:Y:S01]  /*161a0*/  LDC R6, c[0x0][0x278] ;  /* 0x00009e00ff067b82 */ /* 0x000f620000000800 */
[----:B0-----:R-:W-:-:S07]  /*161b0*/  IMAD R99, R8, 0x89, RZ ;  /* 0x0000008908637824 */ /* 0x001fce00078e02ff */
[----:B------:R-:W0:Y:S01]  /*161c0*/  LDC R10, c[0x0][0x278] ;  /* 0x00009e00ff0a7b82 */ /* 0x000e220000000800 */
[----:B--2---:R-:W-:Y:S01]  /*161d0*/  IMAD R97, R12, 0x114, RZ ;  /* 0x000001140c617824 */ /* 0x004fe200078e02ff */
[-C--:B------:R-:W-:Y:S01]  /*161e0*/  LEA.HI.X.SX32 R83, R163, R133.reuse, 0x1, P3 ;  /* 0x00000085a3537211 */ /* 0x080fe200018f0eff */
[--C-:B---3--:R-:W-:Y:S01]  /*161f0*/  IMAD R82, R159, 0x110, R4.reuse ;  /* 0x000001109f527824 */ /* 0x108fe200078e0204 */
[----:B------:R-:W-:Y:S01]  /*16200*/  LEA.HI.X.SX32 R99, R99, R133, 0x1, P5 ;  /* 0x0000008563637211 */ /* 0x000fe200028f0eff */
[----:B------:R-:W-:Y:S01]  /*16210*/  IMAD R98, R157, 0x112, R4 ;  /* 0x000001129d627824 */ /* 0x000fe200078e0204 */
[----:B------:R-:W-:Y:S01]  /*16220*/  PRMT R18, R72, 0x7632, R18 ;  /* 0x0000763248127816 */ /* 0x000fe20000000012 */
[----:B------:R-:W-:Y:S01]  /*16230*/  IMAD R159, R14, 0x116, RZ ;  /* 0x000001160e9f7824 */ /* 0x000fe200078e02ff */
[----:B------:R-:W2:Y:S01]  /*16240*/  LDC R165, c[0x0][0x278] ;  /* 0x00009e00ffa57b82 */ /* 0x000ea20000000800 */
[----:B------:R-:W-:Y:S01]  /*16250*/  IADD3 RZ, P3, R97, R132, RZ ;  /* 0x0000008461ff7210 */ /* 0x000fe20007f7e0ff */
[----:B------:R-:W-:Y:S01]  /*16260*/  STG.E.U16 desc[UR6][R82.64], R72 ;  /* 0x0000004852007986 */ /* 0x000fe2000c101506 */
[----:B-1----:R-:W-:-:S02]  /*16270*/  IMAD R96, R111, 0x114, R4 ;  /* 0x000001146f607824 */ /* 0x002fc400078e0204 */
[----:B------:R-:W-:-:S03]  /*16280*/  LEA.HI.X.SX32 R97, R161, R133, 0x1, P3 ;  /* 0x00000085a1617211 */ /* 0x000fc600018f0eff */
[----:B------:R-:W1:Y:S01]  /*16290*/  LDC R12, c[0x0][0x278] ;  /* 0x00009e00ff0c7b82 */ /* 0x000e620000000800 */
[----:B------:R3:W-:Y:S01]  /*162a0*/  STG.E.U16 desc[UR6][R98.64], R18 ;  /* 0x0000001262007986 */ /* 0x0007e2000c101506 */
[----:B------:R-:W-:-:S06]  /*162b0*/  IADD3 RZ, P3, R159, R132, RZ ;  /* 0x000000849fff7210 */ /* 0x000fcc0007f7e0ff */
[----:B------:R-:W1:Y:S08]  /*162c0*/  LDC R157, c[0x0][0x278] ;  /* 0x00009e00ff9d7b82 */ /* 0x000e700000000800 */
[----:B------:R-:W1:Y:S08]  /*162d0*/  LDC R8, c[0x0][0x278] ;  /* 0x00009e00ff087b82 */ /* 0x000e700000000800 */
[----:B------:R-:W1:Y:S08]  /*162e0*/  LDC R111, c[0x0][0x278] ;  /* 0x00009e00ff6f7b82 */ /* 0x000e700000000800 */
[----:B---3--:R-:W3:Y:S08]  /*162f0*/  LDC R99, c[0x0][0x278] ;  /* 0x00009e00ff637b82 */ /* 0x008ef00000000800 */
[----:B------:R-:W3:Y:S01]  /*16300*/  LDC R159, c[0x0][0x278] ;  /* 0x00009e00ff9f7b82 */ /* 0x000ee20000000800 */
[----:B----4-:R-:W-:-:S07]  /*16310*/  IMAD R163, R16, 0x11a, RZ ;  /* 0x0000011a10a37824 */ /* 0x010fce00078e02ff */
[----:B------:R-:W4:Y:S01]  /*16320*/  LDC R14, c[0x0][0x278] ;  /* 0x00009e00ff0e7b82 */ /* 0x000f220000000800 */
[----:B-----5:R-:W-:Y:S02]  /*16330*/  IMAD R83, R6, 0x8b, RZ ;  /* 0x0000008b06537824 */ /* 0x020fe400078e02ff */
[----:B0-----:R-:W-:-:S05]  /*16340*/  IMAD R161, R10, 0x118, RZ ;  /* 0x000001180aa17824 */ /* 0x001fca00078e02ff */
[----:B------:R-:W0:Y:S01]  /*16350*/  LDC R16, c[0x0][0x278] ;  /* 0x00009e00ff107b82 */ /* 0x000e220000000800 */
[----:B------:R-:W-:Y:S01]  /*16360*/  LEA.HI.X.SX32 R83, R83, R133, 0x1, P3 ;  /* 0x0000008553537211 */ /* 0x000fe200018f0eff */
[----:B--2---:R-:W-:Y:S01]  /*16370*/  IMAD R82, R165, 0x116, R4 ;  /* 0x00000116a5527824 */ /* 0x004fe200078e0204 */
[----:B------:R-:W-:-:S05]  /*16380*/  PRMT R20, R73, 0x7632, R20 ;  /* 0x0000763249147816 */ /* 0x000fca0000000014 */
[----:B------:R-:W2:Y:S01]  /*16390*/  LDC R6, c[0x0][0x278] ;  /* 0x00009e00ff067b82 */ /* 0x000ea20000000800 */
[----:B------:R-:W-:Y:S01]  /*163a0*/  IADD3 RZ, P3, R161, R132, RZ ;  /* 0x00000084a1ff7210 */ /* 0x000fe20007f7e0ff */
[----:B-1----:R-:W-:-:S06]  /*163b0*/  IMAD R161, R12, 0x11c, RZ ;  /* 0x0000011c0ca17824 */ /* 0x002fcc00078e02ff */
[----:B------:R-:W1:Y:S01]  /*163c0*/  LDC R10, c[0x0][0x278] ;  /* 0x00009e00ff0a7b82 */ /* 0x000e620000000800 */
[----:B------:R5:W-:Y:S01]  /*163d0*/  STG.E.U16 desc[UR6][R96.64], R73 ;  /* 0x0000004960007986 */ /* 0x000be2000c101506 */
[--C-:B------:R-:W-:Y:S01]  /*163e0*/  IMAD R72, R157, 0x118, R4.reuse ;  /* 0x000001189d487824 */ /* 0x100fe200078e0204 */
[----:B------:R-:W-:Y:S01]  /*163f0*/  IADD3 RZ, P5, R163, R132, RZ ;  /* 0x00000084a3ff7210 */ /* 0x000fe20007fbe0ff */
[----:B---3--:R-:W-:Y:S01]  /*16400*/  IMAD R98, R159, 0x11e, R4 ;  /* 0x0000011e9f627824 */ /* 0x008fe200078e0204 */
[----:B------:R3:W-:Y:S03]  /*16410*/  STG.E.U16 desc[UR6][R82.64], R20 ;  /* 0x0000001452007986 */ /* 0x0007e6000c101506 */
[----:B------:R-:W1:Y:S01]  /*16420*/  LDC R12, c[0x0][0x278] ;  /* 0x00009e00ff0c7b82 */ /* 0x000e620000000800 */
[----:B-----5:R-:W-:-:S07]  /*16430*/  IMAD R97, R8, 0x8d, RZ ;  /* 0x0000008d08617824 */ /* 0x020fce00078e02ff */
[----:B------:R-:W5:Y:S01]  /*16440*/  LDC R18, c[0x0][0x278] ;  /* 0x00009e00ff127b82 */ /* 0x000f620000000800 */
[--C-:B---3--:R-:W-:Y:S02]  /*16450*/  IMAD R82, R111, 0x11a, R4.reuse ;  /* 0x0000011a6f527824 */ /* 0x108fe400078e0204 */
[----:B------:R-:W-:Y:S01]  /*16460*/  IMAD R96, R99, 0x11c, R4 ;  /* 0x0000011c63607824 */ /* 0x000fe200078e0204 */
[----:B------:R-:W-:-:S04]  /*16470*/  LEA.HI.X.SX32 R83, R97, R133, 0x1, P5 ;  /* 0x0000008561537211 */ /* 0x000fc800028f0eff */
[----:B------:R-:W3:Y:S01]  /*16480*/  LDC R4, c[0x0][0x278] ;  /* 0x00009e00ff047b82 */ /* 0x000ee20000000800 */
[----:B----4-:R-:W-:Y:S01]  /*16490*/  IMAD R97, R14, 0x11e, RZ ;  /* 0x0000011e0e617824 */ /* 0x010fe200078e02ff */
[----:B------:R-:W-:Y:S02]  /*164a0*/  LEA.HI.X.SX32 R73, R171, R133, 0x1, P3 ;  /* 0x00000085ab497211 */ /* 0x000fe400018f0eff */
[----:B------:R-:W-:-:S04]  /*164b0*/  PRMT R20, R74, 0x7632, R20 ;  /* 0x000076324a147816 */ /* 0x000fc80000000014 */
[----:B------:R-:W4:Y:S01]  /*164c0*/  LDC R8, c[0x0][0x278] ;  /* 0x00009e00ff087b82 */ /* 0x000f220000000800 */
[-C--:B------:R-:W-:Y:S01]  /*164d0*/  IADD3 RZ, P5, R161, R132.reuse, RZ ;  /* 0x00000084a1ff7210 */ /* 0x080fe20007fbe0ff */
[----:B0-----:R-:W-:Y:S01]  /*164e0*/  IMAD R99, R16, 0x120, RZ ;  /* 0x0000012010637824 */ /* 0x001fe200078e02ff */
[----:B------:R2:W-:Y:S05]  /*164f0*/  STG.E.U16 desc[UR6][R72.64], R74 ;  /* 0x0000004a48007986 */ /* 0x0005ea000c101506 */
[----:B------:R-:W0:Y:S01]  /*16500*/  LDC R14, c[0x0][0x278] ;  /* 0x00009e00ff0e7b82 */ /* 0x000e220000000800 */
[----:B------:R1:W-:Y:S01]  /*16510*/  STG.E.U16 desc[UR6][R82.64], R20 ;  /* 0x0000001452007986 */ /* 0x0003e2000c101506 */
[----:B------:R-:W-:-:S02]  /*16520*/  IADD3 RZ, P3, R97, R132, RZ ;  /* 0x0000008461ff7210 */ /* 0x000fc40007f7e0ff */
[-C--:B------:R-:W-:Y:S01]  /*16530*/  LEA.HI.X.SX32 R97, R169, R133.reuse, 0x1, P5 ;  /* 0x00000085a9617211 */ /* 0x080fe200028f0eff */
[----:B--2---:R-:W-:Y:S01]  /*16540*/  IMAD R73, R6, 0x8f, RZ ;  /* 0x0000008f06497824 */ /* 0x004fe200078e02ff */
[----:B------:R-:W-:Y:S01]  /*16550*/  IADD3 R72, P5, R99, R132, RZ ;  /* 0x0000008463487210 */ /* 0x000fe20007fbe0ff */
[----:B-----5:R-:W-:Y:S01]  /*16560*/  IMAD R111, R18, 0x122, RZ ;  /* 0x00000122126f7824 */ /* 0x020fe200078e02ff */
[----:B------:R-:W2:Y:S01]  /*16570*/  LDC R16, c[0x0][0x278] ;  /* 0x00009e00ff107b82 */ /* 0x000ea20000000800 */
[----:B-1----:R-:W-:Y:S01]  /*16580*/  IMAD R83, R10, 0x91, RZ ;  /* 0x000000910a537824 */ /* 0x002fe200078e02ff */
[----:B------:R-:W-:-:S06]  /*16590*/  LEA.HI.X.SX32 R99, R73, R133, 0x1, P3 ;  /* 0x0000008549637211 */ /* 0x000fcc00018f0eff */
[----:B------:R-:W1:Y:S01]  /*165a0*/  LDC R10, c[0x0][0x278] ;  /* 0x00009e00ff0a7b82 */ /* 0x000e620000000800 */
[----:B------:R-:W-:Y:S01]  /*165b0*/  PRMT R20, R75, 0x7632, R20 ;  /* 0x000076324b147816 */ /* 0x000fe20000000014 */
[----:B------:R5:W-:Y:S01]  /*165c0*/  STG.E.U16 desc[UR6][R96.64], R75 ;  /* 0x0000004b60007986 */ /* 0x000be2000c101506 */
[----:B------:R-:W-:-:S03]  /*165d0*/  LEA.HI.X.SX32 R73, R121, R133, 0x1, P5 ;  /* 0x0000008579497211 */ /* 0x000fc600028f0eff */
[----:B------:R-:W-:Y:S02]  /*165e0*/  STG.E.U16 desc[UR6][R98.64], R20 ;  /* 0x0000001462007986 */ /* 0x000fe4000c101506 */
[----:B------:R-:W2:Y:S02]  /*165f0*/  LDC R6, c[0x0][0x278] ;  /* 0x00009e00ff067b82 */ /* 0x000ea40000000800 */
[----:B------:R3:W-:Y:S01]  /*16600*/  STG.E.U16 desc[UR6][R72.64], R76 ;  /* 0x0000004c48007986 */ /* 0x0007e2000c101506 */
[----:B-----5:R-:W-:-:S05]  /*16610*/  IMAD R75, R12, 0x126, RZ ;  /* 0x000001260c4b7824 */ /* 0x020fca00078e02ff */
[----:B------:R-:W5:Y:S01]  /*16620*/  LDC R12, c[0x0][0x278] ;  /* 0x00009e00ff0c7b82 */ /* 0x000f620000000800 */
[----:B------:R-:W-:Y:S01]  /*16630*/  IADD3 R82, P6, R111, R132, RZ ;  /* 0x000000846f527210 */ /* 0x000fe20007fde0ff */
[----:B----4-:R-:W-:-:S06]  /*16640*/  IMAD R111, R8, 0x124, RZ ;  /* 0x00000124086f7824 */ /* 0x010fcc00078e02ff */
[----:B------:R-:W4:Y:S01]  /*16650*/  LDC R18, c[0x0][0x278] ;  /* 0x00009e00ff127b82 */ /* 0x000f220000000800 */
[----:B---3--:R-:W-:Y:S01]  /*16660*/  IMAD R73, R4, 0x93, RZ ;  /* 0x0000009304497824 */ /* 0x008fe200078e02ff */
[----:B------:R-:W-:Y:S01]  /*16670*/  LEA.HI.X.SX32 R83, R83, R133, 0x1, P6 ;  /* 0x0000008553537211 */ /* 0x000fe200030f0eff */
[----:B0-----:R-:W-:Y:S01]  /*16680*/  IMAD R97, R14, 0x128, RZ ;  /* 0x000001280e617824 */ /* 0x001fe200078e02ff */
[----:B------:R-:W-:-:S04]  /*16690*/  PRMT R22, R76, 0x7632, R22 ;  /* 0x000076324c167816 */ /* 0x000fc80000000016 */
[----:B------:R-:W0:Y:S01]  /*166a0*/  LDC R4, c[0x0][0x278] ;  /* 0x00009e00ff047b82 */ /* 0x000e220000000800 */
[-C--:B------:R-:W-:Y:S01]  /*166b0*/  IADD3 R74, P3, R111, R132.reuse, RZ ;  /* 0x000000846f4a7210 */ /* 0x080fe20007f7e0ff */
[----:B------:R3:W-:Y:S01]  /*166c0*/  STG.E.U16 desc[UR6][R82.64], R22 ;  /* 0x0000001652007986 */ /* 0x0007e2000c101506 */
[----:B------:R-:W-:-:S05]  /*166d0*/  IADD3 R72, P5, R75, R132, RZ ;  /* 0x000000844b487210 */ /* 0x000fca0007fbe0ff */
[----:B------:R-:W0:Y:S01]  /*166e0*/  LDC R20, c[0x0][0x278] ;  /* 0x00009e00ff147b82 */ /* 0x000e220000000800 */
[-C--:B------:R-:W-:Y:S02]  /*166f0*/  LEA.HI.X.SX32 R75, R167, R133.reuse, 0x1, P3 ;  /* 0x00000085a74b7211 */ /* 0x080fe400018f0eff */
[----:B------:R-:W-:Y:S02]  /*16700*/  LEA.HI.X.SX32 R73, R73, R133, 0x1, P5 ;  /* 0x0000008549497211 */ /* 0x000fe400028f0eff */
[----:B---3--:R-:W-:-:S03]  /*16710*/  IADD3 R82, P6, R97, R132, RZ ;  /* 0x0000008461527210 */ /* 0x008fc60007fde0ff */
[----:B------:R-:W3:Y:S01]  /*16720*/  LDC R14, c[0x0][0x278] ;  /* 0x00009e00ff0e7b82 */ /* 0x000ee20000000800 */
[----:B------:R-:W-:Y:S01]  /*16730*/  PRMT R26, R77, 0x7632, R26 ;  /* 0x000076324d1a7816 */ /* 0x000fe2000000001a */
[----:B-1----:R-:W-:Y:S01]  /*16740*/  IMAD R97, R10, 0x12a, RZ ;  /* 0x0000012a0a617824 */ /* 0x002fe200078e02ff */
[----:B------:R-:W-:Y:S01]  /*16750*/  LEA.HI.X.SX32 R83, R175, R133, 0x1, P6 ;  /* 0x00000085af537211 */ /* 0x000fe200030f0eff */
[----:B------:R1:W-:Y:S04]  /*16760*/  STG.E.U16 desc[UR6][R74.64], R77 ;  /* 0x0000004d4a007986 */ /* 0x0003e8000c101506 */
[----:B------:R-:W3:Y:S01]  /*16770*/  LDC R8, c[0x0][0x278] ;  /* 0x00009e00ff087b82 */ /* 0x000ee20000000800 */
[----:B------:R5:W-:Y:S01]  /*16780*/  STG.E.U16 desc[UR6][R72.64], R26 ;  /* 0x0000001a48007986 */ /* 0x000be2000c101506 */
[----:B--2---:R-:W-:-:S03]  /*16790*/  IMAD R99, R16, 0x12c, RZ ;  /* 0x0000012c10637824 */ /* 0x004fc600078e02ff */
[----:B------:R4:W-:Y:S03]  /*167a0*/  STG.E.U16 desc[UR6][R82.64], R78 ;  /* 0x0000004e52007986 */ /* 0x0009e6000c101506 */
[----:B------:R-:W2:Y:S01]  /*167b0*/  LDC R22, c[0x0][0x278] ;  /* 0x00009e00ff167b82 */ /* 0x000ea20000000800 */
[----:B-1----:R-:W-:Y:S01]  /*167c0*/  IMAD R75, R6, 0x95, RZ ;  /* 0x00000095064b7824 */ /* 0x002fe200078e02ff */
[----:B-----5:R-:W-:Y:S01]  /*167d0*/  IADD3 R72, P5, R97, R132, RZ ;  /* 0x0000008461487210 */ /* 0x020fe20007fbe0ff */
[----:B------:R-:W-:-:S05]  /*167e0*/  IMAD R97, R12, 0x130, RZ ;  /* 0x000001300c617824 */ /* 0x000fca00078e02ff */
[----:B------:R-:W1:Y:S01]  /*167f0*/  LDC R12, c[0x0][0x278] ;  /* 0x00009e00ff0c7b82 */ /* 0x000e620000000800 */
[----:B----4-:R-:W-:Y:S01]  /*16800*/  IMAD R83, R18, 0x12e, RZ ;  /* 0x0000012e12537824 */ /* 0x010fe200078e02ff */
[-C--:B------:R-:W-:Y:S01]  /*16810*/  IADD3 R74, P3, R99, R132.reuse, RZ ;  /* 0x00000084634a7210 */ /* 0x080fe20007f7e0ff */
[----:B0-----:R-:W-:Y:S01]  /*16820*/  IMAD R77, R4, 0x97, RZ ;  /* 0x00000097044d7824 */ /* 0x001fe200078e02ff */
[-C--:B------:R-:W-:Y:S02]  /*16830*/  LEA.HI.X.SX32 R73, R75, R133.reuse, 0x1, P5 ;  /* 0x000000854b497211 */ /* 0x080fe400028f0eff */
[----:B------:R-:W-:Y:S02]  /*16840*/  IADD3 R76, P5, R83, R132, RZ ;  /* 0x00000084534c7210 */ /* 0x000fe40007fbe0ff */
[----:B------:R-:W0:Y:S01]  /*16850*/  LDC R10, c[0x0][0x278] ;  /* 0x00009e00ff0a7b82 */ /* 0x000e220000000800 */
[----:B------:R-:W-:Y:S02]  /*16860*/  PRMT R32, R78, 0x7632, R32 ;  /* 0x000076324e207816 */ /* 0x000fe40000000020 */
[----:B------:R-:W-:-:S02]  /*16870*/  LEA.HI.X.SX32 R75, R123, R133, 0x1, P3 ;  /* 0x000000857b4b7211 */ /* 0x000fc400018f0eff */
[----:B------:R-:W-:-:S03]  /*16880*/  LEA.HI.X.SX32 R77, R77, R133, 0x1, P5 ;  /* 0x000000854d4d7211 */ /* 0x000fc600028f0eff */
[----:B------:R-:W4:Y:S01]  /*16890*/  LDC R26, c[0x0][0x278] ;  /* 0x00009e00ff1a7b82 */ /* 0x000f220000000800 */
[----:B------:R-:W-:Y:S01]  /*168a0*/  PRMT R6, R79, 0x7632, R6 ;  /* 0x000076324f067816 */ /* 0x000fe20000000006 */
[----:B------:R-:W-:Y:S01]  /*168b0*/  IMAD R99, R20, 0x134, RZ ;  /* 0x0000013414637824 */ /* 0x000fe200078e02ff */
[----:B------:R-:W-:Y:S01]  /*168c0*/  IADD3 R82, P6, R97, R132, RZ ;  /* 0x0000008461527210 */ /* 0x000fe20007fde0ff */
[----:B------:R5:W-:Y:S04]  /*168d0*/  STG.E.U16 desc[UR6][R72.64], R32 ;  /* 0x0000002048007986 */ /* 0x000be8000c101506 */
[----:B------:R-:W4:Y:S01]  /*168e0*/  LDC R16, c[0x0][0x278] ;  /* 0x00009e00ff107b82 */ /* 0x000f220000000800 */
[----:B------:R-:W-:Y:S01]  /*168f0*/  STG.E.U16 desc[UR6][R74.64], R79 ;  /* 0x0000004f4a007986 */ /* 0x000fe2000c101506 */
[----:B---3--:R-:W-:Y:S01]  /*16900*/  IMAD R97, R14, 0x132, RZ ;  /* 0x000001320e617824 */ /* 0x008fe200078e02ff */
[----:B------:R-:W-:-:S02]  /*16910*/  LEA.HI.X.SX32 R83, R173, R133, 0x1, P6 ;  /* 0x00000085ad537211 */ /* 0x000fc400030f0eff */
[----:B------:R3:W-:Y:S03]  /*16920*/  STG.E.U16 desc[UR6][R76.64], R6 ;  /* 0x000000064c007986 */ /* 0x0007e6000c101506 */
[----:B------:R-:W4:Y:S01]  /*16930*/  LDC R18, c[0x0][0x278] ;  /* 0x00009e00ff127b82 */ /* 0x000f220000000800 */
[----:B-----5:R-:W-:Y:S01]  /*16940*/  IMAD R73, R8, 0x99, RZ ;  /* 0x0000009908497824 */ /* 0x020fe200078e02ff */
[----:B------:R-:W-:-:S06]  /*16950*/  IADD3 R72, P3, R97, R132, RZ ;  /* 0x0000008461487210 */ /* 0x000fcc0007f7e0ff */
[----:B------:R-:W5:Y:S01]  /*16960*/  LDC R20, c[0x0][0x278] ;  /* 0x00009e00ff147b82 */ /* 0x000f620000000800 */
[----:B------:R-:W-:Y:S01]  /*16970*/  IADD3 R14, P5, R99, R132, RZ ;  /* 0x00000084630e7210 */ /* 0x000fe20007fbe0ff */
[----:B------:R1:W-:Y:S06]  /*16980*/  STG.E.U16 desc[UR6][R82.64], R64 ;  /* 0x0000004052007986 */ /* 0x0003ec000c101506 */
[----:B------:R-:W5:Y:S01]  /*16990*/  LDC R4, c[0x0][0x278] ;  /* 0x00009e00ff047b82 */ /* 0x000f620000000800 */
[----:B--2---:R-:W-:-:S07]  /*169a0*/  IMAD R111, R22, 0x136, RZ ;  /* 0x00000136166f7824 */ /* 0x004fce00078e02ff */
[----:B---3--:R-:W2:Y:S01]  /*169b0*/  LDC R6, c[0x0][0x278] ;  /* 0x00009e00ff067b82 */ /* 0x008ea20000000800 */
[-C--:B------:R-:W-:Y:S02]  /*169c0*/  LEA.HI.X.SX32 R73, R73, R133.reuse, 0x1, P3 ;  /* 0x0000008549497211 */ /* 0x080fe400018f0eff */
[----:B-1----:R-:W-:Y:S01]  /*169d0*/  PRMT R64, R64, 0x7632, R64 ;  /* 0x0000763240407816 */ /* 0x002fe20000000040 */
[----:B------:R-:W-:Y:S01]  /*169e0*/  IMAD R77, R12, 0x138, RZ ;  /* 0x000001380c4d7824 */ /* 0x000fe200078e02ff */
[----:B------:R-:W-:-:S03]  /*169f0*/  LEA.HI.X.SX32 R15, R15, R133, 0x1, P5 ;  /* 0x000000850f0f7211 */ /* 0x000fc600028f0eff */
[----:B------:R-:W1:Y:S01]  /*16a00*/  LDC R22, c[0x0][0x278] ;  /* 0x00009e00ff167b82 */ /* 0x000e620000000800 */
[----:B------:R-:W-:Y:S01]  /*16a10*/  STG.E.U16 desc[UR6][R72.64], R64 ;  /* 0x0000004048007986 */ /* 0x000fe2000c101506 */
[----:B0-----:R-:W-:Y:S01]  /*16a20*/  IMAD R75, R10, 0x9b, RZ ;  /* 0x0000009b0a4b7824 */ /* 0x001fe200078e02ff */
[----:B------:R-:W-:Y:S02]  /*16a30*/  IADD3 R74, P6, R111, R132, RZ ;  /* 0x000000846f4a7210 */ /* 0x000fe40007fde0ff */
[----:B------:R0:W-:Y:S03]  /*16a40*/  STG.E.U16 desc[UR6][R14.64], R65 ;  /* 0x000000410e007986 */ /* 0x0001e6000c101506 */
[----:B------:R-:W3:Y:S01]  /*16a50*/  LDC R12, c[0x0][0x278] ;  /* 0x00009e00ff0c7b82 */ /* 0x000ee20000000800 */
[----:B------:R-:W-:Y:S01]  /*16a60*/  LEA.HI.X.SX32 R75, R75, R133, 0x1, P6 ;  /* 0x000000854b4b7211 */ /* 0x000fe200030f0eff */
[----:B----4-:R-:W-:Y:S01]  /*16a70*/  IMAD R79, R16, 0x13a, RZ ;  /* 0x0000013a104f7824 */ /* 0x010fe200078e02ff */
[----:B------:R-:W-:-:S05]  /*16a80*/  PRMT R34, R65, 0x7632, R34 ;  /* 0x0000763241227816 */ /* 0x000fca0000000022 */
[----:B------:R-:W4:Y:S01]  /*16a90*/  LDC R8, c[0x0][0x278] ;  /* 0x00009e00ff087b82 */ /* 0x000f220000000800 */
[----:B0-----:R-:W-:Y:S01]  /*16aa0*/  IADD3 R14, P5, R77, R132, RZ ;  /* 0x000000844d0e7210 */ /* 0x001fe20007fbe0ff */
[----:B------:R-:W-:-:S06]  /*16ab0*/  IMAD R77, R26, 0x13e, RZ ;  /* 0x0000013e1a4d7824 */ /* 0x000fcc00078e02ff */
[----:B------:R-:W0:Y:S01]  /*16ac0*/  LDC R32, c[0x0][0x278] ;  /* 0x00009e00ff207b82 */ /* 0x000e220000000800 */
[----:B------:R-:W-:Y:S01]  /*16ad0*/  IADD3 R72, P6, R77, R132, RZ ;  /* 0x000000844d487210 */ /* 0x000fe20007fde0ff */
[----:B------:R-:W-:Y:S02]  /*16ae0*/  IMAD R65, R18, 0x13c, RZ ;  /* 0x0000013c12417824 */ /* 0x000fe400078e02ff */
[----:B-----5:R-:W-:-:S04]  /*16af0*/  IMAD R77, R20, 0x140, RZ ;  /* 0x00000140144d7824 */ /* 0x020fc800078e02ff */
[----:B------:R-:W5:Y:S01]  /*16b00*/  LDC R16, c[0x0][0x278] ;  /* 0x00009e00ff107b82 */ /* 0x000f620000000800 */
[----:B------:R2:W-:Y:S01]  /*16b10*/  STG.E.U16 desc[UR6][R74.64], R34 ;  /* 0x000000224a007986 */ /* 0x0005e2000c101506 */
[----:B------:R-:W-:Y:S01]  /*16b20*/  IMAD R73, R4, 0x9d, RZ ;  /* 0x0000009d04497824 */ /* 0x000fe200078e02ff */
[----:B------:R-:W-:-:S05]  /*16b30*/  IADD3 R64, P3, R79, R132, RZ ;  /* 0x000000844f407210 */ /* 0x000fca0007f7e0ff */
[----:B------:R-:W3:Y:S01]  /*16b40*/  LDC R10, c[0x0][0x278] ;  /* 0x00009e00ff0a7b82 */ /* 0x000ee20000000800 */
[----:B------:R-:W-:Y:S02]  /*16b50*/  LEA.HI.X.SX32 R15, R177, R133, 0x1, P5 ;  /* 0x00000085b10f7211 */ /* 0x000fe400028f0eff */
[----:B------:R-:W-:Y:S01]  /*16b60*/  IADD3 R4, P5, R65, R132, RZ ;  /* 0x0000008441047210 */ /* 0x000fe20007fbe0ff */
[----:B--2---:R-:W-:-:S04]  /*16b70*/  IMAD R75, R6, 0x9f, RZ ;  /* 0x0000009f064b7824 */ /* 0x004fc800078e02ff */
[----:B------:R-:W2:Y:S01]  /*16b80*/  LDC R20, c[0x0][0x278] ;  /* 0x00009e00ff147b82 */ /* 0x000ea20000000800 */
[----:B------:R-:W-:Y:S01]  /*16b90*/  LEA.HI.X.SX32 R65, R73, R133, 0x1, P3 ;  /* 0x0000008549417211 */ /* 0x000fe200018f0eff */
[----:B------:R1:W-:Y:S01]  /*16ba0*/  STG.E.U16 desc[UR6][R14.64], R66 ;  /* 0x000000420e007986 */ /* 0x0003e2000c101506 */
[----:B------:R-:W-:-:S05]  /*16bb0*/  PRMT R18, R66, 0x7632, R18 ;  /* 0x0000763242127816 */ /* 0x000fca0000000012 */
[----:B------:R-:W5:Y:S01]  /*16bc0*/  LDC R6, c[0x0][0x278] ;  /* 0x00009e00ff067b82 */ /* 0x000f620000000800 */
[-C--:B------:R-:W-:Y:S01]  /*16bd0*/  LEA.HI.X.SX32 R5, R5, R133.reuse, 0x1, P5 ;  /* 0x0000008505057211 */ /* 0x080fe200028f0eff */
[----:B------:R3:W-:Y:S01]  /*16be0*/  STG.E.U16 desc[UR6][R64.64], R18 ;  /* 0x0000001240007986 */ /* 0x0007e2000c101506 */
[----:B-1----:R-:W-:Y:S01]  /*16bf0*/  IMAD R15, R22, 0x142, RZ ;  /* 0x00000142160f7824 */ /* 0x002fe200078e02ff */
[----:B------:R-:W-:Y:S02]  /*16c00*/  IADD3 R14, P5, R77, R132, RZ ;  /* 0x000000844d0e7210 */ /* 0x000fe40007fbe0ff */
[----:B------:R1:W-:Y:S02]  /*16c10*/  STG.E.U16 desc[UR6][R4.64], R67 ;  /* 0x0000004304007986 */ /* 0x0003e4000c101506 */
[----:B------:R-:W5:Y:S01]  /*16c20*/  LDC R26, c[0x0][0x278] ;  /* 0x00009e00ff1a7b82 */ /* 0x000f620000000800 */
[----:B------:R-:W-:Y:S01]  /*16c30*/  LEA.HI.X.SX32 R73, R75, R133, 0x1, P6 ;  /* 0x000000854b497211 */ /* 0x000fe200030f0eff */
[----:B----4-:R-:W-:Y:S01]  /*16c40*/  IMAD R75, R8, 0xa1, RZ ;  /* 0x000000a1084b7824 */ /* 0x010fe200078e02ff */
[----:B------:R-:W-:Y:S01]  /*16c50*/  PRMT R34, R67, 0x7632, R34 ;  /* 0x0000763243227816 */ /* 0x000fe20000000022 */
[----:B0-----:R-:W-:Y:S01]  /*16c60*/  IMAD R77, R32, 0x144, RZ ;  /* 0x00000144204d7824 */ /* 0x001fe200078e02ff */
[----:B------:R-:W-:Y:S01]  /*16c70*/  PRMT R8, R68, 0x7632, R8 ;  /* 0x0000763244087816 */ /* 0x000fe20000000008 */
[----:B---3--:R-:W-:-:S02]  /*16c80*/  IMAD R65, R10, 0xa3, RZ ;  /* 0x000000a30a417824 */ /* 0x008fc400078e02ff */
[----:B------:R-:W0:Y:S01]  /*16c90*/  LDC R22, c[0x0][0x278] ;  /* 0x00009e00ff167b82 */ /* 0x000e220000000800 */
[----:B-1----:R-:W-:Y:S01]  /*16ca0*/  IMAD R5, R12, 0x146, RZ ;  /* 0x000001460c057824 */ /* 0x002fe200078e02ff */
[-C--:B------:R-:W-:Y:S02]  /*16cb0*/  IADD3 R4, P3, R15, R132.reuse, RZ ;  /* 0x000000840f047210 */ /* 0x080fe40007f7e0ff */
[-C--:B------:R-:W-:Y:S01]  /*16cc0*/  LEA.HI.X.SX32 R15, R19, R133.reuse, 0x1, P5 ;  /* 0x00000085130f7211 */ /* 0x080fe200028f0eff */
[----:B------:R-:W-:Y:S01]  /*16cd0*/  STG.E.U16 desc[UR6][R72.64], R34 ;  /* 0x0000002248007986 */ /* 0x000fe2000c101506 */
[-C--:B------:R-:W-:Y:S02]  /*16ce0*/  IADD3 R64, P6, R5, R132.reuse, RZ ;  /* 0x0000008405407210 */ /* 0x080fe40007fde0ff */
[----:B------:R-:W1:Y:S01]  /*16cf0*/  LDC R12, c[0x0][0x278] ;  /* 0x00009e00ff0c7b82 */ /* 0x000e620000000800 */
[----:B------:R-:W-:Y:S01]  /*16d00*/  LEA.HI.X.SX32 R5, R75, R133, 0x1, P3 ;  /* 0x000000854b057211 */ /* 0x000fe200018f0eff */
[----:B------:R5:W-:Y:S01]  /*16d10*/  STG.E.U16 desc[UR6][R14.64], R68 ;  /* 0x000000440e007986 */ /* 0x000be2000c101506 */
[----:B------:R-:W-:Y:S01]  /*16d20*/  IADD3 R18, P5, R77, R132, RZ ;  /* 0x000000844d127210 */ /* 0x000fe20007fbe0ff */
[----:B--2---:R-:W-:-:S02]  /*16d30*/  IMAD R67, R20, 0x14a, RZ ;  /* 0x0000014a14437824 */ /* 0x004fc400078e02ff */
[----:B------:R2:W-:Y:S02]  /*16d40*/  STG.E.U16 desc[UR6][R4.64], R8 ;  /* 0x0000000804007986 */ /* 0x0005e4000c101506 */
[----:B------:R-:W3:Y:S01]  /*16d50*/  LDC R10, c[0x0][0x278] ;  /* 0x00009e00ff0a7b82 */ /* 0x000ee20000000800 */
[----:B------:R-:W-:Y:S01]  /*16d60*/  LEA.HI.X.SX32 R19, R113, R133, 0x1, P5 ;  /* 0x0000008571137211 */ /* 0x000fe200028f0eff */
[----:B-----5:R-:W-:-:S06]  /*16d70*/  IMAD R15, R16, 0x148, RZ ;  /* 0x00000148100f7824 */ /* 0x020fcc00078e02ff */
[----:B------:R-:W4:Y:S01]  /*16d80*/  LDC R32, c[0x0][0x278] ;  /* 0x00009e00ff207b82 */ /* 0x000f220000000800 */
[----:B--2---:R-:W-:Y:S01]  /*16d90*/  IADD3 R4, P3, R15, R132, RZ ;  /* 0x000000840f047210 */ /* 0x004fe20007f7e0ff */
[----:B------:R-:W-:-:S06]  /*16da0*/  IMAD R15, R6, 0xa5, RZ ;  /* 0x000000a5060f7824 */ /* 0x000fcc00078e02ff */
[----:B------:R-:W2:Y:S01]  /*16db0*/  LDC R20, c[0x0][0x278] ;  /* 0x00009e00ff147b82 */ /* 0x000ea20000000800 */
[----:B------:R5:W-:Y:S07]  /*16dc0*/  STG.E.U16 desc[UR6][R18.64], R69 ;  /* 0x0000004512007986 */ /* 0x000bee000c101506 */
[----:B------:R-:W4:Y:S01]  /*16dd0*/  LDC R6, c[0x0][0x278] ;  /* 0x00009e00ff067b82 */ /* 0x000f220000000800 */
[----:B------:R-:W-:Y:S01]  /*16de0*/  LEA.HI.X.SX32 R65, R65, R133, 0x1, P6 ;  /* 0x0000008541417211 */ /* 0x000fe200030f0eff */
[----:B------:R-:W-:Y:S01]  /*16df0*/  IMAD R73, R26, 0x14c, RZ ;  /* 0x0000014c1a497824 */ /* 0x000fe200078e02ff */
[----:B------:R-:W-:-:S05]  /*16e00*/  PRMT R34, R69, 0x7632, R34 ;  /* 0x0000763245227816 */ /* 0x000fca0000000022 */
[----:B-----5:R-:W5:Y:S01]  /*16e10*/  LDC R19, c[0x0][0x278] ;  /* 0x00009e00ff137b82 */ /* 0x020f620000000800 */
[-C--:B------:R-:W-:Y:S01]  /*16e20*/  IADD3 R8, P5, R67, R132.reuse, RZ ;  /* 0x0000008443087210 */ /* 0x080fe20007fbe0ff */
[----:B------:R0:W-:Y:S01]  /*16e30*/  STG.E.U16 desc[UR6][R64.64], R34 ;  /* 0x0000002240007986 */ /* 0x0001e2000c101506 */
[-C--:B------:R-:W-:Y:S02]  /*16e40*/  LEA.HI.X.SX32 R5, R9, R133.reuse, 0x1, P3 ;  /* 0x0000008509057211 */ /* 0x080fe400018f0eff */
[----:B------:R-:W-:Y:S02]  /*16e50*/  IADD3 R14, P6, R73, R132, RZ ;  /* 0x00000084490e7210 */ /* 0x000fe40007fde0ff */
[-C--:B------:R-:W-:Y:S01]  /*16e60*/  LEA.HI.X.SX32 R9, R15, R133.reuse, 0x1, P5 ;  /* 0x000000850f097211 */ /* 0x080fe200028f0eff */
[----:B------:R-:W5:Y:S01]  /*16e70*/  LDC R26, c[0x0][0x278] ;  /* 0x00009e00ff1a7b82 */ /* 0x000f620000000800 */
[----:B------:R-:W-:Y:S01]  /*16e80*/  LEA.HI.X.SX32 R15, R115, R133, 0x1, P6 ;  /* 0x00000085730f7211 */ /* 0x000fe200030f0eff */
[----:B------:R3:W-:Y:S01]  /*16e90*/  STG.E.U16 desc[UR6][R4.64], R70 ;  /* 0x0000004604007986 */ /* 0x0007e2000c101506 */
[----:B0-----:R-:W-:Y:S01]  /*16ea0*/  PRMT R64, R70, 0x7632, R64 ;  /* 0x0000763246407816 */ /* 0x001fe20000000040 */
[----:B-1----:R-:W-:-:S04]  /*16eb0*/  IMAD R65, R12, 0x14e, RZ ;  /* 0x0000014e0c417824 */ /* 0x002fc800078e02ff */
[----:B------:R-:W0:Y:S01]  /*16ec0*/  LDC R16, c[0x0][0x278] ;  /* 0x00009e00ff107b82 */ /* 0x000e220000000800 */
[----:B------:R-:W-:Y:S01]  /*16ed0*/  IMAD R67, R22, 0x150, RZ ;  /* 0x0000015016437824 */ /* 0x000fe200078e02ff */
[----:B------:R4:W-:Y:S01]  /*16ee0*/  STG.E.U16 desc[UR6][R8.64], R64 ;  /* 0x0000004008007986 */ /* 0x0009e2000c101506 */
[----:B---3--:R-:W-:-:S05]  /*16ef0*/  IMAD R5, R10, 0xa7, RZ ;  /* 0x000000a70a057824 */ /* 0x008fca00078e02ff */
[----:B------:R-:W1:Y:S01]  /*16f00*/  LDC R34, c[0x0][0x278] ;  /* 0x00009e00ff227b82 */ /* 0x000e620000000800 */
[----:B------:R-:W-:Y:S01]  /*16f10*/  IADD3 R4, P5, R65, R132, RZ ;  /* 0x0000008441047210 */ /* 0x000fe20007fbe0ff */
[----:B--2---:R-:W-:Y:S01]  /*16f20*/  IMAD R65, R20, 0x154, RZ ;  /* 0x0000015414417824 */ /* 0x004fe200078e02ff */
[----:B------:R2:W-:Y:S01]  /*16f30*/  STG.E.U16 desc[UR6][R14.64], R71 ;  /* 0x000000470e007986 */ /* 0x0005e2000c101506 */
[----:B----4-:R-:W-:-:S04]  /*16f40*/  IMAD R9, R32, 0x152, RZ ;  /* 0x0000015220097824 */ /* 0x010fc800078e02ff */
[----:B------:R-:W3:Y:S01]  /*16f50*/  LDC R18, c[0x0][0x278] ;  /* 0x00009e00ff127b82 */ /* 0x000ee20000000800 */
[-C--:B------:R-:W-:Y:S02]  /*16f60*/  IADD3 R8, P3, R67, R132.reuse, RZ ;  /* 0x0000008443087210 */ /* 0x080fe40007f7e0ff */
[----:B------:R-:W-:Y:S02]  /*16f70*/  LEA.HI.X.SX32 R5, R5, R133, 0x1, P5 ;  /* 0x0000008505057211 */ /* 0x000fe400028f0eff */
[-C--:B------:R-:W-:Y:S01]  /*16f80*/  IADD3 R12, P5, R9, R132.reuse, RZ ;  /* 0x00000084090c7210 */ /* 0x080fe20007fbe0ff */
[----:B--2---:R-:W-:Y:S02]  /*16f90*/  IMAD R15, R6, 0xa9, RZ ;  /* 0x000000a9060f7824 */ /* 0x004fe400078e02ff */
[----:B------:R-:W2:Y:S01]  /*16fa0*/  LDC R20, c[0x0][0x278] ;  /* 0x00009e00ff147b82 */ /* 0x000ea20000000800 */
[----:B------:R-:W-:Y:S01]  /*16fb0*/  IADD3 R14, P6, R65, R132, RZ ;  /* 0x00000084410e7210 */ /* 0x000fe20007fde0ff */
[----:B-----5:R-:W-:Y:S01]  /*16fc0*/  IMAD R65, R19, 0x156, RZ ;  /* 0x0000015613417824 */ /* 0x020fe200078e02ff */
[----:B------:R-:W-:-:S02]  /*16fd0*/  PRMT R66, R71, 0x7632, R66 ;  /* 0x0000763247427816 */ /* 0x000fc40000000042 */
[-C--:B------:R-:W-:Y:S02]  /*16fe0*/  LEA.HI.X.SX32 R9, R13, R133.reuse, 0x1, P3 ;  /* 0x000000850d097211 */ /* 0x080fe400018f0eff */
[-C--:B------:R-:W-:Y:S01]  /*16ff0*/  LEA.HI.X.SX32 R13, R15, R133.reuse, 0x1, P5 ;  /* 0x000000850f0d7211 */ /* 0x080fe200028f0eff */
[----:B------:R-:W4:Y:S01]  /*17000*/  LDC R19, c[0x0][0x278] ;  /* 0x00009e00ff137b82 */ /* 0x000f220000000800 */
[----:B------:R-:W-:Y:S01]  /*17010*/  PRMT R10, R56, 0x7632, R10 ;  /* 0x00007632380a7816 */ /* 0x000fe2000000000a */
[----:B------:R-:W-:Y:S04]  /*17020*/  STG.E.U16 desc[UR6][R4.64], R66 ;  /* 0x0000004204007986 */ /* 0x000fe8000c101506 */
[----:B------:R-:W-:Y:S02]  /*17030*/  STG.E.U16 desc[UR6][R8.64], R56 ;  /* 0x0000003808007986 */ /* 0x000fe4000c101506 */
[----:B------:R-:W5:Y:S02]  /*17040*/  LDC R22, c[0x0][0x278] ;  /* 0x00009e00ff167b82 */ /* 0x000f640000000800 */
[----:B------:R0:W-:Y:S06]  /*17050*/  STG.E.U16 desc[UR6][R12.64], R10 ;  /* 0x0000000a0c007986 */ /* 0x0001ec000c101506 */
[----:B------:R-:W5:Y:S01]  /*17060*/  LDC R32, c[0x0][0x278] ;  /* 0x00009e00ff207b82 */ /* 0x000f620000000800 */
[----:B------:R-:W-:Y:S01]  /*17070*/  LEA.HI.X.SX32 R15, R179, R133, 0x1, P6 ;  /* 0x00000085b30f7211 */ /* 0x000fe200030f0eff */
[----:B------:R-:W-:-:S06]  /*17080*/  IMAD R67, R26, 0x158, RZ ;  /* 0x000001581a437824 */ /* 0x000fcc00078e02ff */
[----:B0-----:R-:W0:Y:S01]  /*17090*/  LDC R10, c[0x0][0x278] ;  /* 0x00009e00ff0a7b82 */ /* 0x001e220000000800 */
[----:B-1----:R-:W-:-:S07]  /*170a0*/  IMAD R69, R34, 0x15a, RZ ;  /* 0x0000015a22457824 */ /* 0x002fce00078e02ff */
[----:B------:R-:W1:Y:S01]  /*170b0*/  LDC R6, c[0x0][0x278] ;  /* 0x00009e00ff067b82 */ /* 0x000e620000000800 */
[----:B------:R-:W-:Y:S01]  /*170c0*/  IMAD R5, R16, 0xab, RZ ;  /* 0x000000ab10057824 */ /* 0x000fe200078e02ff */
[-C--:B------:R-:W-:Y:S01]  /*170d0*/  IADD3 R4, P3, R65, R132.reuse, RZ ;  /* 0x0000008441047210 */ /* 0x080fe20007f7e0ff */
[----:B------:R2:W-:Y:S01]  /*170e0*/  STG.E.U16 desc[UR6][R14.64], R57 ;  /* 0x000000390e007986 */ /* 0x0005e2000c101506 */
[----:B---3--:R-:W-:Y:S01]  /*170f0*/  IMAD R13, R18, 0xad, RZ ;  /* 0x000000ad120d7824 */ /* 0x008fe200078e02ff */
[----:B------:R-:W-:-:S03]  /*17100*/  IADD3 R8, P5, R67, R132, RZ ;  /* 0x0000008443087210 */ /* 0x000fc60007fbe0ff */
[----:B------:R-:W3:Y:S01]  /*17110*/  LDC R16, c[0x0][0x278] ;  /* 0x00009e00ff107b82 */ /* 0x000ee20000000800 */
[----:B------:R-:W-:Y:S02]  /*17120*/  PRMT R34, R57, 0x7632, R34 ;  /* 0x0000763239227816 */ /* 0x000fe40000000022 */
[----:B------:R-:W-:Y:S02]  /*17130*/  IADD3 R12, P6, R69, R132, RZ ;  /* 0x00000084450c7210 */ /* 0x000fe40007fde0ff */
[-C--:B------:R-:W-:Y:S01]  /*17140*/  LEA.HI.X.SX32 R5, R5, R133.reuse, 0x1, P3 ;  /* 0x0000008505057211 */ /* 0x080fe200018f0eff */
[----:B--2---:R-:W-:Y:S02]  /*17150*/  IMAD R57, R20, 0x15c, RZ ;  /* 0x0000015c14397824 */ /* 0x004fe400078e02ff */
[----:B------:R-:W2:Y:S01]  /*17160*/  LDC R18, c[0x0][0x278] ;  /* 0x00009e00ff127b82 */ /* 0x000ea20000000800 */
[-C--:B------:R-:W-:Y:S01]  /*17170*/  LEA.HI.X.SX32 R9, R135, R133.reuse, 0x1, P5 ;  /* 0x0000008587097211 */ /* 0x080fe200028f0eff */
[----:B----4-:R-:W-:Y:S01]  /*17180*/  IMAD R19, R19, 0x162, RZ ;  /* 0x0000016213137824 */ /* 0x010fe200078e02ff */
[----:B------:R-:W-:-:S02]  /*17190*/  LEA.HI.X.SX32 R13, R13, R133, 0x1, P6 ;  /* 0x000000850d0d7211 */ /* 0x000fc400030f0eff */
[----:B------:R-:W-:-:S03]  /*171a0*/  PRMT R56, R58, 0x7632, R56 ;  /* 0x000076323a387816 */ /* 0x000fc60000000038 */
[----:B------:R-:W4:Y:S01]  /*171b0*/  LDC R20, c[0x0][0x278] ;  /* 0x00009e00ff147b82 */ /* 0x000f220000000800 */
[----:B------:R0:W-:Y:S01]  /*171c0*/  STG.E.U16 desc[UR6][R4.64], R34 ;  /* 0x0000002204007986 */ /* 0x0001e2000c101506 */
[----:B-----5:R-:W-:-:S06]  /*171d0*/  IMAD R65, R22, 0x15e, RZ ;  /* 0x0000015e16417824 */ /* 0x020fcc00078e02ff */
[----:B------:R-:W5:Y:S01]  /*171e0*/  LDC R14, c[0x0][0x278] ;  /* 0x00009e00ff0e7b82 */ /* 0x000f620000000800 */
[----:B------:R1:W-:Y:S04]  /*171f0*/  STG.E.U16 desc[UR6][R8.64], R58 ;  /* 0x0000003a08007986 */ /* 0x0003e8000c101506 */
[----:B------:R3:W-:Y:S01]  /*17200*/  STG.E.U16 desc[UR6][R12.64], R56 ;  /* 0x000000380c007986 */ /* 0x0007e2000c101506 */
[----:B0-----:R-:W-:Y:S02]  /*17210*/  IADD3 R4, P5, R57, R132, RZ ;  /* 0x0000008439047210 */ /* 0x001fe40007fbe0ff */
[----:B------:R-:W0:Y:S01]  /*17220*/  LDC R26, c[0x0][0x278] ;  /* 0x00009e00ff1a7b82 */ /* 0x000e220000000800 */
[----:B-1----:R-:W-:Y:S02]  /*17230*/  IMAD R15, R6, 0xaf, RZ ;  /* 0x000000af060f7824 */ /* 0x002fe400078e02ff */
[----:B------:R-:W-:-:S05]  /*17240*/  IMAD R9, R32, 0x160, RZ ;  /* 0x0000016020097824 */ /* 0x000fca00078e02ff */
[----:B------:R-:W1:Y:S01]  /*17250*/  LDC R22, c[0x0][0x278] ;  /* 0x00009e00ff167b82 */ /* 0x000e620000000800 */
[-C--:B---3--:R-:W-:Y:S01]  /*17260*/  IADD3 R12, P6, R19, R132.reuse, RZ ;  /* 0x00000084130c7210 */ /* 0x088fe20007fde0ff */
[----:B------:R-:W-:Y:S01]  /*17270*/  IMAD R13, R10, 0xb1, RZ ;  /* 0x000000b10a0d7824 */ /* 0x000fe200078e02ff */
[----:B------:R-:W-:Y:S02]  /*17280*/  IADD3 R8, P3, R65, R132, RZ ;  /* 0x0000008441087210 */ /* 0x000fe40007f7e0ff */
[----:B------:R-:W-:-:S03]  /*17290*/  LEA.HI.X.SX32 R5, R117, R133, 0x1, P5 ;  /* 0x0000008575057211 */ /* 0x000fc600028f0eff */
[----:B------:R-:W3:Y:S01]  /*172a0*/  LDC R19, c[0x0][0x278] ;  /* 0x00009e00ff137b82 */ /* 0x000ee20000000800 */
[----:B------:R-:W-:Y:S01]  /*172b0*/  IADD3 R6, P5, R9, R132, RZ ;  /* 0x0000008409067210 */ /* 0x000fe20007fbe0ff */
[----:B------:R2:W-:Y:S01]  /*172c0*/  STG.E.U16 desc[UR6][R4.64], R59 ;  /* 0x0000003b04007986 */ /* 0x0005e2000c101506 */
[----:B------:R-:W-:-:S05]  /*172d0*/  LEA.HI.X.SX32 R9, R15, R133, 0x1, P3 ;  /* 0x000000850f097211 */ /* 0x000fca00018f0eff */
[----:B------:R-:W1:Y:S01]  /*172e0*/  LDC R10, c[0x0][0x278] ;  /* 0x00009e00ff0a7b82 */ /* 0x000e620000000800 */
[----:B------:R-:W-:Y:S02]  /*172f0*/  PRMT R56, R59, 0x7632, R56 ;  /* 0x000076323b387816 */ /* 0x000fe40000000038 */
[----:B------:R-:W-:-:S05]  /*17300*/  LEA.HI.X.SX32 R7, R7, R133, 0x1, P5 ;  /* 0x0000008507077211 */ /* 0x000fca00028f0eff */
[----:B------:R-:W1:Y:S01]  /*17310*/  LDC R32, c[0x0][0x278] ;  /* 0x00009e00ff207b82 */ /* 0x000e620000000800 */
[----:B--2---:R-:W-:Y:S01]  /*17320*/  IMAD R5, R16, 0x164, RZ ;  /* 0x0000016410057824 */ /* 0x004fe200078e02ff */
[----:B------:R5:W-:Y:S01]  /*17330*/  STG.E.U16 desc[UR6][R8.64], R56 ;  /* 0x0000003808007986 */ /* 0x000be2000c101506 */
[----:B------:R-:W-:-:S05]  /*17340*/  IMAD R57, R18, 0x166, RZ ;  /* 0x0000016612397824 */ /* 0x000fca00078e02ff */
[----:B------:R-:W2:Y:S01]  /*17350*/  LDC R34, c[0x0][0x278] ;  /* 0x00009e00ff227b82 */ /* 0x000ea20000000800 */
[----:B------:R4:W-:Y:S01]  /*17360*/  STG.E.U16 desc[UR6][R6.64], R60 ;  /* 0x0000003c06007986 */ /* 0x0009e2000c101506 */
[----:B------:R-:W-:Y:S01]  /*17370*/  IADD3 R4, P5, R5, R132, RZ ;  /* 0x0000008405047210 */ /* 0x000fe20007fbe0ff */
[----:B-----5:R-:W-:-:S03]  /*17380*/  IMAD R9, R14, 0xb3, RZ ;  /* 0x000000b30e097824 */ /* 0x020fc600078e02ff */
[-C--:B------:R-:W-:Y:S02]  /*17390*/  LEA.HI.X.SX32 R5, R181, R133.reuse, 0x1, P5 ;  /* 0x00000085b5057211 */ /* 0x080fe400028f0eff */
[----:B------:R-:W5:Y:S01]  /*173a0*/  LDC R16, c[0x0][0x278] ;  /* 0x00009e00ff107b82 */ /* 0x000f620000000800 */
[----:B----4-:R-:W-:Y:S01]  /*173b0*/  IMAD R7, R20, 0x168, RZ ;  /* 0x0000016814077824 */ /* 0x010fe200078e02ff */
[----:B------:R-:W-:Y:S02]  /*173c0*/  IADD3 R6, P3, R57, R132, RZ ;  /* 0x0000008439067210 */ /* 0x000fe40007f7e0ff */
[----:B------:R-:W-:-:S04]  /*173d0*/  LEA.HI.X.SX32 R13, R13, R133, 0x1, P6 ;  /* 0x000000850d0d7211 */ /* 0x000fc800030f0eff */
[----:B------:R-:W4:Y:S01]  /*173e0*/  LDC R15, c[0x0][0x278] ;  /* 0x00009e00ff0f7b82 */ /* 0x000f220000000800 */
[-C--:B------:R-:W-:Y:S02]  /*173f0*/  IADD3 R8, P5, R7, R132.reuse, RZ ;  /* 0x0000008407087210 */ /* 0x080fe40007fbe0ff */
[----:B------:R-:W-:Y:S01]  /*17400*/  PRMT R58, R60, 0x7632, R58 ;  /* 0x000076323c3a7816 */ /* 0x000fe2000000003a */
[----:B0-----:R-:W-:Y:S01]  /*17410*/  IMAD R59, R26, 0x16a, RZ ;  /* 0x0000016a1a3b7824 */ /* 0x001fe200078e02ff */
[-C--:B------:R-:W-:Y:S02]  /*17420*/  LEA.HI.X.SX32 R7, R9, R133.reuse, 0x1, P3 ;  /* 0x0000008509077211 */ /* 0x080fe400018f0eff */
[----:B------:R-:W-:Y:S01]  /*17430*/  PRMT R14, R61, 0x7632, R14 ;  /* 0x000076323d0e7816 */ /* 0x000fe2000000000e */
[----:B------:R-:W0:Y:S01]  /*17440*/  LDC R18, c[0x0][0x278] ;  /* 0x00009e00ff127b82 */ /* 0x000e220000000800 */
[----:B------:R-:W-:Y:S01]  /*17450*/  LEA.HI.X.SX32 R9, R23, R133, 0x1, P5 ;  /* 0x0000008517097211 */ /* 0x000fe200028f0eff */
[----:B---3--:R-:W-:Y:S01]  /*17460*/  IMAD R23, R19, 0x16c, RZ ;  /* 0x0000016c13177824 */ /* 0x008fe200078e02ff */
[----:B------:R1:W-:Y:S04]  /*17470*/  STG.E.U16 desc[UR6][R12.64], R58 ;  /* 0x0000003a0c007986 */ /* 0x0003e8000c101506 */
[----:B------:R3:W-:Y:S01]  /*17480*/  STG.E.U16 desc[UR6][R4.64], R61 ;  /* 0x0000003d04007986 */ /* 0x0007e2000c101506 */
[----:B------:R-:W0:Y:S03]  /*17490*/  LDC R19, c[0x0][0x278] ;  /* 0x00009e00ff137b82 */ /* 0x000e260000000800 */
[----:B------:R2:W-:Y:S01]  /*174a0*/  STG.E.U16 desc[UR6][R6.64], R14 ;  /* 0x0000000e06007986 */ /* 0x0005e2000c101506 */
[----:B-1----:R-:W-:Y:S01]  /*174b0*/  IMAD R13, R10, 0xb5, RZ ;  /* 0x000000b50a0d7824 */ /* 0x002fe200078e02ff */
[----:B------:R-:W-:-:S03]  /*174c0*/  IADD3 R12, P6, R59, R132, RZ ;  /* 0x000000843b0c7210 */ /* 0x000fc60007fde0ff */
[----:B------:R-:W1:Y:S01]  /*174d0*/  LDC R20, c[0x0][0x278] ;  /* 0x00009e00ff147b82 */ /* 0x000e620000000800 */
[----:B---3--:R-:W-:Y:S01]  /*174e0*/  IMAD R5, R22, 0x16e, RZ ;  /* 0x0000016e16057824 */ /* 0x008fe200078e02ff */
[----:B------:R-:W-:Y:S01]  /*174f0*/  IADD3 R4, P5, R23, R132, RZ ;  /* 0x0000008417047210 */ /* 0x000fe20007fbe0ff */
[----:B------:R3:W-:Y:S01]  /*17500*/  STG.E.U16 desc[UR6][R8.64], R62 ;  /* 0x0000003e08007986 */ /* 0x0007e2000c101506 */
[----:B--2---:R-:W-:Y:S01]  /*17510*/  IMAD R7, R32, 0x170, RZ ;  /* 0x0000017020077824 */ /* 0x004fe200078e02ff */
[----:B------:R-:W-:-:S03]  /*17520*/  LEA.HI.X.SX32 R13, R13, R133, 0x1, P6 ;  /* 0x000000850d0d7211 */ /* 0x000fc600030f0eff */
[----:B------:R-:W2:Y:S01]  /*17530*/  LDC R10, c[0x0][0x278] ;  /* 0x00009e00ff0a7b82 */ /* 0x000ea20000000800 */
[----:B------:R-:W-:Y:S02]  /*17540*/  PRMT R26, R62, 0x7632, R26 ;  /* 0x000076323e1a7816 */ /* 0x000fe4000000001a */
[-C--:B------:R-:W-:Y:S02]  /*17550*/  IADD3 R6, P3, R5, R132.reuse, RZ ;  /* 0x0000008405067210 */ /* 0x080fe40007f7e0ff */
[----:B------:R-:W-:Y:S01]  /*17560*/  LEA.HI.X.SX32 R5, R25, R133, 0x1, P5 ;  /* 0x0000008519057211 */ /* 0x000fe200028f0eff */
[----:B---3--:R-:W-:Y:S01]  /*17570*/  IMAD R9, R34, 0x172, RZ ;  /* 0x0000017222097824 */ /* 0x008fe200078e02ff */
[-C--:B------:R-:W-:Y:S01]  /*17580*/  IADD3 R8, P5, R7, R132.reuse, RZ ;  /* 0x0000008407087210 */ /* 0x080fe20007fbe0ff */
[----:B------:R3:W-:Y:S01]  /*17590*/  STG.E.U16 desc[UR6][R12.64], R26 ;  /* 0x0000001a0c007986 */ /* 0x0007e2000c101506 */
[----:B----4-:R-:W-:Y:S01]  /*175a0*/  IMAD R15, R15, 0xb7, RZ ;  /* 0x000000b70f0f7824 */ /* 0x010fe200078e02ff */
[----:B------:R-:W4:Y:S01]  /*175b0*/  LDC R14, c[0x0][0x278] ;  /* 0x00009e00ff0e7b82 */ /* 0x000f220000000800 */
[----:B---3--:R-:W-:-:S02]  /*175c0*/  IADD3 R12, P6, R9, R132, RZ ;  /* 0x00000084090c7210 */ /* 0x008fc40007fde0ff */
[----:B------:R-:W-:-:S05]  /*175d0*/  LEA.HI.X.SX32 R9, R17, R133, 0x1, P5 ;  /* 0x0000008511097211 */ /* 0x000fca00028f0eff */
[----:B------:R-:W3:Y:S01]  /*175e0*/  LDC R17, c[0x0][0x278] ;  /* 0x00009e00ff117b82 */ /* 0x000ee20000000800 */
[----:B-----5:R-:W-:Y:S01]  /*175f0*/  IMAD R13, R16, 0xb9, RZ ;  /* 0x000000b9100d7824 */ /* 0x020fe200078e02ff */
[----:B------:R-:W-:-:S06]  /*17600*/  LEA.HI.X.SX32 R7, R15, R133, 0x1, P3 ;  /* 0x000000850f077211 */ /* 0x000fcc00018f0eff */
[----:B------:R-:W5:Y:S01]  /*17610*/  LDC R16, c[0x0][0x278] ;  /* 0x00009e00ff107b82 */ /* 0x000f620000000800 */
[----:B------:R-:W-:Y:S01]  /*17620*/  PRMT R22, R63, 0x7632, R22 ;  /* 0x000076323f167816 */ /* 0x000fe20000000016 */
[----:B------:R1:W-:Y:S01]  /*17630*/  STG.E.U16 desc[UR6][R4.64], R63 ;  /* 0x0000003f04007986 */ /* 0x0003e2000c101506 */
[----:B0-----:R-:W-:Y:S01]  /*17640*/  IMAD R15, R18, 0x174, RZ ;  /* 0x00000174120f7824 */ /* 0x001fe200078e02ff */
[----:B------:R-:W-:-:S04]  /*17650*/  LEA.HI.X.SX32 R13, R13, R133, 0x1, P6 ;  /* 0x000000850d0d7211 */ /* 0x000fc800030f0eff */
[----:B------:R-:W0:Y:S01]  /*17660*/  LDC R18, c[0x0][0x278] ;  /* 0x00009e00ff127b82 */ /* 0x000e220000000800 */
[----:B------:R-:W-:Y:S01]  /*17670*/  PRMT R25, R52, 0x7632, R25 ;  /* 0x0000763234197816 */ /* 0x000fe20000000019 */
[----:B------:R2:W-:Y:S01]  /*17680*/  STG.E.U16 desc[UR6][R6.64], R22 ;  /* 0x0000001606007986 */ /* 0x0005e2000c101506 */
[----:B-1----:R-:W-:-:S05]  /*17690*/  IMAD R5, R19, 0x176, RZ ;  /* 0x0000017613057824 */ /* 0x002fca00078e02ff */
[----:B------:R-:W1:Y:S01]  /*176a0*/  LDC R19, c[0x0][0x278] ;  /* 0x00009e00ff137b82 */ /* 0x000e620000000800 */
[-C--:B------:R-:W-:Y:S01]  /*176b0*/  IADD3 R4, P3, R15, R132.reuse, RZ ;  /* 0x000000840f047210 */ /* 0x080fe20007f7e0ff */
[----:B------:R-:W-:Y:S01]  /*176c0*/  IMAD R23, R20, 0x178, RZ ;  /* 0x0000017814177824 */ /* 0x000fe200078e02ff */
[----:B------:R-:W-:Y:S01]  /*176d0*/  STG.E.U16 desc[UR6][R8.64], R52 ;  /* 0x0000003408007986 */ /* 0x000fe2000c101506 */
[----:B--2---:R-:W-:Y:S01]  /*176e0*/  IMAD R7, R10, 0xbb, RZ ;  /* 0x000000bb0a077824 */ /* 0x004fe200078e02ff */
[----:B------:R-:W-:-:S03]  /*176f0*/  IADD3 R6, P5, R5, R132, RZ ;  /* 0x0000008405067210 */ /* 0x000fc60007fbe0ff */
[----:B------:R-:W2:Y:S01]  /*17700*/  LDC R10, c[0x0][0x278] ;  /* 0x00009e00ff0a7b82 */ /* 0x000ea20000000800 */
[----:B------:R4:W-:Y:S01]  /*17710*/  STG.E.U16 desc[UR6][R12.64], R25 ;  /* 0x000000190c007986 */ /* 0x0009e2000c101506 */
[-C--:B------:R-:W-:Y:S01]  /*17720*/  LEA.HI.X.SX32 R5, R183, R133.reuse, 0x1, P3 ;  /* 0x00000085b7057211 */ /* 0x080fe200018f0eff */
[----:B---3--:R-:W-:Y:S01]  /*17730*/  IMAD R17, R17, 0x17c, RZ ;  /* 0x0000017c11117824 */ /* 0x008fe200078e02ff */
[----:B------:R-:W-:-:S04]  /*17740*/  LEA.HI.X.SX32 R7, R7, R133, 0x1, P5 ;  /* 0x0000008507077211 */ /* 0x000fc800028f0eff */
[----:B------:R-:W3:Y:S01]  /*17750*/  LDC R20, c[0x0][0x278] ;  /* 0x00009e00ff147b82 */ /* 0x000ee20000000800 */
[----:B------:R0:W-:Y:S01]  /*17760*/  STG.E.U16 desc[UR6][R4.64], R53 ;  /* 0x0000003504007986 */ /* 0x0001e2000c101506 */
[----:B----4-:R-:W-:-:S06]  /*17770*/  PRMT R12, R53, 0x7632, R12 ;  /* 0x00007632350c7816 */ /* 0x010fcc000000000c */
[----:B------:R-:W4:Y:S01]  /*17780*/  LDC R22, c[0x0][0x278] ;  /* 0x00009e00ff167b82 */ /* 0x000f220000000800 */
[----:B------:R-:W-:Y:S01]  /*17790*/  IADD3 R8, P6, R23, R132, RZ ;  /* 0x0000008417087210 */ /* 0x000fe20007fde0ff */
[----:B------:R1:W-:Y:S01]  /*177a0*/  STG.E.U16 desc[UR6][R6.64], R12 ;  /* 0x0000000c06007986 */ /* 0x0003e2000c101506 */
[----:B-----5:R-:W-:-:S05]  /*177b0*/  IMAD R13, R16, 0x17a, RZ ;  /* 0x0000017a100d7824 */ /* 0x020fca00078e02ff */
[----:B------:R-:W5:Y:S01]  /*177c0*/  LDC R15, c[0x0][0x278] ;  /* 0x00009e00ff0f7b82 */ /* 0x000f620000000800 */
[----:B0-----:R-:W-:Y:S01]  /*177d0*/  IMAD R5, R14, 0xbd, RZ ;  /* 0x000000bd0e057824 */ /* 0x001fe200078e02ff */
[----:B-1----:R-:W-:-:S06]  /*177e0*/  IADD3 R6, P3, R17, R132, RZ ;  /* 0x0000008411067210 */ /* 0x002fcc0007f7e0ff */
[----:B------:R-:W0:Y:S01]  /*177f0*/  LDC R23, c[0x0][0x278] ;  /* 0x00009e00ff177b82 */ /* 0x000e220000000800 */
[----:B------:R-:W-:-:S07]  /*17800*/  IADD3 R4, P5, R13, R132, RZ ;  /* 0x000000840d047210 */ /* 0x000fce0007fbe0ff */
[----:B------:R-:W1:Y:S01]  /*17810*/  LDC R17, c[0x0][0x278] ;  /* 0x00009e00ff117b82 */ /* 0x000e620000000800 */
[-C--:B------:R-:W-:Y:S01]  /*17820*/  LEA.HI.X.SX32 R9, R125, R133.reuse, 0x1, P6 ;  /* 0x000000857d097211 */ /* 0x080fe200030f0eff */
[----:B------:R-:W-:Y:S01]  /*17830*/  IMAD R7, R18, 0x17e, RZ ;  /* 0x0000017e12077824 */ /* 0x000fe200078e02ff */
[----:B------:R-:W-:Y:S01]  /*17840*/  PRMT R25, R54, 0x7632, R25 ;  /* 0x0000763236197816 */ /* 0x000fe20000000019 */
[----:B------:R-:W-:Y:S01]  /*17850*/  IMAD R19, R19, 0x180, RZ ;  /* 0x0000018013137824 */ /* 0x000fe200078e02ff */
[----:B------:R-:W-:-:S03]  /*17860*/  LEA.HI.X.SX32 R5, R5, R133, 0x1, P5 ;  /* 0x0000008505057211 */ /* 0x000fc600028f0eff */
[----:B------:R-:W1:Y:S01]  /*17870*/  LDC R16, c[0x0][0x278] ;  /* 0x00009e00ff107b82 */ /* 0x000e620000000800 */
[----:B------:R2:W-:Y:S01]  /*17880*/  STG.E.U16 desc[UR6][R8.64], R54 ;  /* 0x0000003608007986 */ /* 0x0005e2000c101506 */
[-C--:B------:R-:W-:Y:S01]  /*17890*/  IADD3 R12, P6, R19, R132.reuse, RZ ;  /* 0x00000084130c7210 */ /* 0x080fe20007fde0ff */
[----:B----4-:R-:W-:Y:S02]  /*178a0*/  IMAD R53, R22, 0x184, RZ ;  /* 0x0000018416357824 */ /* 0x010fe400078e02ff */
[----:B------:R3:W-:Y:S03]  /*178b0*/  STG.E.U16 desc[UR6][R4.64], R25 ;  /* 0x0000001904007986 */ /* 0x0007e6000c101506 */
[----:B------:R-:W4:Y:S01]  /*178c0*/  LDC R18, c[0x0][0x278] ;  /* 0x00009e00ff127b82 */ /* 0x000f220000000800 */
[----:B--2---:R-:W-:Y:S01]  /*178d0*/  IADD3 R8, P5, R7, R132, RZ ;  /* 0x0000008407087210 */ /* 0x004fe20007fbe0ff */
[----:B------:R-:W-:Y:S01]  /*178e0*/  IMAD R9, R10, 0xbf, RZ ;  /* 0x000000bf0a097824 */ /* 0x000fe200078e02ff */
[----:B------:R-:W-:-:S05]  /*178f0*/  LEA.HI.X.SX32 R7, R119, R133, 0x1, P3 ;  /* 0x0000008577077211 */ /* 0x000fca00018f0eff */
[----:B------:R-:W2:Y:S01]  /*17900*/  LDC R19, c[0x0][0x278] ;  /* 0x00009e00ff137b82 */ /* 0x000ea20000000800 */
[----:B---3--:R-:W-:Y:S01]  /*17910*/  IMAD R25, R20, 0x182, RZ ;  /* 0x0000018214197824 */ /* 0x008fe200078e02ff */
[----:B------:R-:W-:Y:S01]  /*17920*/  LEA.HI.X.SX32 R9, R9, R133, 0x1, P5 ;  /* 0x0000008509097211 */ /* 0x000fe200028f0eff */
[----:B------:R3:W-:Y:S01]  /*17930*/  STG.E.U16 desc[UR6][R6.64], R55 ;  /* 0x0000003706007986 */ /* 0x0007e2000c101506 */
[----:B-----5:R-:W-:-:S04]  /*17940*/  IMAD R5, R15, 0xc1, RZ ;  /* 0x000000c10f057824 */ /* 0x020fc800078e02ff */
[----:B------:R-:W5:Y:S01]  /*17950*/  LDC R20, c[0x0][0x278] ;  /* 0x00009e00ff147b82 */ /* 0x000f620000000800 */
[----:B------:R-:W-:Y:S01]  /*17960*/  PRMT R14, R55, 0x7632, R14 ;  /* 0x00007632370e7816 */ /* 0x000fe2000000000e */
[----:B0-----:R-:W-:-:S06]  /*17970*/  IMAD R23, R23, 0x186, RZ ;  /* 0x0000018617177824 */ /* 0x001fcc00078e02ff */
[----:B------:R-:W0:Y:S01]  /*17980*/  LDC R10, c[0x0][0x278] ;  /* 0x00009e00ff0a7b82 */ /* 0x000e220000000800 */
[----:B---3--:R-:W-:Y:S02]  /*17990*/  IADD3 R6, P5, R53, R132, RZ ;  /* 0x0000008435067210 */ /* 0x008fe40007fbe0ff */
[----:B------:R-:W-:-:S05]  /*179a0*/  LEA.HI.X.SX32 R13, R187, R133, 0x1, P6 ;  /* 0x00000085bb0d7211 */ /* 0x000fca00030f0eff */
[----:B------:R-:W3:Y:S01]  /*179b0*/  LDC R15, c[0x0][0x278] ;  /* 0x00009e00ff0f7b82 */ /* 0x000ee20000000800 */
[-C--:B------:R-:W-:Y:S01]  /*179c0*/  LEA.HI.X.SX32 R7, R35, R133.reuse, 0x1, P5 ;  /* 0x0000008523077211 */ /* 0x080fe200028f0eff */
[----:B-1----:R-:W-:Y:S01]  /*179d0*/  IMAD R35, R17, 0x188, RZ ;  /* 0x0000018811237824 */ /* 0x002fe200078e02ff */
[----:B------:R-:W-:Y:S01]  /*179e0*/  IADD3 R4, P3, R25, R132, RZ ;  /* 0x0000008419047210 */ /* 0x000fe20007f7e0ff */
[----:B------:R1:W-:Y:S04]  /*179f0*/  STG.E.U16 desc[UR6][R8.64], R14 ;  /* 0x0000000e08007986 */ /* 0x0003e8000c101506 */
[----:B------:R-:W3:Y:S01]  /*17a00*/  LDC R22, c[0x0][0x278] ;  /* 0x00009e00ff167b82 */ /* 0x000ee20000000800 */
[----:B------:R4:W-:Y:S01]  /*17a10*/  STG.E.U16 desc[UR6][R12.64], R92 ;  /* 0x0000005c0c007986 */ /* 0x0009e2000c101506 */
[----:B------:R-:W-:-:S06]  /*17a20*/  LEA.HI.X.SX32 R5, R5, R133, 0x1, P3 ;  /* 0x0000008505057211 */ /* 0x000fcc00018f0eff */
[----:B------:R-:W3:Y:S01]  /*17a30*/  LDC R17, c[0x0][0x278] ;  /* 0x00009e00ff117b82 */ /* 0x000ee20000000800 */
[----:B-1----:R-:W-:Y:S01]  /*17a40*/  IADD3 R8, P6, R23, R132, RZ ;  /* 0x0000008417087210 */ /* 0x002fe20007fde0ff */
[----:B------:R-:W-:Y:S01]  /*17a50*/  IMAD R9, R16, 0xc3, RZ ;  /* 0x000000c310097824 */ /* 0x000fe200078e02ff */
[----:B----4-:R-:W-:-:S05]  /*17a60*/  PRMT R92, R92, 0x7632, R92 ;  /* 0x000076325c5c7816 */ /* 0x010fca000000005c */
[----:B------:R-:W1:Y:S01]  /*17a70*/  LDC R23, c[0x0][0x278] ;  /* 0x00009e00ff177b82 */ /* 0x000e620000000800 */
[----:B------:R4:W-:Y:S07]  /*17a80*/  STG.E.U16 desc[UR6][R4.64], R92 ;  /* 0x0000005c04007986 */ /* 0x0009ee000c101506 */
[----:B------:R-:W1:Y:S01]  /*17a90*/  LDC R16, c[0x0][0x278] ;  /* 0x00009e00ff107b82 */ /* 0x000e620000000800 */
[----:B------:R-:W-:Y:S01]  /*17aa0*/  LEA.HI.X.SX32 R9, R9, R133, 0x1, P6 ;  /* 0x0000008509097211 */ /* 0x000fe200030f0eff */
[----:B------:R-:W-:Y:S01]  /*17ab0*/  IMAD R53, R18, 0x18a, RZ ;  /* 0x0000018a12357824 */ /* 0x000fe200078e02ff */
[----:B------:R-:W-:-:S05]  /*17ac0*/  PRMT R12, R93, 0x7632, R12 ;  /* 0x000076325d0c7816 */ /* 0x000fca000000000c */
[----:B------:R-:W1:Y:S01]  /*17ad0*/  LDC R14, c[0x0][0x278] ;  /* 0x00009e00ff0e7b82 */ /* 0x000e620000000800 */
[----:B----4-:R-:W-:Y:S01]  /*17ae0*/  IADD3 R4, P5, R35, R132, RZ ;  /* 0x0000008423047210 */ /* 0x010fe20007fbe0ff */
[----:B------:R5:W-:Y:S01]  /*17af0*/  STG.E.U16 desc[UR6][R6.64], R93 ;  /* 0x0000005d06007986 */ /* 0x000be2000c101506 */
[----:B--2---:R-:W-:Y:S02]  /*17b00*/  IMAD R19, R19, 0x18c, RZ ;  /* 0x0000018c13137824 */ /* 0x004fe400078e02ff */
[----:B------:R-:W-:-:S03]  /*17b10*/  LEA.HI.X.SX32 R5, R185, R133, 0x1, P5 ;  /* 0x00000085b9057211 */ /* 0x000fc600028f0eff */
[----:B------:R-:W2:Y:S01]  /*17b20*/  LDC R25, c[0x0][0x278] ;  /* 0x00009e00ff197b82 */ /* 0x000ea20000000800 */
[----:B0-----:R-:W-:Y:S01]  /*17b30*/  IMAD R13, R10, 0xc5, RZ ;  /* 0x000000c50a0d7824 */ /* 0x001fe200078e02ff */
[----:B------:R0:W-:Y:S01]  /*17b40*/  STG.E.U16 desc[UR6][R8.64], R12 ;  /* 0x0000000c08007986 */ /* 0x0001e2000c101506 */
[----:B-----5:R-:W-:-:S05]  /*17b50*/  IMAD R7, R20, 0x18e, RZ ;  /* 0x0000018e14077824 */ /* 0x020fca00078e02ff */
[----:B------:R-:W4:Y:S01]  /*17b60*/  LDC R18, c[0x0][0x278] ;  /* 0x00009e00ff127b82 */ /* 0x000f220000000800 */
[-C--:B------:R-:W-:Y:S01]  /*17b70*/  IADD3 R6, P3, R53, R132.reuse, RZ ;  /* 0x0000008435067210 */ /* 0x080fe20007f7e0ff */
[----:B---3--:R-:W-:Y:S01]  /*17b80*/  IMAD R15, R15, 0xc7, RZ ;  /* 0x000000c70f0f7824 */ /* 0x008fe200078e02ff */
[----:B------:R3:W-:Y:S01]  /*17b90*/  STG.E.U16 desc[UR6][R4.64], R94 ;  /* 0x0000005e04007986 */ /* 0x0007e2000c101506 */
[-C--:B0-----:R-:W-:Y:S02]  /*17ba0*/  IADD3 R8, P5, R19, R132.reuse, RZ ;  /* 0x0000008413087210 */ /* 0x081fe40007fbe0ff */
[----:B------:R-:W-:Y:S02]  /*17bb0*/  IADD3 R12, P6, R7, R132, RZ ;  /* 0x00000084070c7210 */ /* 0x000fe40007fde0ff */
[----:B------:R-:W0:Y:S01]  /*17bc0*/  LDC R10, c[0x0][0x278] ;  /* 0x00009e00ff0a7b82 */ /* 0x000e220000000800 */
[-C--:B------:R-:W-:Y:S02]  /*17bd0*/  LEA.HI.X.SX32 R7, R13, R133.reuse, 0x1, P3 ;  /* 0x000000850d077211 */ /* 0x080fe400018f0eff */
[----:B------:R-:W-:-:S02]  /*17be0*/  LEA.HI.X.SX32 R9, R33, R133, 0x1, P5 ;  /* 0x0000008521097211 */ /* 0x000fc400028f0eff */
[----:B---3--:R-:W-:-:S03]  /*17bf0*/  PRMT R5, R94, 0x7632, R5 ;  /* 0x000076325e057816 */ /* 0x008fc60000000005 */
[----:B------:R-:W3:Y:S01]  /*17c00*/  LDC R19, c[0x0][0x278] ;  /* 0x00009e00ff137b82 */ /* 0x000ee20000000800 */
[----:B------:R-:W-:Y:S01]  /*17c10*/  LEA.HI.X.SX32 R13, R15, R133, 0x1, P6 ;  /* 0x000000850f0d7211 */ /* 0x000fe200030f0eff */
[----:B------:R-:W-:Y:S01]  /*17c20*/  IMAD R33, R22, 0x190, RZ ;  /* 0x0000019016217824 */ /* 0x000fe200078e02ff */
[----:B------:R-:W-:Y:S01]  /*17c30*/  PRMT R26, R95, 0x7632, R26 ;  /* 0x000076325f1a7816 */ /* 0x000fe2000000001a */
[----:B------:R-:W-:Y:S01]  /*17c40*/  IMAD R17, R17, 0x196, RZ ;  /* 0x0000019611117824 */ /* 0x000fe200078e02ff */
[----:B------:R5:W-:Y:S03]  /*17c50*/  STG.E.U16 desc[UR6][R6.64], R5 ;  /* 0x0000000506007986 */ /* 0x000be6000c101506 */
[----:B------:R-:W0:Y:S01]  /*17c60*/  LDC R20, c[0x0][0x278] ;  /* 0x00009e00ff147b82 */ /* 0x000e220000000800 */
[----:B------:R-:W-:Y:S01]  /*17c70*/  STG.E.U16 desc[UR6][R8.64], R95 ;  /* 0x0000005f08007986 */ /* 0x000fe2000c101506 */
[----:B-1----:R-:W-:Y:S01]  /*17c80*/  IMAD R23, R23, 0x192, RZ ;  /* 0x0000019217177824 */ /* 0x002fe200078e02ff */
[----:B------:R-:W-:-:S02]  /*17c90*/  IADD3 R4, P5, R33, R132, RZ ;  /* 0x0000008421047210 */ /* 0x000fc40007fbe0ff */
[----:B------:R1:W-:Y:S01]  /*17ca0*/  STG.E.U16 desc[UR6][R12.64], R26 ;  /* 0x0000001a0c007986 */ /* 0x0003e2000c101506 */
[----:B------:R-:W-:Y:S01]  /*17cb0*/  IMAD R15, R14, 0xc9, RZ ;  /* 0x000000c90e0f7824 */ /* 0x000fe200078e02ff */
[----:B------:R-:W-:Y:S01]  /*17cc0*/  PRMT R22, R88, 0x7632, R22 ;  /* 0x0000763258167816 */ /* 0x000fe20000000016 */
[----:B--2---:R-:W-:Y:S01]  /*17cd0*/  IMAD R25, R25, 0x194, RZ ;  /* 0x0000019419197824 */ /* 0x004fe200078e02ff */
[-C--:B-----5:R-:W-:Y:S01]  /*17ce0*/  IADD3 R6, P3, R23, R132.reuse, RZ ;  /* 0x0000008417067210 */ /* 0x0a0fe20007f7e0ff */
[----:B------:R-:W2:Y:S01]  /*17cf0*/  LDC R14, c[0x0][0x278] ;  /* 0x00009e00ff0e7b82 */ /* 0x000ea20000000800 */
[----:B------:R-:W-:Y:S01]  /*17d00*/  LEA.HI.X.SX32 R5, R27, R133, 0x1, P5 ;  /* 0x000000851b057211 */ /* 0x000fe200028f0eff */
[----:B-1----:R-:W-:Y:S01]  /*17d10*/  IMAD R13, R16, 0xcb, RZ ;  /* 0x000000cb100d7824 */ /* 0x002fe200078e02ff */
[----:B------:R-:W-:-:S05]  /*17d20*/  IADD3 R12, P6, R17, R132, RZ ;  /* 0x00000084110c7210 */ /* 0x000fca0007fde0ff */
[----:B------:R-:W1:Y:S01]  /*17d30*/  LDC R16, c[0x0][0x278] ;  /* 0x00009e00ff107b82 */ /* 0x000e620000000800 */
[----:B------:R-:W-:-:S07]  /*17d40*/  LEA.HI.X.SX32 R7, R15, R133, 0x1, P3 ;  /* 0x000000850f077211 */ /* 0x000fce00018f0eff */
[----:B------:R-:W5:Y:S01]  /*17d50*/  LDC R17, c[0x0][0x278] ;  /* 0x00009e00ff117b82 */ /* 0x000f620000000800 */
[----:B------:R4:W-:Y:S01]  /*17d60*/  STG.E.U16 desc[UR6][R4.64], R88 ;  /* 0x0000005804007986 */ /* 0x0009e2000c101506 */
[----:B------:R-:W-:Y:S01]  /*17d70*/  IADD3 R8, P5, R25, R132, RZ ;  /* 0x0000008419087210 */ /* 0x000fe20007fbe0ff */
[----:B---3--:R-:W-:Y:S02]  /*17d80*/  IMAD R15, R19, 0x19a, RZ ;  /* 0x0000019a130f7824 */ /* 0x008fe400078e02ff */
[----:B------:R0:W-:Y:S01]  /*17d90*/  STG.E.U16 desc[UR6][R6.64], R22 ;  /* 0x0000001606007986 */ /* 0x0001e2000c101506 */
[----:B------:R-:W-:Y:S02]  /*17da0*/  LEA.HI.X.SX32 R9, R127, R133, 0x1, P5 ;  /* 0x000000857f097211 */ /* 0x000fe400028f0eff */
[----:B------:R-:W3:Y:S01]  /*17db0*/  LDC R19, c[0x0][0x278] ;  /* 0x00009e00ff137b82 */ /* 0x000ee20000000800 */
[----:B----4-:R-:W-:-:S07]  /*17dc0*/  IMAD R5, R18, 0x198, RZ ;  /* 0x0000019812057824 */ /* 0x010fce00078e02ff */
[----:B------:R-:W4:Y:S01]  /*17dd0*/  LDC R18, c[0x0][0x278] ;  /* 0x00009e00ff127b82 */ /* 0x000f220000000800 */
[----:B0-----:R-:W-:Y:S01]  /*17de0*/  IMAD R7, R10, 0xcd, RZ ;  /* 0x000000cd0a077824 */ /* 0x001fe200078e02ff */
[----:B------:R-:W-:Y:S02]  /*17df0*/  LEA.HI.X.SX32 R13, R13, R133, 0x1, P6 ;  /* 0x000000850d0d7211 */ /* 0x000fe400030f0eff */
[----:B------:R-:W-:-:S04]  /*17e00*/  PRMT R25, R89, 0x7632, R25 ;  /* 0x0000763259197816 */ /* 0x000fc80000000019 */
[----:B------:R-:W0:Y:S01]  /*17e10*/  LDC R10, c[0x0][0x278] ;  /* 0x00009e00ff0a7b82 */ /* 0x000e220000000800 */
[-C--:B------:R-:W-:Y:S01]  /*17e20*/  IADD3 R4, P3, R5, R132.reuse, RZ ;  /* 0x0000008405047210 */ /* 0x080fe20007f7e0ff */
[----:B------:R-:W-:Y:S01]  /*17e30*/  IMAD R23, R20, 0x19c, RZ ;  /* 0x0000019c14177824 */ /* 0x000fe200078e02ff */
[----:B------:R-:W-:Y:S01]  /*17e40*/  IADD3 R6, P5, R15, R132, RZ ;  /* 0x000000840f067210 */ /* 0x000fe20007fbe0ff */
[----:B------:R-:W-:Y:S01]  /*17e50*/  STG.E.U16 desc[UR6][R8.64], R89 ;  /* 0x0000005908007986 */ /* 0x000fe2000c101506 */
[----:B------:R-:W-:-:S03]  /*17e60*/  LEA.HI.X.SX32 R5, R21, R133, 0x1, P3 ;  /* 0x0000008515057211 */ /* 0x000fc600018f0eff */
[----:B------:R-:W0:Y:S01]  /*17e70*/  LDC R20, c[0x0][0x278] ;  /* 0x00009e00ff147b82 */ /* 0x000e220000000800 */
[----:B------:R2:W-:Y:S01]  /*17e80*/  STG.E.U16 desc[UR6][R12.64], R25 ;  /* 0x000000190c007986 */ /* 0x0005e2000c101506 */
[----:B------:R-:W-:Y:S01]  /*17e90*/  LEA.HI.X.SX32 R7, R7, R133, 0x1, P5 ;  /* 0x0000008507077211 */ /* 0x000fe200028f0eff */
[----:B-----5:R-:W-:Y:S02]  /*17ea0*/  IMAD R17, R17, 0x1a0, RZ ;  /* 0x000001a011117824 */ /* 0x020fe400078e02ff */
[----:B------:R5:W-:Y:S03]  /*17eb0*/  STG.E.U16 desc[UR6][R4.64], R90 ;  /* 0x0000005a04007986 */ /* 0x000be6000c101506 */
[----:B------:R-:W0:Y:S01]  /*17ec0*/  LDC R15, c[0x0][0x278] ;  /* 0x00009e00ff0f7b82 */ /* 0x000e220000000800 */
[----:B--2---:R-:W-:Y:S01]  /*17ed0*/  PRMT R12, R90, 0x7632, R12 ;  /* 0x000076325a0c7816 */ /* 0x004fe2000000000c */
[----:B-1----:R-:W-:-:S06]  /*17ee0*/  IMAD R13, R16, 0x19e, RZ ;  /* 0x0000019e100d7824 */ /* 0x002fcc00078e02ff */
[----:B------:R-:W1:Y:S01]  /*17ef0*/  LDC R16, c[0x0][0x278] ;  /* 0x00009e00ff107b82 */ /* 0x000e620000000800 */
[----:B------:R-:W-:Y:S01]  /*17f00*/  IADD3 R8, P6, R23, R132, RZ ;  /* 0x0000008417087210 */ /* 0x000fe20007fde0ff */
[----:B------:R2:W-:Y:S01]  /*17f10*/  STG.E.U16 desc[UR6][R6.64], R12 ;  /* 0x0000000c06007986 */ /* 0x0005e2000c101506 */
[----:B-----5:R-:W-:Y:S02]  /*17f20*/  IMAD R5, R14, 0xcf, RZ ;  /* 0x000000cf0e057824 */ /* 0x020fe400078e02ff */
[----:B------:R-:W-:-:S03]  /*17f30*/  LEA.HI.X.SX32 R9, R189, R133, 0x1, P6 ;  /* 0x00000085bd097211 */ /* 0x000fc600030f0eff */
[----:B------:R-:W5:Y:S01]  /*17f40*/  LDC R21, c[0x0][0x278] ;  /* 0x00009e00ff157b82 */ /* 0x000f620000000800 */
[-C--:B------:R-:W-:Y:S02]  /*17f50*/  IADD3 R4, P5, R13, R132.reuse, RZ ;  /* 0x000000840d047210 */ /* 0x080fe40007fbe0ff */
[----:B--2---:R-:W-:-:S05]  /*17f60*/  IADD3 R6, P3, R17, R132, RZ ;  /* 0x0000008411067210 */ /* 0x004fca0007f7e0ff */
[----:B------:R-:W2:Y:S01]  /*17f70*/  LDC R17, c[0x0][0x278] ;  /* 0x00009e00ff117b82 */ /* 0x000ea20000000800 */
[----:B----4-:R-:W-:Y:S01]  /*17f80*/  IMAD R7, R18, 0x1a2, RZ ;  /* 0x000001a212077824 */ /* 0x010fe200078e02ff */
[----:B------:R0:W-:Y:S01]  /*17f90*/  STG.E.U16 desc[UR6][R8.64], R91 ;  /* 0x0000005b08007986 */ /* 0x0001e2000c101506 */
[----:B------:R-:W-:-:S05]  /*17fa0*/  PRMT R23, R91, 0x7632, R23 ;  /* 0x000076325b177816 */ /* 0x000fca0000000017 */
[----:B------:R-:W4:Y:S01]  /*17fb0*/  LDC R22, c[0x0][0x278] ;  /* 0x00009e00ff167b82 */ /* 0x000f220000000800 */
[-C--:B------:R-:W-:Y:S01]  /*17fc0*/  LEA.HI.X.SX32 R5, R5, R133.reuse, 0x1, P5 ;  /* 0x0000008505057211 */ /* 0x080fe200028f0eff */
[----:B---3--:R-:W-:Y:S02]  /*17fd0*/  IMAD R19, R19, 0x1a4, RZ ;  /* 0x000001a413137824 */ /* 0x008fe400078e02ff */
[----:B0-----:R-:W-:Y:S01]  /*17fe0*/  IMAD R9, R10, 0xd1, RZ ;  /* 0x000000d10a097824 */ /* 0x001fe200078e02ff */
[----:B------:R-:W-:Y:S01]  /*17ff0*/  IADD3 R8, P5, R7, R132, RZ ;  /* 0x0000008407087210 */ /* 0x000fe20007fbe0ff */
[----:B------:R0:W-:Y:S01]  /*18000*/  STG.E.U16 desc[UR6][R4.64], R23 ;  /* 0x0000001704007986 */ /* 0x0001e2000c101506 */
[-C--:B------:R-:W-:Y:S01]  /*18010*/  LEA.HI.X.SX32 R7, R141, R133.reuse, 0x1, P3 ;  /* 0x000000858d077211 */ /* 0x080fe200018f0eff */
[----:B------:R-:W3:Y:S01]  /*18020*/  LDC R10, c[0x0][0x278] ;  /* 0x00009e00ff0a7b82 */ /* 0x000ee20000000800 */
[----:B------:R-:W-:Y:S02]  /*18030*/  LEA.HI.X.SX32 R9, R9, R133, 0x1, P5 ;  /* 0x0000008509097211 */ /* 0x000fe400028f0eff */
[----:B------:R-:W-:-:S02]  /*18040*/  PRMT R14, R48, 0x7632, R14 ;  /* 0x00007632300e7816 */ /* 0x000fc4000000000e */
[----:B------:R-:W-:-:S03]  /*18050*/  IADD3 R12, P6, R19, R132, RZ ;  /* 0x00000084130c7210 */ /* 0x000fc60007fde0ff */
[----:B------:R-:W3:Y:S01]  /*18060*/  LDC R18, c[0x0][0x278] ;  /* 0x00009e00ff127b82 */ /* 0x000ee20000000800 */
[----:B0-----:R-:W-:Y:S01]  /*18070*/  IMAD R23, R20, 0x1a6, RZ ;  /* 0x000001a614177824 */ /* 0x001fe200078e02ff */
[----:B------:R-:W-:Y:S01]  /*18080*/  STG.E.U16 desc[UR6][R6.64], R48 ;  /* 0x0000003006007986 */ /* 0x000fe2000c101506 */
[----:B------:R-:W-:-:S05]  /*18090*/  IMAD R5, R15, 0xd3, RZ ;  /* 0x000000d30f057824 */ /* 0x000fca00078e02ff */
[----:B------:R-:W0:Y:S01]  /*180a0*/  LDC R19, c[0x0][0x278] ;  /* 0x00009e00ff137b82 */ /* 0x000e220000000800 */
[----:B------:R1:W-:Y:S07]  /*180b0*/  STG.E.U16 desc[UR6][R8.64], R14 ;  /* 0x0000000e08007986 */ /* 0x0003ee000c101506 */
[----:B------:R-:W0:Y:S01]  /*180c0*/  LDC R20, c[0x0][0x278] ;  /* 0x00009e00ff147b82 */ /* 0x000e220000000800 */
[----:B------:R-:W-:Y:S01]  /*180d0*/  LEA.HI.X.SX32 R13, R143, R133, 0x1, P6 ;  /* 0x000000858f0d7211 */ /* 0x000fe200030f0eff */
[----:B-1----:R-:W-:-:S06]  /*180e0*/  IMAD R9, R16, 0xd5, RZ ;  /* 0x000000d510097824 */ /* 0x002fcc00078e02ff */
[----:B------:R-:W1:Y:S01]  /*180f0*/  LDC R15, c[0x0][0x278] ;  /* 0x00009e00ff0f7b82 */ /* 0x000e620000000800 */
[----:B------:R-:W-:Y:S01]  /*18100*/  IADD3 R4, P3, R23, R132, RZ ;  /* 0x0000008417047210 */ /* 0x000fe20007f7e0ff */
[----:B-----5:R-:W-:Y:S02]  /*18110*/  IMAD R21, R21, 0x1a8, RZ ;  /* 0x000001a815157824 */ /* 0x020fe400078e02ff */
[----:B--2---:R-:W-:-:S04]  /*18120*/  IMAD R23, R17, 0x1ac, RZ ;  /* 0x000001ac11177824 */ /* 0x004fc800078e02ff */
[----:B------:R-:W2:Y:S01]  /*18130*/  LDC R16, c[0x0][0x278] ;  /* 0x00009e00ff107b82 */ /* 0x000ea20000000800 */
[----:B------:R5:W-:Y:S01]  /*18140*/  STG.E.U16 desc[UR6][R12.64], R49 ;  /* 0x000000310c007986 */ /* 0x000be2000c101506 */
[----:B----4-:R-:W-:Y:S01]  /*18150*/  IMAD R25, R22, 0x1aa, RZ ;  /* 0x000001aa16197824 */ /* 0x010fe200078e02ff */
[----:B------:R-:W-:-:S05]  /*18160*/  LEA.HI.X.SX32 R5, R5, R133, 0x1, P3 ;  /* 0x0000008505057211 */ /* 0x000fca00018f0eff */
[----:B------:R-:W4:Y:S01]  /*18170*/  LDC R17, c[0x0][0x278] ;  /* 0x00009e00ff117b82 */ /* 0x000f220000000800 */
[-C--:B------:R-:W-:Y:S02]  /*18180*/  IADD3 R6, P5, R21, R132.reuse, RZ ;  /* 0x0000008415067210 */ /* 0x080fe40007fbe0ff */
[----:B-----5:R-:W-:Y:S02]  /*18190*/  PRMT R49, R49, 0x7632, R49 ;  /* 0x0000763231317816 */ /* 0x020fe40000000031 */
[----:B------:R-:W-:-:S03]  /*181a0*/  IADD3 R8, P6, R25, R132, RZ ;  /* 0x0000008419087210 */ /* 0x000fc60007fde0ff */
[----:B------:R-:W5:Y:S01]  /*181b0*/  LDC R21, c[0x0][0x278] ;  /* 0x00009e00ff157b82 */ /* 0x000f620000000800 */
[-C--:B------:R-:W-:Y:S01]  /*181c0*/  LEA.HI.X.SX32 R7, R129, R133.reuse, 0x1, P5 ;  /* 0x0000008581077211 */ /* 0x080fe200028f0eff */
[----:B------:R0:W-:Y:S01]  /*181d0*/  STG.E.U16 desc[UR6][R4.64], R49 ;  /* 0x0000003104007986 */ /* 0x0001e2000c101506 */
[----:B------:R-:W-:Y:S01]  /*181e0*/  LEA.HI.X.SX32 R9, R9, R133, 0x1, P6 ;  /* 0x0000008509097211 */ /* 0x000fe200030f0eff */
[----:B---3--:R-:W-:Y:S01]  /*181f0*/  IMAD R25, R18, 0x1ae, RZ ;  /* 0x000001ae12197824 */ /* 0x008fe200078e02ff */
[----:B------:R-:W-:-:S03]  /*18200*/  PRMT R12, R50, 0x7632, R12 ;  /* 0x00007632320c7816 */ /* 0x000fc6000000000c */
[----:B------:R-:W3:Y:S01]  /*18210*/  LDC R22, c[0x0][0x278] ;  /* 0x00009e00ff167b82 */ /* 0x000ee20000000800 */
[----:B------:R1:W-:Y:S01]  /*18220*/  STG.E.U16 desc[UR6][R6.64], R50 ;  /* 0x0000003206007986 */ /* 0x0003e2000c101506 */
[----:B------:R-:W-:Y:S01]  /*18230*/  IMAD R13, R10, 0xd7, RZ ;  /* 0x000000d70a0d7824 */ /* 0x000fe200078e02ff */
[----:B0-----:R-:W-:-:S05]  /*18240*/  IADD3 R4, P5, R23, R132, RZ ;  /* 0x0000008417047210 */ /* 0x001fca0007fbe0ff */
[----:B------:R-:W0:Y:S01]  /*18250*/  LDC R14, c[0x0][0x278] ;  /* 0x00009e00ff0e7b82 */ /* 0x000e220000000800 */
[----:B------:R-:W-:Y:S01]  /*18260*/  IMAD R19, R19, 0x1b0, RZ ;  /* 0x000001b013137824 */ /* 0x000fe200078e02ff */
[----:B------:R-:W-:Y:S01]  /*18270*/  LEA.HI.X.SX32 R5, R151, R133, 0x1, P5 ;  /* 0x0000008597057211 */ /* 0x000fe200028f0eff */
[----:B-1----:R-:W-:-:S05]  /*18280*/  IMAD R7, R20, 0x1b2, RZ ;  /* 0x000001b214077824 */ /* 0x002fca00078e02ff */
[----:B------:R-:W1:Y:S01]  /*18290*/  LDC R10, c[0x0][0x278] ;  /* 0x00009e00ff0a7b82 */ /* 0x000e620000000800 */
[----:B------:R2:W-:Y:S01]  /*182a0*/  STG.E.U16 desc[UR6][R8.64], R12 ;  /* 0x0000000c08007986 */ /* 0x0005e2000c101506 */
[-C--:B------:R-:W-:Y:S01]  /*182b0*/  IADD3 R6, P3, R25, R132.reuse, RZ ;  /* 0x0000008419067210 */ /* 0x080fe20007f7e0ff */
[----:B------:R-:W-:Y:S02]  /*182c0*/  IMAD R15, R15, 0xd9, RZ ;  /* 0x000000d90f0f7824 */ /* 0x000fe400078e02ff */
[----:B------:R4:W-:Y:S03]  /*182d0*/  STG.E.U16 desc[UR6][R4.64], R51 ;  /* 0x0000003304007986 */ /* 0x0009e6000c101506 */
[----:B------:R-:W1:Y:S01]  /*182e0*/  LDC R18, c[0x0][0x278] ;  /* 0x00009e00ff127b82 */ /* 0x000e620000000800 */
[----:B------:R-:W-:Y:S02]  /*182f0*/  PRMT R25, R51, 0x7632, R25 ;  /* 0x0000763233197816 */ /* 0x000fe40000000019 */
[----:B--2---:R-:W-:-:S02]  /*18300*/  IADD3 R8, P5, R19, R132, RZ ;  /* 0x0000008413087210 */ /* 0x004fc40007fbe0ff */
[----:B------:R-:W-:-:S03]  /*18310*/  IADD3 R12, P6, R7, R132, RZ ;  /* 0x00000084070c7210 */ /* 0x000fc60007fde0ff */
[----:B------:R-:W2:Y:S01]  /*18320*/  LDC R19, c[0x0][0x278] ;  /* 0x00009e00ff137b82 */ /* 0x000ea20000000800 */
[----:B----4-:R-:W-:Y:S01]  /*18330*/  IMAD R5, R16, 0x1b4, RZ ;  /* 0x000001b410057824 */ /* 0x010fe200078e02ff */
[-C--:B------:R-:W-:Y:S01]  /*18340*/  LEA.HI.X.SX32 R7, R13, R133.reuse, 0x1, P3 ;  /* 0x000000850d077211 */ /* 0x080fe200018f0eff */
[----:B------:R-:W-:Y:S01]  /*18350*/  IMAD R17, R17, 0x1b8, RZ ;  /* 0x000001b811117824 */ /* 0x000fe200078e02ff */
[-C--:B------:R-:W-:Y:S02]  /*18360*/  LEA.HI.X.SX32 R9, R101, R133.reuse, 0x1, P5 ;  /* 0x0000008565097211 */ /* 0x080fe400028f0eff */
[-C--:B------:R-:W-:Y:S02]  /*18370*/  LEA.HI.X.SX32 R13, R15, R133.reuse, 0x1, P6 ;  /* 0x000000850f0d7211 */ /* 0x080fe400030f0eff */
[----:B------:R-:W4:Y:S01]  /*18380*/  LDC R20, c[0x0][0x278] ;  /* 0x00009e00ff147b82 */ /* 0x000f220000000800 */
[----:B------:R-:W-:Y:S01]  /*18390*/  IADD3 R4, P5, R5, R132, RZ ;  /* 0x0000008405047210 */ /* 0x000fe20007fbe0ff */
[----:B------:R-:W-:Y:S06]  /*183a0*/  STG.E.U16 desc[UR6][R6.64], R25 ;  /* 0x0000001906007986 */ /* 0x000fec000c101506 */
[----:B------:R-:W4:Y:S01]  /*183b0*/  LDC R15, c[0x0][0x278] ;  /* 0x00009e00ff0f7b82 */ /* 0x000f220000000800 */
[----:B------:R3:W-:Y:S01]  /*183c0*/  STG.E.U16 desc[UR6][R8.64], R44 ;  /* 0x0000002c08007986 */ /* 0x0007e2000c101506 */
[----:B------:R-:W-:-:S06]  /*183d0*/  LEA.HI.X.SX32 R5, R131, R133, 0x1, P5 ;  /* 0x0000008583057211 */ /* 0x000fcc00028f0eff */
[----:B------:R-:W4:Y:S01]  /*183e0*/  LDC R16, c[0x0][0x278] ;  /* 0x00009e00ff107b82 */ /* 0x000f220000000800 */
[----:B------:R-:W-:Y:S01]  /*183f0*/  PRMT R26, R44, 0x7632, R26 ;  /* 0x000076322c1a7816 */ /* 0x000fe2000000001a */
[----:B-----5:R-:W-:Y:S01]  /*18400*/  IMAD R21, R21, 0x1b6, RZ ;  /* 0x000001b615157824 */ /* 0x020fe200078e02ff */
[----:B---3--:R-:W-:-:S05]  /*18410*/  IADD3 R8, P5, R17, R132, RZ ;  /* 0x0000008411087210 */ /* 0x008fca0007fbe0ff */
[----:B------:R-:W3:Y:S01]  /*18420*/  LDC R17, c[0x0][0x278] ;  /* 0x00009e00ff117b82 */ /* 0x000ee20000000800 */
[----:B------:R-:W-:Y:S01]  /*18430*/  IMAD R9, R22, 0x1ba, RZ ;  /* 0x000001ba16097824 */ /* 0x000fe200078e02ff */
[----:B------:R5:W-:Y:S01]  /*18440*/  STG.E.U16 desc[UR6][R12.64], R26 ;  /* 0x0000001a0c007986 */ /* 0x000be2000c101506 */
[----:B0-----:R-:W-:Y:S01]  /*18450*/  IMAD R7, R14, 0xdb, RZ ;  /* 0x000000db0e077824 */ /* 0x001fe200078e02ff */
[----:B------:R-:W-:-:S04]  /*18460*/  IADD3 R6, P3, R21, R132, RZ ;  /* 0x0000008415067210 */ /* 0x000fc80007f7e0ff */
[----:B------:R-:W0:Y:S01]  /*18470*/  LDC R23, c[0x0][0x278] ;  /* 0x00009e00ff177b82 */ /* 0x000e220000000800 */
[----:B------:R2:W-:Y:S01]  /*18480*/  STG.E.U16 desc[UR6][R4.64], R45 ;  /* 0x0000002d04007986 */ /* 0x0005e2000c101506 */
[-C--:B------:R-:W-:Y:S01]  /*18490*/  LEA.HI.X.SX32 R7, R7, R133.reuse, 0x1, P3 ;  /* 0x0000008507077211 */ /* 0x080fe200018f0eff */
[----:B-1----:R-:W-:Y:S02]  /*184a0*/  IMAD R25, R18, 0x1bc, RZ ;  /* 0x000001bc12197824 */ /* 0x002fe400078e02ff */
[----:B-----5:R-:W-:Y:S01]  /*184b0*/  IMAD R13, R10, 0xdd, RZ ;  /* 0x000000dd0a0d7824 */ /* 0x020fe200078e02ff */
[----:B------:R-:W-:Y:S02]  /*184c0*/  IADD3 R12, P6, R9, R132, RZ ;  /* 0x00000084090c7210 */ /* 0x000fe40007fde0ff */
[----:B------:R-:W1:Y:S01]  /*184d0*/  LDC R18, c[0x0][0x278] ;  /* 0x00009e00ff127b82 */ /* 0x000e620000000800 */
[-C--:B------:R-:W-:Y:S01]  /*184e0*/  LEA.HI.X.SX32 R9, R137, R133.reuse, 0x1, P5 ;  /* 0x0000008589097211 */ /* 0x080fe200028f0eff */
[----:B--2---:R-:W-:Y:S01]  /*184f0*/  IMAD R19, R19, 0x1be, RZ ;  /* 0x000001be13137824 */ /* 0x004fe200078e02ff */
[----:B------:R-:W-:-:S02]  /*18500*/  LEA.HI.X.SX32 R13, R13, R133, 0x1, P6 ;  /* 0x000000850d0d7211 */ /* 0x000fc400030f0eff */
[----:B------:R-:W-:Y:S02]  /*18510*/  PRMT R5, R45, 0x7632, R5 ;  /* 0x000076322d057816 */ /* 0x000fe40000000005 */
[----:B------:R-:W-:Y:S01]  /*18520*/  PRMT R14, R46, 0x7632, R14 ;  /* 0x000076322e0e7816 */ /* 0x000fe2000000000e */
[----:B------:R-:W2:Y:S01]  /*18530*/  LDC R21, c[0x0][0x278] ;  /* 0x00009e00ff157b82 */ /* 0x000ea20000000800 */
[----:B------:R-:W-:Y:S01]  /*18540*/  IADD3 R4, P5, R25, R132, RZ ;  /* 0x0000008419047210 */ /* 0x000fe20007fbe0ff */
[----:B------:R5:W-:Y:S01]  /*18550*/  STG.E.U16 desc[UR6][R6.64], R5 ;  /* 0x0000000506007986 */ /* 0x000be2000c101506 */
[----:B----4-:R-:W-:-:S03]  /*18560*/  IMAD R15, R15, 0xdf, RZ ;  /* 0x000000df0f0f7824 */ /* 0x010fc600078e02ff */
[----:B------:R4:W-:Y:S02]  /*18570*/  STG.E.U16 desc[UR6][R8.64], R46 ;  /* 0x0000002e08007986 */ /* 0x0009e4000c101506 */
[----:B------:R-:W1:Y:S02]  /*18580*/  LDC R10, c[0x0][0x278] ;  /* 0x00009e00ff0a7b82 */ /* 0x000e640000000800 */
[----:B------:R3:W-:Y:S01]  /*18590*/  STG.E.U16 desc[UR6][R12.64], R14 ;  /* 0x0000000e0c007986 */ /* 0x0007e2000c101506 */
[----:B-----5:R-:W-:Y:S01]  /*185a0*/  IMAD R7, R20, 0x1c0, RZ ;  /* 0x000001c014077824 */ /* 0x020fe200078e02ff */
[-C--:B------:R-:W-:Y:S02]  /*185b0*/  IADD3 R6, P3, R19, R132.reuse, RZ ;  /* 0x0000008413067210 */ /* 0x080fe40007f7e0ff */
[-C--:B------:R-:W-:Y:S01]  /*185c0*/  LEA.HI.X.SX32 R5, R193, R133.reuse, 0x1, P5 ;  /* 0x00000085c1057211 */ /* 0x080fe200028f0eff */
[----:B0-----:R-:W-:Y:S01]  /*185d0*/  IMAD R23, R23, 0x1c2, RZ ;  /* 0x000001c217177824 */ /* 0x001fe200078e02ff */
[----:B----4-:R-:W-:Y:S01]  /*185e0*/  IADD3 R8, P5, R7, R132, RZ ;  /* 0x0000008407087210 */ /* 0x010fe20007fbe0ff */
[----:B------:R-:W0:Y:S01]  /*185f0*/  LDC R19, c[0x0][0x278] ;  /* 0x00009e00ff137b82 */ /* 0x000e220000000800 */
[----:B---3--:R-:W-:Y:S01]  /*18600*/  IMAD R13, R16, 0xe1, RZ ;  /* 0x000000e1100d7824 */ /* 0x008fe200078e02ff */
[----:B------:R-:W-:Y:S01]  /*18610*/  LEA.HI.X.SX32 R7, R15, R133, 0x1, P3 ;  /* 0x000000850f077211 */ /* 0x000fe200018f0eff */
[----:B------:R-:W-:-:S05]  /*18620*/  IMAD R15, R17, 0x1c4, RZ ;  /* 0x000001c4110f7824 */ /* 0x000fca00078e02ff */
[----:B------:R-:W3:Y:S08]  /*18630*/  LDC R16, c[0x0][0x278] ;  /* 0x00009e00ff107b82 */ /* 0x000ef00000000800 */
[----:B------:R-:W4:Y:S08]  /*18640*/  LDC R14, c[0x0][0x278] ;  /* 0x00009e00ff0e7b82 */ /* 0x000f300000000800 */
[----:B------:R-:W5:Y:S01]  /*18650*/  LDC R17, c[0x0][0x278] ;  /* 0x00009e00ff117b82 */ /* 0x000f620000000800 */
[----:B------:R-:W-:Y:S01]  /*18660*/  IADD3 R12, P6, R23, R132, RZ ;  /* 0x00000084170c7210 */ /* 0x000fe20007fde0ff */
[----:B------:R1:W-:Y:S01]  /*18670*/  STG.E.U16 desc[UR6][R4.64], R47 ;  /* 0x0000002f04007986 */ /* 0x0003e2000c101506 */
[----:B------:R-:W-:-:S02]  /*18680*/  PRMT R20, R47, 0x7632, R20 ;  /* 0x000076322f147816 */ /* 0x000fc40000000014 */
[-C--:B------:R-:W-:Y:S01]  /*18690*/  LEA.HI.X.SX32 R9, R145, R133.reuse, 0x1, P5 ;  /* 0x0000008591097211 */ /* 0x080fe200028f0eff */
[----:B--2---:R-:W-:Y:S01]  /*186a0*/  IMAD R21, R21, 0x1c8, RZ ;  /* 0x000001c815157824 */ /* 0x004fe200078e02ff */
[-C--:B------:R-:W-:Y:S02]  /*186b0*/  LEA.HI.X.SX32 R13, R13, R133.reuse, 0x1, P6 ;  /* 0x000000850d0d7211 */ /* 0x080fe400030f0eff */
[----:B------:R-:W-:Y:S01]  /*186c0*/  PRMT R22, R40, 0x7632, R22 ;  /* 0x0000763228167816 */ /* 0x000fe20000000016 */
[----:B------:R2:W-:Y:S01]  /*186d0*/  STG.E.U16 desc[UR6][R6.64], R20 ;  /* 0x0000001406007986 */ /* 0x0005e2000c101506 */
[----:B-1----:R-:W-:Y:S01]  /*186e0*/  IMAD R5, R18, 0x1c6, RZ ;  /* 0x000001c612057824 */ /* 0x002fe200078e02ff */
[-C--:B------:R-:W-:Y:S02]  /*186f0*/  IADD3 R4, P3, R15, R132.reuse, RZ ;  /* 0x000000840f047210 */ /* 0x080fe40007f7e0ff */
[----:B------:R1:W-:Y:S01]  /*18700*/  STG.E.U16 desc[UR6][R8.64], R40 ;  /* 0x0000002808007986 */ /* 0x0003e2000c101506 */
[----:B------:R-:W0:Y:S03]  /*18710*/  LDC R18, c[0x0][0x278] ;  /* 0x00009e00ff127b82 */ /* 0x000e260000000800 */
[----:B------:R3:W-:Y:S01]  /*18720*/  STG.E.U16 desc[UR6][R12.64], R22 ;  /* 0x000000160c007986 */ /* 0x0007e2000c101506 */
[----:B--2---:R-:W-:Y:S01]  /*18730*/  IADD3 R6, P5, R5, R132, RZ ;  /* 0x0000008405067210 */ /* 0x004fe20007fbe0ff */
[----:B------:R-:W-:Y:S01]  /*18740*/  IMAD R7, R10, 0xe3, RZ ;  /* 0x000000e30a077824 */ /* 0x000fe200078e02ff */
[----:B------:R-:W-:-:S02]  /*18750*/  LEA.HI.X.SX32 R5, R191, R133, 0x1, P3 ;  /* 0x00000085bf057211 */ /* 0x000fc400018f0eff */
[----:B------:R-:W2:Y:S01]  /*18760*/  LDC R10, c[0x0][0x278] ;  /* 0x00009e00ff0a7b82 */ /* 0x000ea20000000800 */
[----:B-1----:R-:W-:Y:S02]  /*18770*/  IADD3 R8, P6, R21, R132, RZ ;  /* 0x0000008415087210 */ /* 0x002fe40007fde0ff */
[----:B------:R4:W-:Y:S01]  /*18780*/  STG.E.U16 desc[UR6][R4.64], R41 ;  /* 0x0000002904007986 */ /* 0x0009e2000c101506 */
[----:B---3--:R-:W-:-:S04]  /*18790*/  IMAD R13, R16, 0x1ca, RZ ;  /* 0x000001ca100d7824 */ /* 0x008fc800078e02ff */
[----:B------:R-:W1:Y:S01]  /*187a0*/  LDC R20, c[0x0][0x278] ;  /* 0x00009e00ff147b82 */ /* 0x000e620000000800 */
[-C--:B------:R-:W-:Y:S02]  /*187b0*/  LEA.HI.X.SX32 R7, R7, R133.reuse, 0x1, P5 ;  /* 0x0000008507077211 */ /* 0x080fe400028f0eff */
[----:B------:R-:W-:Y:S01]  /*187c0*/  PRMT R12, R41, 0x7632, R12 ;  /* 0x00007632290c7816 */ /* 0x000fe2000000000c */
[----:B-----5:R-:W-:Y:S01]  /*187d0*/  IMAD R17, R17, 0x1ce, RZ ;  /* 0x000001ce11117824 */ /* 0x020fe200078e02ff */
[-C--:B------:R-:W-:Y:S01]  /*187e0*/  LEA.HI.X.SX32 R9, R195, R133.reuse, 0x1, P6 ;  /* 0x00000085c3097211 */ /* 0x080fe200030f0eff */
[----:B----4-:R-:W-:Y:S02]  /*187f0*/  IMAD R5, R14, 0xe5, RZ ;  /* 0x000000e50e057824 */ /* 0x010fe400078e02ff */
[----:B------:R-:W3:Y:S01]  /*18800*/  LDC R15, c[0x0][0x278] ;  /* 0x00009e00ff0f7b82 */ /* 0x000ee20000000800 */
[----:B------:R-:W-:Y:S01]  /*18810*/  IADD3 R4, P5, R13, R132, RZ ;  /* 0x000000840d047210 */ /* 0x000fe20007fbe0ff */
[----:B------:R-:W-:Y:S06]  /*18820*/  STG.E.U16 desc[UR6][R6.64], R12 ;  /* 0x0000000c06007986 */ /* 0x000fec000c101506 */
[----:B------:R-:W4:Y:S01]  /*18830*/  LDC R22, c[0x0][0x278] ;  /* 0x00009e00ff167b82 */ /* 0x000f220000000800 */
[----:B------:R5:W-:Y:S01]  /*18840*/  STG.E.U16 desc[UR6][R8.64], R42 ;  /* 0x0000002a08007986 */ /* 0x000be2000c101506 */
[----:B------:R-:W-:-:S06]  /*18850*/  LEA.HI.X.SX32 R5, R5, R133, 0x1, P5 ;  /* 0x0000008505057211 */ /* 0x000fcc00028f0eff */
[----:B------:R-:W3:Y:S01]  /*18860*/  LDC R21, c[0x0][0x278] ;  /* 0x00009e00ff157b82 */ /* 0x000ee20000000800 */
[----:B-----5:R-:W-:-:S07]  /*18870*/  IADD3 R8, P5, R17, R132, RZ ;  /* 0x0000008411087210 */ /* 0x020fce0007fbe0ff */
[----:B------:R-:W5:Y:S01]  /*18880*/  LDC R17, c[0x0][0x278] ;  /* 0x00009e00ff117b82 */ /* 0x000f620000000800 */
[----:B0-----:R-:W-:Y:S01]  /*18890*/  IMAD R19, R19, 0x1cc, RZ ;  /* 0x000001cc13137824 */ /* 0x001fe200078e02ff */
[----:B------:R-:W-:Y:S01]  /*188a0*/  PRMT R23, R42, 0x7632, R23 ;  /* 0x000076322a177816 */ /* 0x000fe20000000017 */
[----:B------:R-:W-:-:S05]  /*188b0*/  IMAD R13, R18, 0x1d0, RZ ;  /* 0x000001d0120d7824 */ /* 0x000fca00078e02ff */
[----:B------:R-:W0:Y:S01]  /*188c0*/  LDC R16, c[0x0][0x278] ;  /* 0x00009e00ff107b82 */ /* 0x000e220000000800 */
[----:B------:R-:W-:Y:S01]  /*188d0*/  IADD3 R6, P3, R19, R132, RZ ;  /* 0x0000008413067210 */ /* 0x000fe20007f7e0ff */
[----:B--2---:R-:W-:Y:S01]  /*188e0*/  IMAD R9, R10, 0xe7, RZ ;  /* 0x000000e70a097824 */ /* 0x004fe200078e02ff */
[----:B------:R1:W-:Y:S01]  /*188f0*/  STG.E.U16 desc[UR6][R4.64], R23 ;  /* 0x0000001704007986 */ /* 0x0003e2000c101506 */
[----:B------:R-:W-:-:S04]  /*18900*/  PRMT R14, R43, 0x7632, R14 ;  /* 0x000076322b0e7816 */ /* 0x000fc8000000000e */
[----:B------:R-:W2:Y:S01]  /*18910*/  LDC R18, c[0x0][0x278] ;  /* 0x00009e00ff127b82 */ /* 0x000ea20000000800 */
[-C--:B------:R-:W-:Y:S01]  /*18920*/  LEA.HI.X.SX32 R7, R105, R133.reuse, 0x1, P3 ;  /* 0x0000008569077211 */ /* 0x080fe200018f0eff */
[----:B----4-:R-:W-:Y:S01]  /*18930*/  IMAD R25, R22, 0x1d6, RZ ;  /* 0x000001d616197824 */ /* 0x010fe200078e02ff */
[----:B------:R-:W-:Y:S01]  /*18940*/  LEA.HI.X.SX32 R9, R9, R133, 0x1, P5 ;  /* 0x0000008509097211 */ /* 0x000fe200028f0eff */
[----:B-1----:R-:W-:-:S04]  /*18950*/  IMAD R23, R20, 0x1d2, RZ ;  /* 0x000001d214177824 */ /* 0x002fc800078e02ff */
[----:B------:R-:W1:Y:S01]  /*18960*/  LDC R19, c[0x0][0x278] ;  /* 0x00009e00ff137b82 */ /* 0x000e620000000800 */
[----:B------:R-:W-:Y:S01]  /*18970*/  IADD3 R12, P6, R13, R132, RZ ;  /* 0x000000840d0c7210 */ /* 0x000fe20007fde0ff */
[----:B---3--:R-:W-:-:S06]  /*18980*/  IMAD R5, R15, 0xe9, RZ ;  /* 0x000000e90f057824 */ /* 0x008fcc00078e02ff */
[----:B------:R-:W3:Y:S01]  /*18990*/  LDC R20, c[0x0][0x278] ;  /* 0x00009e00ff147b82 */ /* 0x000ee20000000800 */
[----:B------:R-:W-:Y:S01]  /*189a0*/  STG.E.U16 desc[UR6][R6.64], R43 ;  /* 0x0000002b06007986 */ /* 0x000fe2000c101506 */
[----:B------:R-:W-:-:S06]  /*189b0*/  LEA.HI.X.SX32 R13, R139, R133, 0x1, P6 ;  /* 0x000000858b0d7211 */ /* 0x000fcc00030f0eff */
[----:B------:R-:W4:Y:S01]  /*189c0*/  LDC R10, c[0x0][0x278] ;  /* 0x00009e00ff0a7b82 */ /* 0x000f220000000800 */
[----:B------:R5:W-:Y:S01]  /*189d0*/  STG.E.U16 desc[UR6][R8.64], R14 ;  /* 0x0000000e08007986 */ /* 0x000be2000c101506 */
[----:B------:R-:W-:-:S06]  /*189e0*/  IMAD R21, R21, 0x1d4, RZ ;  /* 0x000001d415157824 */ /* 0x000fcc00078e02ff */
[----:B------:R-:W3:Y:S01]  /*189f0*/  LDC R15, c[0x0][0x278] ;  /* 0x00009e00ff0f7b82 */ /* 0x000ee20000000800 */
[----:B-----5:R-:W-:Y:S01]  /*18a00*/  IADD3 R8, P6, R25, R132, RZ ;  /* 0x0000008419087210 */ /* 0x020fe20007fde0ff */
[----:B------:R-:W-:-:S06]  /*18a10*/  IMAD R25, R17, 0x1d8, RZ ;  /* 0x000001d811197824 */ /* 0x000fcc00078e02ff */
[----:B------:R-:W5:Y:S01]  /*18a20*/  LDC R17, c[0x0][0x278] ;  /* 0x00009e00ff117b82 */ /* 0x000f620000000800 */
[-C--:B------:R-:W-:Y:S02]  /*18a30*/  IADD3 R4, P3, R23, R132.reuse, RZ ;  /* 0x0000008417047210 */ /* 0x080fe40007f7e0ff */
[----:B------:R-:W-:Y:S01]  /*18a40*/  IADD3 R6, P5, R21, R132, RZ ;  /* 0x0000008415067210 */ /* 0x000fe20007fbe0ff */
[----:B------:R2:W-:Y:S01]  /*18a50*/  STG.E.U16 desc[UR6][R12.64], R28 ;  /* 0x0000001c0c007986 */ /* 0x0005e2000c101506 */
[----:B0-----:R-:W-:-:S03]  /*18a60*/  IMAD R9, R16, 0xeb, RZ ;  /* 0x000000eb10097824 */ /* 0x001fc600078e02ff */
[----:B------:R-:W0:Y:S01]  /*18a70*/  LDC R21, c[0x0][0x278] ;  /* 0x00009e00ff157b82 */ /* 0x000e220000000800 */
[-C--:B------:R-:W-:Y:S02]  /*18a80*/  LEA.HI.X.SX32 R5, R5, R133.reuse, 0x1, P3 ;  /* 0x0000008505057211 */ /* 0x080fe400018f0eff */
[----:B------:R-:W-:-:S05]  /*18a90*/  LEA.HI.X.SX32 R7, R103, R133, 0x1, P5 ;  /* 0x0000008567077211 */ /* 0x000fca00028f0eff */
[----:B------:R-:W0:Y:S01]  /*18aa0*/  LDC R22, c[0x0][0x278] ;  /* 0x00009e00ff167b82 */ /* 0x000e220000000800 */
[----:B--2---:R-:W-:Y:S01]  /*18ab0*/  PRMT R28, R28, 0x7632, R28 ;  /* 0x000076321c1c7816 */ /* 0x004fe2000000001c */
[----:B------:R-:W-:Y:S01]  /*18ac0*/  IMAD R27, R18, 0x1da, RZ ;  /* 0x000001da121b7824 */ /* 0x000fe200078e02ff */
[----:B------:R-:W-:Y:S01]  /*18ad0*/  LEA.HI.X.SX32 R9, R9, R133, 0x1, P6 ;  /* 0x0000008509097211 */ /* 0x000fe200030f0eff */
[----:B-1----:R-:W-:Y:S01]  /*18ae0*/  IMAD R19, R19, 0x1dc, RZ ;  /* 0x000001dc13137824 */ /* 0x002fe200078e02ff */
[----:B------:R-:W-:-:S03]  /*18af0*/  PRMT R12, R29, 0x7632, R12 ;  /* 0x000076321d0c7816 */ /* 0x000fc6000000000c */
[----:B------:R-:W1:Y:S01]  /*18b00*/  LDC R14, c[0x0][0x278] ;  /* 0x00009e00ff0e7b82 */ /* 0x000e620000000800 */
[----:B------:R2:W-:Y:S07]  /*18b10*/  STG.E.U16 desc[UR6][R4.64], R28 ;  /* 0x0000001c04007986 */ /* 0x0005ee000c101506 */
[----:B------:R-:W1:Y:S01]  /*18b20*/  LDC R23, c[0x0][0x278] ;  /* 0x00009e00ff177b82 */ /* 0x000e620000000800 */
[----:B------:R3:W-:Y:S07]  /*18b30*/  STG.E.U16 desc[UR6][R6.64], R29 ;  /* 0x0000001d06007986 */ /* 0x0007ee000c101506 */
[----:B------:R-:W1:Y:S01]  /*18b40*/  LDC R16, c[0x0][0x278] ;  /* 0x00009e00ff107b82 */ /* 0x000e620000000800 */
[----:B--2---:R-:W-:Y:S01]  /*18b50*/  IADD3 R4, P5, R25, R132, RZ ;  /* 0x0000008419047210 */ /* 0x004fe20007fbe0ff */
[----:B----4-:R-:W-:-:S02]  /*18b60*/  IMAD R13, R10, 0xed, RZ ;  /* 0x000000ed0a0d7824 */ /* 0x010fc400078e02ff */
[----:B---3--:R-:W-:Y:S01]  /*18b70*/  IMAD R7, R20, 0x1de, RZ ;  /* 0x000001de14077824 */ /* 0x008fe200078e02ff */
[----:B------:R2:W-:Y:S01]  /*18b80*/  STG.E.U16 desc[UR6][R8.64], R12 ;  /* 0x0000000c08007986 */ /* 0x0005e2000c101506 */
[-C--:B------:R-:W-:Y:S01]  /*18b90*/  IADD3 R6, P3, R27, R132.reuse, RZ ;  /* 0x000000841b067210 */ /* 0x080fe20007f7e0ff */
[----:B------:R-:W-:Y:S01]  /*18ba0*/  IMAD R15, R15, 0xef, RZ ;  /* 0x000000ef0f0f7824 */ /* 0x000fe200078e02ff */
[----:B------:R-:W-:Y:S01]  /*18bb0*/  LEA.HI.X.SX32 R5, R197, R133, 0x1, P5 ;  /* 0x00000085c5057211 */ /* 0x000fe200028f0eff */
[----:B------:R-:W3:Y:S01]  /*18bc0*/  LDC R18, c[0x0][0x278] ;  /* 0x00009e00ff127b82 */ /* 0x000ee20000000800 */
[----:B------:R-:W-:Y:S01]  /*18bd0*/  PRMT R25, R30, 0x7632, R25 ;  /* 0x000076321e197816 */ /* 0x000fe20000000019 */
[----:B-----5:R-:W-:Y:S01]  /*18be0*/  IMAD R17, R17, 0x1e6, RZ ;  /* 0x000001e611117824 */ /* 0x020fe200078e02ff */
[----:B------:R-:W-:Y:S02]  /*18bf0*/  PRMT R26, R31, 0x7632, R26 ;  /* 0x000076321f1a7816 */ /* 0x000fe4000000001a */
[----:B--2---:R-:W-:-:S03]  /*18c00*/  IADD3 R8, P5, R19, R132, RZ ;  /* 0x0000008413087210 */ /* 0x004fc60007fbe0ff */
[----:B------:R-:W2:Y:S01]  /*18c10*/  LDC R10, c[0x0][0x278] ;  /* 0x00009e00ff0a7b82 */ /* 0x000ea20000000800 */
[----:B------:R-:W-:Y:S02]  /*18c20*/  IADD3 R12, P6, R7, R132, RZ ;  /* 0x00000084070c7210 */ /* 0x000fe40007fde0ff */
[-C--:B------:R-:W-:Y:S02]  /*18c30*/  LEA.HI.X.SX32 R7, R13, R133.reuse, 0x1, P3 ;  /* 0x000000850d077211 */ /* 0x080fe400018f0eff */
[----:B------:R-:W-:-:S03]  /*18c40*/  LEA.HI.X.SX32 R9, R85, R133, 0x1, P5 ;  /* 0x0000008555097211 */ /* 0x000fc600028f0eff */
[----:B------:R-:W4:Y:S01]  /*18c50*/  LDC R19, c[0x0][0x278] ;  /* 0x00009e00ff137b82 */ /* 0x000f220000000800 */
[----:B------:R-:W-:Y:S01]  /*18c60*/  LEA.HI.X.SX32 R13, R15, R133, 0x1, P6 ;  /* 0x000000850f0d7211 */ /* 0x000fe200030f0eff */
[----:B------:R5:W-:Y:S01]  /*18c70*/  STG.E.U16 desc[UR6][R4.64], R30 ;  /* 0x0000001e04007986 */ /* 0x000be2000c101506 */
[----:B0-----:R-:W-:-:S03]  /*18c80*/  IMAD R21, R21, 0x1e0, RZ ;  /* 0x000001e015157824 */ /* 0x001fc600078e02ff */
[----:B------:R0:W-:Y:S02]  /*18c90*/  STG.E.U16 desc[UR6][R6.64], R25 ;  /* 0x0000001906007986 */ /* 0x0001e4000c101506 */
[----:B------:R-:W2:Y:S02]  /*18ca0*/  LDC R20, c[0x0][0x278] ;  /* 0x00009e00ff147b82 */ /* 0x000ea40000000800 */
[----:B------:R-:W-:Y:S04]  /*18cb0*/  STG.E.U16 desc[UR6][R8.64], R31 ;  /* 0x0000001f08007986 */ /* 0x000fe8000c101506 */
[----:B------:R3:W-:Y:S01]  /*18cc0*/  STG.E.U16 desc[UR6][R12.64], R26 ;  /* 0x0000001a0c007986 */ /* 0x0007e2000c101506 */
[----:B-----5:R-:W-:Y:S01]  /*18cd0*/  IMAD R5, R22, 0x1e2, RZ ;  /* 0x000001e216057824 */ /* 0x020fe200078e02ff */
[-C--:B------:R-:W-:Y:S01]  /*18ce0*/  IADD3 R4, P5, R21, R132.reuse, RZ ;  /* 0x0000008415047210 */ /* 0x080fe20007fbe0ff */
[----:B-1----:R-:W-:Y:S01]  /*18cf0*/  IMAD R15, R14, 0xf1, RZ ;  /* 0x000000f10e0f7824 */ /* 0x002fe200078e02ff */
[----:B------:R-:W1:Y:S01]  /*18d00*/  LDS.128 R24, [R24] ;  /* 0x0000000018187984 */ /* 0x000e620000000c00 */
[----:B------:R-:W-:Y:S01]  /*18d10*/  IMAD R23, R23, 0x1e4, RZ ;  /* 0x000001e417177824 */ /* 0x000fe200078e02ff */
[-C--:B0-----:R-:W-:Y:S01]  /*18d20*/  IADD3 R6, P3, R5, R132.reuse, RZ ;  /* 0x0000008405067210 */ /* 0x081fe20007f7e0ff */
[----:B------:R-:W0:Y:S01]  /*18d30*/  LDC R14, c[0x0][0x278] ;  /* 0x00009e00ff0e7b82 */ /* 0x000e220000000800 */
[----:B---3--:R-:W-:-:S07]  /*18d40*/  IADD3 R12, P6, R17, R132, RZ ;  /* 0x00000084110c7210 */ /* 0x008fce0007fde0ff */
[----:B------:R-:W3:Y:S01]  /*18d50*/  LDC R17, c[0x0][0x278] ;  /* 0x00009e00ff117b82 */ /* 0x000ee20000000800 */
[----:B------:R-:W-:Y:S01]  /*18d60*/  IMAD R13, R16, 0xf3, RZ ;  /* 0x000000f3100d7824 */ /* 0x000fe200078e02ff */
[----:B------:R-:W-:Y:S02]  /*18d70*/  LEA.HI.X.SX32 R5, R149, R133, 0x1, P5 ;  /* 0x0000008595057211 */ /* 0x000fe400028f0eff */
[----:B------:R-:W-:-:S04]  /*18d80*/  IADD3 R8, P5, R23, R132, RZ ;  /* 0x0000008417087210 */ /* 0x000fc80007fbe0ff */
[----:B------:R-:W5:Y:S01]  /*18d90*/  LDC R16, c[0x0][0x278] ;  /* 0x00009e00ff107b82 */ /* 0x000f620000000800 */
[-C--:B------:R-:W-:Y:S01]  /*18da0*/  LEA.HI.X.SX32 R7, R15, R133.reuse, 0x1, P3 ;  /* 0x000000850f077211 */ /* 0x080fe200018f0eff */
[----:B------:R2:W-:Y:S01]  /*18db0*/  STG.E.U16 desc[UR6][R4.64], R36 ;  /* 0x0000002404007986 */ /* 0x0005e2000c101506 */
[----:B------:R-:W-:Y:S02]  /*18dc0*/  PRMT R22, R36, 0x7632, R22 ;  /* 0x0000763224167816 */ /* 0x000fe40000000016 */
[----:B------:R-:W-:-:S03]  /*18dd0*/  LEA.HI.X.SX32 R9, R153, R133, 0x1, P5 ;  /* 0x0000008599097211 */ /* 0x000fc600028f0eff */
[----:B------:R-:W1:Y:S01]  /*18de0*/  LDC R15, c[0x0][0x278] ;  /* 0x00009e00ff0f7b82 */ /* 0x000e620000000800 */
[----:B------:R-:W-:Y:S01]  /*18df0*/  LEA.HI.X.SX32 R13, R13, R133, 0x1, P6 ;  /* 0x000000850d0d7211 */ /* 0x000fe200030f0eff */
[----:B----4-:R-:W-:Y:S01]  /*18e00*/  IMAD R19, R19, 0x1ea, RZ ;  /* 0x000001ea13137824 */ /* 0x010fe200078e02ff */
[----:B------:R-:W-:Y:S01]  /*18e10*/  PRMT R23, R37, 0x7632, R23 ;  /* 0x0000763225177816 */ /* 0x000fe20000000017 */
[----:B--2---:R-:W-:-:S04]  /*18e20*/  IMAD R5, R18, 0x1e8, RZ ;  /* 0x000001e812057824 */ /* 0x004fc800078e02ff */
[----:B------:R-:W2:Y:S01]  /*18e30*/  LDC R18, c[0x0][0x278] ;  /* 0x00009e00ff127b82 */ /* 0x000ea20000000800 */
[----:B------:R4:W-:Y:S01]  /*18e40*/  STG.E.U16 desc[UR6][R6.64], R22 ;  /* 0x0000001606007986 */ /* 0x0009e2000c101506 */
[----:B------:R-:W-:Y:S01]  /*18e50*/  IMAD R21, R20, 0x1ec, RZ ;  /* 0x000001ec14157824 */ /* 0x000fe200078e02ff */
[-C--:B------:R-:W-:Y:S02]  /*18e60*/  IADD3 R4, P3, R5, R132.reuse, RZ ;  /* 0x0000008405047210 */ /* 0x080fe40007f7e0ff */
[----:B------:R0:W-:Y:S01]  /*18e70*/  STG.E.U16 desc[UR6][R8.64], R37 ;  /* 0x0000002508007986 */ /* 0x0001e2000c101506 */
[----:B---3--:R-:W-:Y:S02]  /*18e80*/  IMAD R17, R17, 0x1f0, RZ ;  /* 0x000001f011117824 */ /* 0x008fe400078e02ff */
[----:B------:R-:W3:Y:S01]  /*18e90*/  LDC R20, c[0x0][0x278] ;  /* 0x00009e00ff147b82 */ /* 0x000ee20000000800 */
[----:B------:R5:W-:Y:S01]  /*18ea0*/  STG.E.U16 desc[UR6][R12.64], R23 ;  /* 0x000000170c007986 */ /* 0x000be2000c101506 */
[----:B----4-:R-:W-:Y:S01]  /*18eb0*/  IMAD R7, R10, 0xf5, RZ ;  /* 0x000000f50a077824 */ /* 0x010fe200078e02ff */
[----:B------:R-:W-:-:S05]  /*18ec0*/  IADD3 R6, P5, R19, R132, RZ ;  /* 0x0000008413067210 */ /* 0x000fca0007fbe0ff */
[----:B------:R-:W4:Y:S01]  /*18ed0*/  LDC R19, c[0x0][0x278] ;  /* 0x00009e00ff137b82 */ /* 0x000f220000000800 */
[----:B------:R-:W-:Y:S02]  /*18ee0*/  LEA.HI.X.SX32 R5, R107, R133, 0x1, P3 ;  /* 0x000000856b057211 */ /* 0x000fe400018f0eff */
[----:B0-----:R-:W-:-:S05]  /*18ef0*/  IADD3 R8, P6, R21, R132, RZ ;  /* 0x0000008415087210 */ /* 0x001fca0007fde0ff */
[----:B-----5:R-:W0:Y:S01]  /*18f00*/  LDC R12, c[0x0][0x278] ;  /* 0x00009e00ff0c7b82 */ /* 0x020e220000000800 */
[-C--:B------:R-:W-:Y:S02]  /*18f10*/  LEA.HI.X.SX32 R7, R7, R133.reuse, 0x1, P5 ;  /* 0x0000008507077211 */ /* 0x080fe400028f0eff */
[----:B------:R-:W-:Y:S01]  /*18f20*/  PRMT R22, R38, 0x7632, R22 ;  /* 0x0000763226167816 */ /* 0x000fe20000000016 */
[----:B------:R5:W-:Y:S01]  /*18f30*/  STG.E.U16 desc[UR6][R4.64], R38 ;  /* 0x0000002604007986 */ /* 0x000be2000c101506 */
[----:B------:R-:W-:-:S03]  /*18f40*/  LEA.HI.X.SX32 R9, R87, R133, 0x1, P6 ;  /* 0x0000008557097211 */ /* 0x000fc600030f0eff */
[----:B------:R-:W3:Y:S01]  /*18f50*/  LDC R10, c[0x0][0x278] ;  /* 0x00009e00ff0a7b82 */ /* 0x000ee20000000800 */
[----:B------:R1:W-:Y:S01]  /*18f60*/  STG.E.U16 desc[UR6][R6.64], R22 ;  /* 0x0000001606007986 */ /* 0x0003e2000c101506 */
[----:B------:R-:W-:-:S06]  /*18f70*/  IMAD R13, R16, 0x1ee, RZ ;  /* 0x000001ee100d7824 */ /* 0x000fcc00078e02ff */
[----:B------:R-:W3:Y:S01]  /*18f80*/  LDC R21, c[0x0][0x278] ;  /* 0x00009e00ff157b82 */ /* 0x000ee20000000800 */
[----:B-----5:R-:W-:Y:S01]  /*18f90*/  IMAD R5, R14, 0xf7, RZ ;  /* 0x000000f70e057824 */ /* 0x020fe200078e02ff */
[----:B------:R5:W-:Y:S01]  /*18fa0*/  STG.E.U16 desc[UR6][R8.64], R39 ;  /* 0x0000002708007986 */ /* 0x000be2000c101506 */
[----:B-1----:R-:W-:-:S05]  /*18fb0*/  IADD3 R6, P5, R17, R132, RZ ;  /* 0x0000008411067210 */ /* 0x002fca0007fbe0ff */
[----:B------:R-:W1:Y:S08]  /*18fc0*/  LDC R16, c[0x0][0x278] ;  /* 0x00009e00ff107b82 */ /* 0x000e700000000800 */
[----:B------:R-:W1:Y:S01]  /*18fd0*/  LDC R14, c[0x0][0x278] ;  /* 0x00009e00ff0e7b82 */ /* 0x000e620000000800 */
[----:B-----5:R-:W-:-:S07]  /*18fe0*/  IMAD R9, R15, 0xf9, RZ ;  /* 0x000000f90f097824 */ /* 0x020fce00078e02ff */
[----:B------:R-:W5:Y:S01]  /*18ff0*/  LDC R17, c[0x0][0x278] ;  /* 0x00009e00ff117b82 */ /* 0x000f620000000800 */
[----:B------:R-:W-:Y:S01]  /*19000*/  IADD3 R4, P3, R13, R132, RZ ;  /* 0x000000840d047210 */ /* 0x000fe20007f7e0ff */
[----:B--2---:R-:W-:-:S06]  /*19010*/  IMAD R7, R18, 0x1f2, RZ ;  /* 0x000001f212077824 */ /* 0x004fcc00078e02ff */
[----:B------:R-:W2:Y:S01]  /*19020*/  LDC R15, c[0x0][0x278] ;  /* 0x00009e00ff0f7b82 */ /* 0x000ea20000000800 */
[----:B------:R-:W-:Y:S01]  /*19030*/  PRMT R23, R39, 0x7632, R23 ;  /* 0x0000763227177816 */ /* 0x000fe20000000017 */
[----:B0-----:R-:W-:Y:S01]  /*19040*/  IMAD R13, R12, 0x1f4, RZ ;  /* 0x000001f40c0d7824 */ /* 0x001fe200078e02ff */
[-C--:B------:R-:W-:Y:S01]  /*19050*/  LEA.HI.X.SX32 R5, R5, R133.reuse, 0x1, P3 ;  /* 0x0000008505057211 */ /* 0x080fe200018f0eff */
[----:B----4-:R-:W-:Y:S01]  /*19060*/  IMAD R19, R19, 0x1f6, RZ ;  /* 0x000001f613137824 */ /* 0x010fe200078e02ff */
[-C--:B------:R-:W-:Y:S02]  /*19070*/  IADD3 R8, P3, R7, R132.reuse, RZ ;  /* 0x0000008407087210 */ /* 0x080fe40007f7e0ff */
[-C--:B------:R-:W-:Y:S01]  /*19080*/  LEA.HI.X.SX32 R7, R147, R133.reuse, 0x1, P5 ;  /* 0x0000008593077211 */ /* 0x080fe200028f0eff */
[----:B------:R0:W-:Y:S01]  /*19090*/  STG.E.U16 desc[UR6][R4.64], R23 ;  /* 0x0000001704007986 */ /* 0x0001e2000c101506 */
[-C--:B------:R-:W-:Y:S02]  /*190a0*/  LEA.HI.X.SX32 R9, R9, R133.reuse, 0x1, P3 ;  /* 0x0000008509097211 */ /* 0x080fe400018f0eff */
[----:B------:R-:W-:Y:S01]  /*190b0*/  PRMT R18, R24, 0x7632, R18 ;  /* 0x0000763218127816 */ /* 0x000fe20000000012 */
[----:B---3--:R-:W-:Y:S01]  /*190c0*/  IMAD R21, R21, 0x1fa, RZ ;  /* 0x000001fa15157824 */ /* 0x008fe200078e02ff */
[-C--:B------:R-:W-:Y:S01]  /*190d0*/  IADD3 R12, P5, R13, R132.reuse, RZ ;  /* 0x000000840d0c7210 */ /* 0x080fe20007fbe0ff */
[----:B------:R3:W-:Y:S01]  /*190e0*/  STG.E.U16 desc[UR6][R6.64], R24 ;  /* 0x0000001806007986 */ /* 0x0007e2000c101506 */
[----:B0-----:R-:W-:Y:S01]  /*190f0*/  IMAD R23, R20, 0x1f8, RZ ;  /* 0x000001f814177824 */ /* 0x001fe200078e02ff */
[-C--:B------:R-:W-:Y:S01]  /*19100*/  IADD3 R4, P3, R19, R132.reuse, RZ ;  /* 0x0000008413047210 */ /* 0x080fe20007f7e0ff */
[----:B------:R-:W-:Y:S01]  /*19110*/  IMAD R5, R10, 0xfb, RZ ;  /* 0x000000fb0a057824 */ /* 0x000fe200078e02ff */
[-C--:B------:R-:W-:Y:S01]  /*19120*/  LEA.HI.X.SX32 R13, R155, R133.reuse, 0x1, P5 ;  /* 0x000000859b0d7211 */ /* 0x080fe200028f0eff */
[----:B------:R0:W-:Y:S01]  /*19130*/  STG.E.U16 desc[UR6][R8.64], R18 ;  /* 0x0000001208007986 */ /* 0x0001e2000c101506 */
[----:B-1----:R-:W-:Y:S01]  /*19140*/  IMAD R19, R14, 0x1fc, RZ ;  /* 0x000001fc0e137824 */ /* 0x002fe200078e02ff */
[-C--:B---3--:R-:W-:Y:S01]  /*19150*/  IADD3 R6, P5, R23, R132.reuse, RZ ;  /* 0x0000008417067210 */ /* 0x088fe20007fbe0ff */
[----:B-----5:R-:W-:Y:S01]  /*19160*/  IMAD R17, R17, 0x1fe, RZ ;  /* 0x000001fe11117824 */ /* 0x020fe200078e02ff */
[-C--:B------:R-:W-:Y:S01]  /*19170*/  LEA.HI.X.SX32 R5, R5, R133.reuse, 0x1, P3 ;  /* 0x0000008505057211 */ /* 0x080fe200018f0eff */
[----:B------:R1:W-:Y:S01]  /*19180*/  STG.E.U16 desc[UR6][R12.64], R25 ;  /* 0x000000190c007986 */ /* 0x0003e2000c101506 */
[----:B------:R-:W-:Y:S01]  /*19190*/  PRMT R10, R25, 0x7632, R10 ;  /* 0x00007632190a7816 */ /* 0x000fe2000000000a */
[----:B--2---:R-:W-:Y:S01]  /*191a0*/  IMAD R15, R15, 0xff, RZ ;  /* 0x000000ff0f0f7824 */ /* 0x004fe200078e02ff */
[----:B------:R-:W-:Y:S01]  /*191b0*/  LEA.HI.X.SX32 R7, R109, R133, 0x1, P5 ;  /* 0x000000856d077211 */ /* 0x000fe200028f0eff */
[----:B0-----:R-:W-:Y:S01]  /*191c0*/  IMAD R9, R16, 0xfd, RZ ;  /* 0x000000fd10097824 */ /* 0x001fe200078e02ff */
[-C--:B------:R-:W-:Y:S01]  /*191d0*/  IADD3 R8, P3, R21, R132.reuse, RZ ;  /* 0x0000008415087210 */ /* 0x080fe20007f7e0ff */
[----:B------:R-:W-:Y:S01]  /*191e0*/  STG.E.U16 desc[UR6][R4.64], R10 ;  /* 0x0000000a04007986 */ /* 0x000fe2000c101506 */
[----:B-1----:R-:W-:-:S02]  /*191f0*/  IADD3 R12, P5, R19, R132, RZ ;  /* 0x00000084130c7210 */ /* 0x002fc40007fbe0ff */
[-C--:B------:R-:W-:Y:S02]  /*19200*/  LEA.HI.X.SX32 R9, R9, R133.reuse, 0x1, P3 ;  /* 0x0000008509097211 */ /* 0x080fe400018f0eff */
[----:B------:R-:W-:Y:S01]  /*19210*/  IADD3 R14, P3, R17, R132, RZ ;  /* 0x00000084110e7210 */ /* 0x000fe20007f7e0ff */
[----:B------:R0:W-:Y:S01]  /*19220*/  STG.E.U16 desc[UR6][R6.64], R26 ;  /* 0x0000001a06007986 */ /* 0x0001e2000c101506 */
[----:B------:R-:W-:Y:S02]  /*19230*/  PRMT R16, R26, 0x7632, R16 ;  /* 0x000076321a107816 */ /* 0x000fe40000000010 */
[-C--:B------:R-:W-:Y:S02]  /*19240*/  LEA.HI.X.SX32 R13, R81, R133.reuse, 0x1, P5 ;  /* 0x00000085510d7211 */ /* 0x080fe400028f0eff */
[----:B------:R-:W-:Y:S01]  /*19250*/  LEA.HI.X.SX32 R15, R15, R133, 0x1, P3 ;  /* 0x000000850f0f7211 */ /* 0x000fe200018f0eff */
[----:B------:R1:W-:Y:S01]  /*19260*/  STG.E.U16 desc[UR6][R8.64], R16 ;  /* 0x0000001008007986 */ /* 0x0003e2000c101506 */
[----:B0-----:R-:W-:-:S03]  /*19270*/  PRMT R7, R27, 0x7632, R7 ;  /* 0x000076321b077816 */ /* 0x001fc60000000007 */
[----:B------:R-:W-:Y:S04]  /*19280*/  STG.E.U16 desc[UR6][R12.64], R27 ;  /* 0x0000001b0c007986 */ /* 0x000fe8000c101506 */
[----:B------:R-:W-:Y:S01]  /*19290*/  STG.E.U16 desc[UR6][R14.64], R7 ;  /* 0x000000070e007986 */ /* 0x000fe2000c101506 */
[----:B------:R-:W-:Y:S01]  /*192a0*/  FSEL R10, R221, -INF , P0 ;  /* 0xff800000dd0a7808 */ /* 0x000fe20000000000 */
[----:B-1----:R-:W0:Y:S01]  /*192b0*/  LDC.64 R8, c[0x0][0x230] ;  /* 0x00008c00ff087b82 */ /* 0x002e220000000a00 */
[----:B------:R-:W-:Y:S02]  /*192c0*/  FSEL R4, R217, -INF , P1 ;  /* 0xff800000d9047808 */ /* 0x000fe40000800000 */
[----:B------:R-:W-:Y:S02]  /*192d0*/  FSEL R213, R213, -INF , P2 ;  /* 0xff800000d5d57808 */ /* 0x000fe40001000000 */
[----:B------:R-:W-:-:S02]  /*192e0*/  FSEL R5, R208, -INF , P4 ;  /* 0xff800000d0057808 */ /* 0x000fc40002000000 */
[----:B------:R-:W-:Y:S01]  /*192f0*/  SHF.L.U32 R6, R242, 0x1, RZ ;  /* 0x00000001f2067819 */ /* 0x000fe200000006ff */
[----:B------:R-:W-:Y:S01]  /*19300*/  FFMA R10, R10, 0.69314718246459960938, R11 ;  /* 0x3f3172180a0a7823 */ /* 0x000fe2000000000b */
[----:B------:R-:W-:Y:S01]  /*19310*/  FFMA R11, R4, 0.69314718246459960938, R3 ;  /* 0x3f317218040b7823 */ /* 0x000fe20000000003 */
[----:B------:R-:W-:Y:S01]  /*19320*/  FFMA R4, R213, 0.69314718246459960938, R2 ;  /* 0x3f317218d5047823 */ /* 0x000fe20000000002 */
[----:B------:R-:W-:Y:S01]  /*19330*/  LOP3.LUT R6, R6, 0x1f8, RZ, 0xc0, !PT ;  /* 0x000001f806067812 */ /* 0x000fe200078ec0ff */
[----:B------:R-:W-:Y:S01]  /*19340*/  BAR.SYNC.DEFER_BLOCKING 0x0 ;  /* 0x0000000000007b1d */ /* 0x000fe20000010000 */
[----:B------:R-:W-:-:S05]  /*19350*/  FFMA R5, R5, 0.69314718246459960938, R0 ;  /* 0x3f31721805057823 */ /* 0x000fca0000000000 */
[----:B------:R-:W-:Y:S04]  /*19360*/  STS.64 [R6+UR4], R10 ;  /* 0x0000000a06007988 */ /* 0x000fe80008000a04 */
[----:B------:R-:W-:Y:S01]  /*19370*/  STS.64 [R6+UR4+0x200], R4 ;  /* 0x0002000406007988 */ /* 0x000fe20008000a04 */
[----:B------:R-:W-:Y:S01]  /*19380*/  BAR.SYNC.DEFER_BLOCKING 0x0 ;  /* 0x0000000000007b1d */ /* 0x000fe20000010000 */
[----:B------:R-:W-:-:S05]  /*19390*/  UIMAD UR8, UR10, UR8, URZ ;  /* 0x000000080a0872a4 */ /* 0x000fca000f8e023f */
[----:B------:R-:W1:Y:S01]  /*193a0*/  LDS R199, [R199] ;  /* 0x00000000c7c77984 */ /* 0x000e620000000800 */
[----:B------:R-:W-:Y:S01]  /*193b0*/  USHF.L.U32 UR4, UR8, 0x2, URZ ;  /* 0x0000000208047899 */ /* 0x000fe2000800063f */
[C---:B------:R-:W-:Y:S01]  /*193c0*/  SHF.L.U32 R3, R246.reuse, 0x2, RZ ;  /* 0x00000002f6037819 */ /* 0x040fe200000006ff */
[----:B------:R-:W-:Y:S01]  /*193d0*/  UIMAD.WIDE UR8, UR8, 0x4, URZ ;  /* 0x00000004080878a5 */ /* 0x000fe2000f8e023f */
[----:B------:R-:W-:-:S03]  /*193e0*/  IMAD.HI R246, R246, 0x4, RZ ;  /* 0x00000004f6f67827 */ /* 0x000fc600078e02ff */
[----:B0-----:R-:W-:-:S04]  /*193f0*/  IADD3 R2, P0, P1, R3, UR4, R8 ;  /* 0x0000000403027c10 */ /* 0x001fc8000f91e008 */
[----:B------:R-:W-:-:S05]  /*19400*/  IADD3.X R3, R246, UR9, R9, P0, P1 ;  /* 0x00000009f6037c10 */ /* 0x000fca00087e2409 */
[----:B-1----:R-:W-:Y:S01]  /*19410*/  STG.E desc[UR6][R2.64], R199 ;  /* 0x000000c702007986 */ /* 0x002fe2000c101906 */
[----:B------:R-:W-:Y:S05]  /*19420*/  EXIT ;  /* 0x000000000000794d */ /* 0x000fea0003800000 */
.L_x_2:
[----:B------:R-:W-:-:S00]  /*19430*/  BRA `(.L_x_2) ;  /* 0xfffffffc00fc7947 */ /* 0x000fc0000383ffff */
[----:B------:R-:W-:-:S00]  /*19440*/  NOP ;  /* 0x0000000000007918 */ /* 0x000fc00000000000 */
        /* <DEDUP_REMOVED lines=11> */
.L_x_3:


//--------------------- .nv.global.init           --------------------------
	.section	.nv.global.init,"aw",@progbits
.nv.global.init:
	.type		_$_str,@object
	.size		_$_str,(.L_0 - _$_str)
_$_str:
        /*0000*/ 	.byte	0x5f, 0x5f, 0x43, 0x55, 0x44, 0x41, 0x5f, 0x46, 0x54, 0x5a, 0x00
.L_0:


//--------------------- .nv.shared.attn_fwd       --------------------------
	.section	.nv.shared.attn_fwd,"aw",@nobits
	.sectionflags	@""
	.align	16
	.zero		1024


//--------------------- .nv.shared.reserved.0     --------------------------
	.section	.nv.shared.reserved.0,"aw",@nobits
	.weak		__nv_reservedSMEM_offset_0_alias
	.size		__nv_reservedSMEM_offset_0_alias, 0, 0
	.other		__nv_reservedSMEM_offset_0_alias,@"STO_CUDA_RESERVED_SHARED STV_DEFAULT"
__nv_reservedSMEM_offset_0_alias:
	.zero		0


//--------------------- .nv.constant0.attn_fwd    --------------------------
	.section	.nv.constant0.attn_fwd,"a",@progbits
	.sectionflags	@""
	.align	4
.nv.constant0.attn_fwd:
	.zero		664


//--------------------- SYMBOLS --------------------------

	.type		.nv.reservedSmem.offset0,@object
	.size		.nv.reservedSmem.offset0,0x4
